def matmul_kernel(
    a_ptr,
    b_ptr,
    c_ptr,
    M,
    N,
    K,
    stride_am,
    stride_ak,
    stride_bk,
    stride_bn,
    stride_cm,
    stride_cn,
    BLOCK_M: tl.constexpr,
    BLOCK_N: tl.constexpr,
    BLOCK_K: tl.constexpr,
    GROUP_M: tl.constexpr,
):
    pid = tl.program_id(axis=0)
    num_pid_m = tl.cdiv(M, BLOCK_M)
    num_pid_n = tl.cdiv(N, BLOCK_N)
    num_pid_in_group = GROUP_M * num_pid_n
    group_id = pid // num_pid_in_group
    first_pid_m = group_id * GROUP_M
    group_size_m = min(num_pid_m - first_pid_m, GROUP_M)
    pid_m = first_pid_m + ((pid % num_pid_in_group) % group_size_m)
    pid_n = (pid % num_pid_in_group) // group_size_m

    offs_am = (pid_m * BLOCK_M + tl.arange(0, BLOCK_M)) % M
    offs_bn = (pid_n * BLOCK_N + tl.arange(0, BLOCK_N)) % N
    offs_k = tl.arange(0, BLOCK_K)
    a_ptrs = a_ptr + offs_am[:, None] * stride_am + offs_k[None, :] * stride_ak
    b_ptrs = b_ptr + offs_k[:, None] * stride_bk + offs_bn[None, :] * stride_bn

    acc = tl.zeros((BLOCK_M, BLOCK_N), dtype=tl.float32)
    for kk in range(0, tl.cdiv(K, BLOCK_K)):
        a = tl.load(a_ptrs, mask=offs_k[None, :] < K - kk * BLOCK_K, other=0.0)
        b = tl.load(b_ptrs, mask=offs_k[:, None] < K - kk * BLOCK_K, other=0.0)
        acc = tl.dot(a, b, acc)
        a_ptrs += BLOCK_K * stride_ak
        b_ptrs += BLOCK_K * stride_bk

    c = acc.to(c_ptr.dtype.element_ty)
    offs_cm = pid_m * BLOCK_M + tl.arange(0, BLOCK_M)
    offs_cn = pid_n * BLOCK_N + tl.arange(0, BLOCK_N)
    c_ptrs = c_ptr + offs_cm[:, None] * stride_cm + offs_cn[None, :] * stride_cn
    mask = (offs_cm[:, None] < M) & (offs_cn[None, :] < N)
    tl.store(c_ptrs, c, mask=mask)

# config = {"BLOCK_K": 64, "BLOCK_M": 64, "BLOCK_N": 512, "GROUP_M": 8, "arch": "sm_100", "dtype": "fp16", "num_ctas": 1, "num_stages": 2, "num_warps": 2}
# arch = sm_100


// ===== COMPILED SASS (sm_100a) =====

	.target	sm_100a

	.elftype	@"ET_EXEC"


//--------------------- .note.nv.tkinfo           --------------------------
	.section	.note.nv.tkinfo,"",@"SHT_NOTE"
	.sectionflags	@"SHF_NOTE_NV_TKINFO"
	.tkinfo
        /*0018*/ 	.word	0x00000081
        /*0030*/ 	.string	""
        /*0030*/ 	.string	"ptxas-blackwell"
        /*0030*/ 	.string	"Cuda compilation tools, release 12.9, V12.9.86"
        /*0030*/ 	.string	"Build cuda_12.9.r12.9/compiler.36037853_0"
        /*0030*/ 	.string	"-v  -suppress-debug-info  -lineinfo  -arch sm_100a "



//--------------------- .note.nv.cuver            --------------------------
	.section	.note.nv.cuver,"",@"SHT_NOTE"
	.sectionflags	@"SHF_NOTE_NV_CUVER"
        /*0018*/ 	.short	0x0001
        /*001a*/ 	.short	0x0064
        /*001c*/ 	.short	0x0001
        /*001e*/ 	.short	0x0000
        /*0020*/ 	.short	0x0001
        /*0022*/ 	.short	0x0000


//--------------------- .nv.info                  --------------------------
	.section	.nv.info,"",@"SHT_CUDA_INFO"
	.align	4


	//----- nvinfo : EIATTR_REGCOUNT
	.align		4
        /*0000*/ 	.byte	0x04, 0x2f
        /*0002*/ 	.short	(.L_1 - .L_0)
	.align		4
.L_0:
        /*0004*/ 	.word	index@(matmul_kernel)
        /*0008*/ 	.word	0x00000020


	//----- nvinfo : EIATTR_FRAME_SIZE
	.align		4
.L_1:
        /*000c*/ 	.byte	0x04, 0x11
        /*000e*/ 	.short	(.L_3 - .L_2)
	.align		4
.L_2:
        /*0010*/ 	.word	index@(matmul_kernel)
        /*0014*/ 	.word	0x00005020


	//----- nvinfo : EIATTR_MIN_STACK_SIZE
	.align		4
.L_3:
        /*0018*/ 	.byte	0x04, 0x12
        /*001a*/ 	.short	(.L_5 - .L_4)
	.align		4
.L_4:
        /*001c*/ 	.word	index@(matmul_kernel)
        /*0020*/ 	.word	0x00005020
.L_5:


//--------------------- .nv.info.matmul_kernel    --------------------------
	.section	.nv.info.matmul_kernel,"",@"SHT_CUDA_INFO"
	.sectionflags	@""
	.align	4


	//----- nvinfo : EIATTR_CUDA_API_VERSION
	.align		4
        /*0000*/ 	.byte	0x04, 0x37
        /*0002*/ 	.short	(.L_7 - .L_6)
.L_6:
        /*0004*/ 	.word	0x00000081


	//----- nvinfo : EIATTR_KPARAM_INFO
	.align		4
.L_7:
        /*0008*/ 	.byte	0x04, 0x17
        /*000a*/ 	.short	(.L_9 - .L_8)
.L_8:
        /*000c*/ 	.word	0x00000000
        /*0010*/ 	.short	0x000d
        /*0012*/ 	.short	0x0048
        /*0014*/ 	.byte	0x00, 0xf4, 0x21, 0x00


	//----- nvinfo : EIATTR_KPARAM_INFO
	.align		4
.L_9:
        /*0018*/ 	.byte	0x04, 0x17
        /*001a*/ 	.short	(.L_11 - .L_10)
.L_10:
        /*001c*/ 	.word	0x00000000
        /*0020*/ 	.short	0x000c
        /*0022*/ 	.short	0x0040
        /*0024*/ 	.byte	0x00, 0xf4, 0x21, 0x00


	//----- nvinfo : EIATTR_KPARAM_INFO
	.align		4
.L_11:
        /*0028*/ 	.byte	0x04, 0x17
        /*002a*/ 	.short	(.L_13 - .L_12)
.L_12:
        /*002c*/ 	.word	0x00000000
        /*0030*/ 	.short	0x000b
        /*0032*/ 	.short	0x0038
        /*0034*/ 	.byte	0x00, 0xf0, 0x11, 0x00


	//----- nvinfo : EIATTR_KPARAM_INFO
	.align		4
.L_13:
        /*0038*/ 	.byte	0x04, 0x17
        /*003a*/ 	.short	(.L_15 - .L_14)
.L_14:
        /*003c*/ 	.word	0x00000000
        /*0040*/ 	.short	0x000a
        /*0042*/ 	.short	0x0034
        /*0044*/ 	.byte	0x00, 0xf0, 0x11, 0x00


	//----- nvinfo : EIATTR_KPARAM_INFO
	.align		4
.L_15:
        /*0048*/ 	.byte	0x04, 0x17
        /*004a*/ 	.short	(.L_17 - .L_16)
.L_16:
        /*004c*/ 	.word	0x00000000
        /*0050*/ 	.short	0x0009
        /*0052*/ 	.short	0x0030
        /*0054*/ 	.byte	0x00, 0xf0, 0x11, 0x00


	//----- nvinfo : EIATTR_KPARAM_INFO
	.align		4
.L_17:
        /*0058*/ 	.byte	0x04, 0x17
        /*005a*/ 	.short	(.L_19 - .L_18)
.L_18:
        /*005c*/ 	.word	0x00000000
        /*0060*/ 	.short	0x0008
        /*0062*/ 	.short	0x002c
        /*0064*/ 	.byte	0x00, 0xf0, 0x11, 0x00


	//----- nvinfo : EIATTR_KPARAM_INFO
	.align		4
.L_19:
        /*0068*/ 	.byte	0x04, 0x17
        /*006a*/ 	.short	(.L_21 - .L_20)
.L_20:
        /*006c*/ 	.word	0x00000000
        /*0070*/ 	.short	0x0007
        /*0072*/ 	.short	0x0028
        /*0074*/ 	.byte	0x00, 0xf0, 0x11, 0x00


	//----- nvinfo : EIATTR_KPARAM_INFO
	.align		4
.L_21:
        /*0078*/ 	.byte	0x04, 0x17
        /*007a*/ 	.short	(.L_23 - .L_22)
.L_22:
        /*007c*/ 	.word	0x00000000
        /*0080*/ 	.short	0x0006
        /*0082*/ 	.short	0x0024
        /*0084*/ 	.byte	0x00, 0xf0, 0x11, 0x00


	//----- nvinfo : EIATTR_KPARAM_INFO
	.align		4
.L_23:
        /*0088*/ 	.byte	0x04, 0x17
        /*008a*/ 	.short	(.L_25 - .L_24)
.L_24:
        /*008c*/ 	.word	0x00000000
        /*0090*/ 	.short	0x0005
        /*0092*/ 	.short	0x0020
        /*0094*/ 	.byte	0x00, 0xf0, 0x11, 0x00


	//----- nvinfo : EIATTR_KPARAM_INFO
	.align		4
.L_25:
        /*0098*/ 	.byte	0x04, 0x17
        /*009a*/ 	.short	(.L_27 - .L_26)
.L_26:
        /*009c*/ 	.word	0x00000000
        /*00a0*/ 	.short	0x0004
        /*00a2*/ 	.short	0x001c
        /*00a4*/ 	.byte	0x00, 0xf0, 0x11, 0x00


	//----- nvinfo : EIATTR_KPARAM_INFO
	.align		4
.L_27:
        /*00a8*/ 	.byte	0x04, 0x17
        /*00aa*/ 	.short	(.L_29 - .L_28)
.L_28:
        /*00ac*/ 	.word	0x00000000
        /*00b0*/ 	.short	0x0003
        /*00b2*/ 	.short	0x0018
        /*00b4*/ 	.byte	0x00, 0xf0, 0x11, 0x00


	//----- nvinfo : EIATTR_KPARAM_INFO
	.align		4
.L_29:
        /*00b8*/ 	.byte	0x04, 0x17
        /*00ba*/ 	.short	(.L_31 - .L_30)
.L_30:
        /*00bc*/ 	.word	0x00000000
        /*00c0*/ 	.short	0x0002
        /*00c2*/ 	.short	0x0010
        /*00c4*/ 	.byte	0x00, 0xf4, 0x21, 0x00


	//----- nvinfo : EIATTR_KPARAM_INFO
	.align		4
.L_31:
        /*00c8*/ 	.byte	0x04, 0x17
        /*00ca*/ 	.short	(.L_33 - .L_32)
.L_32:
        /*00cc*/ 	.word	0x00000000
        /*00d0*/ 	.short	0x0001
        /*00d2*/ 	.short	0x0008
        /*00d4*/ 	.byte	0x00, 0xf4, 0x21, 0x00


	//----- nvinfo : EIATTR_KPARAM_INFO
	.align		4
.L_33:
        /*00d8*/ 	.byte	0x04, 0x17
        /*00da*/ 	.short	(.L_35 - .L_34)
.L_34:
        /*00dc*/ 	.word	0x00000000
        /*00e0*/ 	.short	0x0000
        /*00e2*/ 	.short	0x0000
        /*00e4*/ 	.byte	0x00, 0xf4, 0x21, 0x00


	//----- nvinfo : EIATTR_SPARSE_MMA_MASK
	.align		4
.L_35:
        /*00e8*/ 	.byte	0x03, 0x50
        /*00ea*/ 	.short	0x0000


	//----- nvinfo : EIATTR_MAXREG_COUNT
	.align		4
        /*00ec*/ 	.byte	0x03, 0x1b
        /*00ee*/ 	.short	0x00ff


	//----- nvinfo : EIATTR_NUM_BARRIERS
	.align		4
        /*00f0*/ 	.byte	0x02, 0x4c
        /*00f2*/ 	.byte	0x01
	.zero		1


	//----- nvinfo : EIATTR_ANNOTATIONS
	.align		4
        /*00f4*/ 	.byte	0x04, 0x55
        /*00f6*/ 	.short	(.L_37 - .L_36)


	//   ....[0]....
.L_36:
        /*00f8*/ 	.word	0x00000001
        /*00fc*/ 	.byte	0x50, 0x05, 0x00, 0x00, 0x01, 0x00, 0x00, 0x00, 0x80, 0x05, 0x00, 0x00, 0x01, 0x00, 0x00, 0x00
        /* <DEDUP_REMOVED lines=2655> */
        /*a6fc*/ 	.byte	0xb0, 0x36, 0x03, 0x00


	//----- nvinfo : EIATTR_VRC_CTA_INIT_COUNT
	.align		4
.L_37:
        /*a700*/ 	.byte	0x02, 0x4a
	.zero		1
	.zero		1


	//----- nvinfo : EIATTR_EXIT_INSTR_OFFSETS
	.align		4
        /*a704*/ 	.byte	0x04, 0x1c
        /*a706*/ 	.short	(.L_39 - .L_38)


	//   ....[0]....
.L_38:
        /*a708*/ 	.word	0x000a2620


	//   ....[1]....
        /*a70c*/ 	.word	0x000a2650


	//----- nvinfo : EIATTR_REQNTID
	.align		4
.L_39:
        /*a710*/ 	.byte	0x04, 0x10
        /*a712*/ 	.short	(.L_41 - .L_40)
.L_40:
        /*a714*/ 	.word	0x00000040
        /*a718*/ 	.word	0x00000001
        /*a71c*/ 	.word	0x00000001


	//----- nvinfo : EIATTR_CBANK_PARAM_SIZE
	.align		4
.L_41:
        /*a720*/ 	.byte	0x03, 0x19
        /*a722*/ 	.short	0x0050


	//----- nvinfo : EIATTR_PARAM_CBANK
	.align		4
        /*a724*/ 	.byte	0x04, 0x0a
        /*a726*/ 	.short	(.L_43 - .L_42)
	.align		4
.L_42:
        /*a728*/ 	.word	index@(.nv.constant0.matmul_kernel)
        /*a72c*/ 	.short	0x0380
        /*a72e*/ 	.short	0x0050


	//----- nvinfo : EIATTR_SW_WAR
	.align		4
.L_43:
        /*a730*/ 	.byte	0x04, 0x36
        /*a732*/ 	.short	(.L_45 - .L_44)
.L_44:
        /*a734*/ 	.word	0x00000008
.L_45:


//--------------------- .nv.compat                --------------------------
	.section	.nv.compat,"",@"SHT_CUDA_COMPAT_INFO"
	.align	4
        /*0000*/ 	.byte	0x02, 0x02, 0x01, 0x00, 0x02, 0x05, 0x05, 0x00, 0x02, 0x03, 0x00, 0x00, 0x02, 0x06, 0x01, 0x00


//--------------------- .nv.callgraph             --------------------------
	.section	.nv.callgraph,"",@"SHT_CUDA_CALLGRAPH"
	.align	4
	.sectionentsize	8
	.align		4
        /*0000*/ 	.word	0x00000000
	.align		4
        /*0004*/ 	.word	0xffffffff
	.align		4
        /*0008*/ 	.word	0x00000000
	.align		4
        /*000c*/ 	.word	0xfffffffe
	.align		4
        /*0010*/ 	.word	0x00000000
	.align		4
        /*0014*/ 	.word	0xfffffffd
	.align		4
        /*0018*/ 	.word	0x00000000
	.align		4
        /*001c*/ 	.word	0xfffffffc


//--------------------- .text.matmul_kernel       --------------------------
	.section	.text.matmul_kernel,"ax",@progbits
	.align	128
        .global         matmul_kernel
        .type           matmul_kernel,@function
        .size           matmul_kernel,(.L_x_4 - matmul_kernel)
        .other          matmul_kernel,@"STO_CUDA_ENTRY STV_DEFAULT"
matmul_kernel:
.text.matmul_kernel:
[----:B------:R-:W0:Y:S08]  /*0000*/  LDC R1, c[0x0][0x37c] ;  /* 0x0000df00ff017b82 */ /* 0x000e300000000800 */
[----:B------:R-:W1:Y:S01]  /*0010*/  LDC.64 R12, c[0x0][0x398] ;  /* 0x0000e600ff0c7b82 */ /* 0x000e620000000a00 */
[----:B0-----:R-:W-:Y:S01]  /*0020*/  VIADD R1, R1, 0xffffafe0 ;  /* 0xffffafe001017836 */ /* 0x001fe20000000000 */
[----:B------:R-:W0:Y:S01]  /*0030*/  S2R R14, SR_TID.X ;  /* 0x00000000000e7919 */ /* 0x000e220000002100 */
[----:B------:R-:W2:Y:S01]  /*0040*/  LDCU UR4, c[0x0][0x3a0] ;  /* 0x00007400ff0477ac */ /* 0x000ea20008000800 */
[----:B------:R-:W-:-:S04]  /*0050*/  UMOV UR5, 0x400 ;  /* 0x0000040000057882 */ /* 0x000fc80000000000 */
[----:B------:R-:W3:Y:S01]  /*0060*/  S2UR UR6, SR_CgaCtaId ;  /* 0x00000000000679c3 */ /* 0x000ee20000008800 */
[----:B------:R-:W4:Y:S01]  /*0070*/  LDCU.64 UR8, c[0x0][0x358] ;  /* 0x00006b00ff0877ac */ /* 0x000f220008000a00 */
[----:B--2---:R-:W-:Y:S01]  /*0080*/  UIADD3 UR4, UPT, UPT, UR4, 0x3f, URZ ;  /* 0x0000003f04047890 */ /* 0x004fe2000fffe0ff */
[----:B-1----:R-:W-:-:S03]  /*0090*/  VIADD R0, R13, 0x1ff ;  /* 0x000001ff0d007836 */ /* 0x002fc60000000000 */
[----:B------:R-:W-:Y:S02]  /*00a0*/  UISETP.GT.AND UP0, UPT, UR4, 0x3f, UPT ;  /* 0x0000003f0400788c */ /* 0x000fe4000bf04270 */
[----:B------:R-:W-:Y:S01]  /*00b0*/  SHF.R.S32.HI R3, RZ, 0x1f, R0 ;  /* 0x0000001fff037819 */ /* 0x000fe20000011400 */
[----:B---3--:R-:W-:-:S03]  /*00c0*/  ULEA UR5, UR6, UR5, 0x18 ;  /* 0x0000000506057291 */ /* 0x008fc6000f8ec0ff */
[----:B------:R-:W-:Y:S02]  /*00d0*/  LEA.HI R3, R3, R0, RZ, 0x9 ;  /* 0x0000000003037211 */ /* 0x000fe400078f48ff */
[----:B0-----:R-:W-:Y:S02]  /*00e0*/  LOP3.LUT R16, R14, 0x3f, RZ, 0xc0, !PT ;  /* 0x0000003f0e107812 */ /* 0x001fe400078ec0ff */
[----:B------:R-:W-:Y:S02]  /*00f0*/  SHF.R.S32.HI R0, RZ, 0x9, R3 ;  /* 0x00000009ff007819 */ /* 0x000fe40000011403 */
[----:B------:R-:W0:Y:S03]  /*0100*/  S2R R3, SR_CTAID.X ;  /* 0x0000000000037919 */ /* 0x000e260000002500 */
[----:B------:R-:W-:-:S05]  /*0110*/  IMAD.SHL.U32 R0, R0, 0x8, RZ ;  /* 0x0000000800007824 */ /* 0x000fca00078e00ff */
[-C--:B------:R-:W-:Y:S02]  /*0120*/  IABS R7, R0.reuse ;  /* 0x0000000000077213 */ /* 0x080fe40000000000 */
[----:B------:R-:W-:Y:S02]  /*0130*/  IABS R10, R0 ;  /* 0x00000000000a7213 */ /* 0x000fe40000000000 */
[----:B------:R-:W1:Y:S08]  /*0140*/  I2F.RP R2, R7 ;  /* 0x0000000700027306 */ /* 0x000e700000209400 */
[----:B-1----:R-:W1:Y:S01]  /*0150*/  MUFU.RCP R2, R2 ;  /* 0x0000000200027308 */ /* 0x002e620000001000 */
[----:B0-----:R-:W-:Y:S01]  /*0160*/  IABS R8, R3 ;  /* 0x0000000300087213 */ /* 0x001fe20000000000 */
[----:B-1----:R-:W-:-:S02]  /*0170*/  VIADD R4, R2, 0xffffffe ;  /* 0x0ffffffe02047836 */ /* 0x002fc40000000000 */
[----:B------:R-:W-:-:S04]  /*0180*/  IMAD.MOV R2, RZ, RZ, -R10 ;  /* 0x000000ffff027224 */ /* 0x000fc800078e0a0a */
[----:B------:R0:W1:Y:S02]  /*0190*/  F2I.FTZ.U32.TRUNC.NTZ R5, R4 ;  /* 0x0000000400057305 */ /* 0x000064000021f000 */
[----:B0-----:R-:W-:Y:S02]  /*01a0*/  IMAD.MOV.U32 R4, RZ, RZ, RZ ;  /* 0x000000ffff047224 */ /* 0x001fe400078e00ff */
[----:B-1----:R-:W-:-:S04]  /*01b0*/  IMAD.MOV R6, RZ, RZ, -R5 ;  /* 0x000000ffff067224 */ /* 0x002fc800078e0a05 */
[----:B------:R-:W-:Y:S02]  /*01c0*/  IMAD R9, R6, R7, RZ ;  /* 0x0000000706097224 */ /* 0x000fe400078e02ff */
[----:B------:R-:W-:Y:S02]  /*01d0*/  IMAD.MOV.U32 R6, RZ, RZ, R8 ;  /* 0x000000ffff067224 */ /* 0x000fe400078e0008 */
[----:B------:R-:W-:-:S06]  /*01e0*/  IMAD.HI.U32 R5, R5, R9, R4 ;  /* 0x0000000905057227 */ /* 0x000fcc00078e0004 */
[----:B------:R-:W-:-:S04]  /*01f0*/  IMAD.HI.U32 R5, R5, R6, RZ ;  /* 0x0000000605057227 */ /* 0x000fc800078e00ff */
[----:B------:R-:W-:-:S05]  /*0200*/  IMAD R2, R5, R2, R6 ;  /* 0x0000000205027224 */ /* 0x000fca00078e0206 */
[----:B------:R-:W-:-:S13]  /*0210*/  ISETP.GT.U32.AND P1, PT, R7, R2, PT ;  /* 0x000000020700720c */ /* 0x000fda0003f24070 */
[----:B------:R-:W-:Y:S02]  /*0220*/  @!P1 IMAD.IADD R2, R2, 0x1, -R7 ;  /* 0x0000000102029824 */ /* 0x000fe400078e0a07 */
[----:B------:R-:W-:Y:S01]  /*0230*/  @!P1 VIADD R5, R5, 0x1 ;  /* 0x0000000105059836 */ /* 0x000fe20000000000 */
[----:B------:R-:W-:Y:S02]  /*0240*/  ISETP.NE.AND P1, PT, R0, RZ, PT ;  /* 0x000000ff0000720c */ /* 0x000fe40003f25270 */
[----:B------:R-:W-:Y:S02]  /*0250*/  ISETP.GE.U32.AND P0, PT, R2, R7, PT ;  /* 0x000000070200720c */ /* 0x000fe40003f06070 */
[----:B------:R-:W-:-:S04]  /*0260*/  LOP3.LUT R2, R3, R0, RZ, 0x3c, !PT ;  /* 0x0000000003027212 */ /* 0x000fc800078e3cff */
[----:B------:R-:W-:Y:S01]  /*0270*/  ISETP.GE.AND P2, PT, R2, RZ, PT ;  /* 0x000000ff0200720c */ /* 0x000fe20003f46270 */
[----:B------:R-:W-:-:S06]  /*0280*/  VIADD R2, R12, 0x3f ;  /* 0x0000003f0c027836 */ /* 0x000fcc0000000000 */
[----:B------:R-:W-:-:S04]  /*0290*/  @P0 VIADD R5, R5, 0x1 ;  /* 0x0000000105050836 */ /* 0x000fc80000000000 */
[----:B------:R-:W-:Y:S01]  /*02a0*/  IMAD.MOV.U32 R4, RZ, RZ, R5 ;  /* 0x000000ffff047224 */ /* 0x000fe200078e0005 */
[----:B------:R-:W-:-:S03]  /*02b0*/  SHF.R.S32.HI R5, RZ, 0x1f, R2 ;  /* 0x0000001fff057819 */ /* 0x000fc60000011402 */
[----:B------:R-:W-:Y:S01]  /*02c0*/  @!P2 IMAD.MOV R4, RZ, RZ, -R4 ;  /* 0x000000ffff04a224 */ /* 0x000fe200078e0a04 */
[----:B------:R-:W-:Y:S02]  /*02d0*/  @!P1 LOP3.LUT R4, RZ, R0, RZ, 0x33, !PT ;  /* 0x00000000ff049212 */ /* 0x000fe400078e33ff */
[----:B------:R-:W-:-:S03]  /*02e0*/  LEA.HI R5, R5, R2, RZ, 0x6 ;  /* 0x0000000205057211 */ /* 0x000fc600078f30ff */
[----:B------:R-:W-:Y:S02]  /*02f0*/  IMAD.SHL.U32 R2, R4, 0x8, RZ ;  /* 0x0000000804027824 */ /* 0x000fe400078e00ff */
[----:B------:R-:W-:-:S03]  /*0300*/  IMAD.MOV R4, RZ, RZ, -R4 ;  /* 0x000000ffff047224 */ /* 0x000fc600078e0a04 */
[----:B------:R-:W-:Y:S01]  /*0310*/  LEA.HI.SX32 R5, R5, -R2, 0x1a ;  /* 0x8000000205057211 */ /* 0x000fe200078fd2ff */
[----:B------:R-:W-:Y:S02]  /*0320*/  IMAD R15, R0, R4, R3 ;  /* 0x00000004000f7224 */ /* 0x000fe400078e0203 */
[----:B------:R-:W-:Y:S01]  /*0330*/  IMAD.MOV.U32 R4, RZ, RZ, RZ ;  /* 0x000000ffff047224 */ /* 0x000fe200078e00ff */
[----:B------:R-:W-:Y:S02]  /*0340*/  VIMNMX R6, PT, PT, R5, 0x8, PT ;  /* 0x0000000805067848 */ /* 0x000fe40003fe0100 */
[----:B------:R-:W-:Y:S02]  /*0350*/  IABS R11, R15 ;  /* 0x0000000f000b7213 */ /* 0x000fe40000000000 */
[----:B------:R-:W-:-:S04]  /*0360*/  IABS R9, R6 ;  /* 0x0000000600097213 */ /* 0x000fc80000000000 */
[----:B------:R-:W0:Y:S08]  /*0370*/  I2F.RP R7, R9 ;  /* 0x0000000900077306 */ /* 0x000e300000209400 */
[----:B0-----:R-:W0:Y:S02]  /*0380*/  MUFU.RCP R7, R7 ;  /* 0x0000000700077308 */ /* 0x001e240000001000 */
[----:B0-----:R-:W-:-:S06]  /*0390*/  VIADD R5, R7, 0xffffffe ;  /* 0x0ffffffe07057836 */ /* 0x001fcc0000000000 */
[----:B------:R-:W0:Y:S02]  /*03a0*/  F2I.FTZ.U32.TRUNC.NTZ R5, R5 ;  /* 0x0000000500057305 */ /* 0x000e24000021f000 */
[----:B0-----:R-:W-:-:S04]  /*03b0*/  IMAD.MOV R8, RZ, RZ, -R5 ;  /* 0x000000ffff087224 */ /* 0x001fc800078e0a05 */
[----:B------:R-:W-:-:S04]  /*03c0*/  IMAD.MOV.U32 R0, RZ, RZ, R8 ;  /* 0x000000ffff007224 */ /* 0x000fc800078e0008 */
[----:B------:R-:W-:Y:S01]  /*03d0*/  IMAD R3, R0, R9, RZ ;  /* 0x0000000900037224 */ /* 0x000fe200078e02ff */
[----:B------:R-:W-:-:S03]  /*03e0*/  IABS R0, R6 ;  /* 0x0000000600007213 */ /* 0x000fc60000000000 */
[----:B------:R-:W-:-:S04]  /*03f0*/  IMAD.HI.U32 R4, R5, R3, R4 ;  /* 0x0000000305047227 */ /* 0x000fc800078e0004 */
[----:B------:R-:W-:Y:S02]  /*0400*/  IMAD.MOV R0, RZ, RZ, -R0 ;  /* 0x000000ffff007224 */ /* 0x000fe400078e0a00 */
        /* <DEDUP_REMOVED lines=8> */
[----:B------:R-:W-:-:S07]  /*0490*/  ISETP.GE.AND P2, PT, R0, RZ, PT ;  /* 0x000000ff0000720c */ /* 0x000fce0003f46270 */
[----:B------:R-:W-:-:S06]  /*04a0*/  @P0 VIADD R4, R4, 0x1 ;  /* 0x0000000104040836 */ /* 0x000fcc0000000000 */
[----:B------:R-:W-:Y:S01]  /*04b0*/  @!P2 IMAD.MOV R4, RZ, RZ, -R4 ;  /* 0x000000ffff04a224 */ /* 0x000fe200078e0a04 */
[----:B------:R-:W-:-:S05]  /*04c0*/  @!P1 LOP3.LUT R4, RZ, R6, RZ, 0x33, !PT ;  /* 0x00000006ff049212 */ /* 0x000fca00078e33ff */
[----:B------:R-:W-:-:S04]  /*04d0*/  IMAD.MOV R3, RZ, RZ, -R4 ;  /* 0x000000ffff037224 */ /* 0x000fc800078e0a04 */
[----:B------:R-:W-:-:S04]  /*04e0*/  IMAD R3, R6, R3, R15 ;  /* 0x0000000306037224 */ /* 0x000fc800078e020f */
[----:B------:R-:W-:Y:S02]  /*04f0*/  IMAD.IADD R0, R2, 0x1, R3 ;  /* 0x0000000102007824 */ /* 0x000fe400078e0203 */
[----:B------:R-:W-:Y:S02]  /*0500*/  IMAD.SHL.U32 R2, R4, 0x200, RZ ;  /* 0x0000020004027824 */ /* 0x000fe400078e00ff */
[----:B------:R-:W-:Y:S02]  /*0510*/  IMAD R0, R0, 0x40, R16 ;  /* 0x0000004000007824 */ /* 0x000fe400078e0210 */
[C---:B------:R-:W-:Y:S02]  /*0520*/  VIADD R5, R2.reuse, 0x1 ;  /* 0x0000000102057836 */ /* 0x040fe40000000000 */
[C---:B------:R-:W-:Y:S02]  /*0530*/  VIADD R4, R2.reuse, 0x2 ;  /* 0x0000000202047836 */ /* 0x040fe40000000000 */
[C---:B------:R-:W-:Y:S01]  /*0540*/  VIADD R3, R2.reuse, 0x3 ;  /* 0x0000000302037836 */ /* 0x040fe20000000000 */
[----:B------:R0:W-:Y:S01]  /*0550*/  STL [R1+0xc70], R5 ;  /* 0x000c700501007387 */ /* 0x0001e20000100800 */
[----:B------:R-:W-:-:S02]  /*0560*/  VIADD R29, R2, 0x10 ;  /* 0x00000010021d7836 */ /* 0x000fc40000000000 */
[C---:B------:R-:W-:Y:S01]  /*0570*/  VIADD R28, R2.reuse, 0x19 ;  /* 0x00000019021c7836 */ /* 0x040fe20000000000 */
[----:B------:R1:W-:Y:S01]  /*0580*/  STL [R1+0xc6c], R4 ;  /* 0x000c6c0401007387 */ /* 0x0003e20000100800 */
[C---:B------:R-:W-:Y:S02]  /*0590*/  VIADD R27, R2.reuse, 0x1ec ;  /* 0x000001ec021b7836 */ /* 0x040fe40000000000 */
[C---:B------:R-:W-:Y:S01]  /*05a0*/  VIADD R26, R2.reuse, 0x1ed ;  /* 0x000001ed021a7836 */ /* 0x040fe20000000000 */
[----:B------:R2:W-:Y:S01]  /*05b0*/  STL [R1+0xc68], R3 ;  /* 0x000c680301007387 */ /* 0x0005e20000100800 */
[C---:B------:R-:W-:Y:S02]  /*05c0*/  VIADD R25, R2.reuse, 0x1ee ;  /* 0x000001ee02197836 */ /* 0x040fe40000000000 */
[C---:B0-----:R-:W-:Y:S02]  /*05d0*/  VIADD R5, R2.reuse, 0x4 ;  /* 0x0000000402057836 */ /* 0x041fe40000000000 */
[----:B------:R-:W-:-:S02]  /*05e0*/  VIADD R24, R2, 0x1ef ;  /* 0x000001ef02187836 */ /* 0x000fc40000000000 */
[C---:B-1----:R-:W-:Y:S01]  /*05f0*/  VIADD R4, R2.reuse, 0x5 ;  /* 0x0000000502047836 */ /* 0x042fe20000000000 */
[----:B------:R0:W-:Y:S01]  /*0600*/  STL [R1+0xc64], R5 ;  /* 0x000c640501007387 */ /* 0x0001e20000100800 */
[C---:B------:R-:W-:Y:S02]  /*0610*/  VIADD R23, R2.reuse, 0x1f0 ;  /* 0x000001f002177836 */ /* 0x040fe40000000000 */
[C---:B--2---:R-:W-:Y:S01]  /*0620*/  VIADD R3, R2.reuse, 0x6 ;  /* 0x0000000602037836 */ /* 0x044fe20000000000 */
[----:B------:R1:W-:Y:S01]  /*0630*/  STL [R1+0xc60], R4 ;  /* 0x000c600401007387 */ /* 0x0003e20000100800 */
[C---:B------:R-:W-:Y:S02]  /*0640*/  VIADD R22, R2.reuse, 0x1f1 ;  /* 0x000001f102167836 */ /* 0x040fe40000000000 */
[C---:B------:R-:W-:Y:S01]  /*0650*/  VIADD R21, R2.reuse, 0x1f2 ;  /* 0x000001f202157836 */ /* 0x040fe20000000000 */
[----:B------:R2:W-:Y:S01]  /*0660*/  STL [R1+0xc5c], R3 ;  /* 0x000c5c0301007387 */ /* 0x0005e20000100800 */
[----:B------:R-:W-:-:S02]  /*0670*/  VIADD R20, R2, 0x1f3 ;  /* 0x000001f302147836 */ /* 0x000fc40000000000 */
[C---:B0-----:R-:W-:Y:S02]  /*0680*/  VIADD R5, R2.reuse, 0x7 ;  /* 0x0000000702057836 */ /* 0x041fe40000000000 */
[C---:B------:R-:W-:Y:S02]  /*0690*/  VIADD R19, R2.reuse, 0x1f4 ;  /* 0x000001f402137836 */ /* 0x040fe40000000000 */
[C---:B-1----:R-:W-:Y:S01]  /*06a0*/  VIADD R4, R2.reuse, 0x8 ;  /* 0x0000000802047836 */ /* 0x042fe20000000000 */
[----:B------:R0:W-:Y:S01]  /*06b0*/  STL [R1+0xc58], R5 ;  /* 0x000c580501007387 */ /* 0x0001e20000100800 */
[C---:B------:R-:W-:Y:S02]  /*06c0*/  VIADD R18, R2.reuse, 0x1f5 ;  /* 0x000001f502127836 */ /* 0x040fe40000000000 */
[C---:B--2---:R-:W-:Y:S01]  /*06d0*/  VIADD R3, R2.reuse, 0x9 ;  /* 0x0000000902037836 */ /* 0x044fe20000000000 */
[----:B------:R1:W-:Y:S01]  /*06e0*/  STL [R1+0xc50], R4 ;  /* 0x000c500401007387 */ /* 0x0003e20000100800 */
[----:B------:R-:W-:-:S02]  /*06f0*/  VIADD R11, R2, 0x1f6 ;  /* 0x000001f6020b7836 */ /* 0x000fc40000000000 */
[C---:B------:R-:W-:Y:S01]  /*0700*/  VIADD R10, R2.reuse, 0x1f7 ;  /* 0x000001f7020a7836 */ /* 0x040fe20000000000 */
[----:B------:R2:W-:Y:S01]  /*0710*/  STL [R1+0xc44], R3 ;  /* 0x000c440301007387 */ /* 0x0005e20000100800 */
[C---:B------:R-:W-:Y:S02]  /*0720*/  VIADD R9, R2.reuse, 0x1f8 ;  /* 0x000001f802097836 */ /* 0x040fe40000000000 */
[C---:B0-----:R-:W-:Y:S02]  /*0730*/  VIADD R5, R2.reuse, 0xa ;  /* 0x0000000a02057836 */ /* 0x041fe40000000000 */
[C---:B------:R-:W-:Y:S02]  /*0740*/  VIADD R8, R2.reuse, 0x1f9 ;  /* 0x000001f902087836 */ /* 0x040fe40000000000 */
[C---:B-1----:R-:W-:Y:S01]  /*0750*/  VIADD R4, R2.reuse, 0xb ;  /* 0x0000000b02047836 */ /* 0x042fe20000000000 */
[----:B------:R0:W-:Y:S01]  /*0760*/  STL [R1+0xc40], R5 ;  /* 0x000c400501007387 */ /* 0x0001e20000100800 */
[----:B------:R-:W-:-:S02]  /*0770*/  VIADD R7, R2, 0x1fa ;  /* 0x000001fa02077836 */ /* 0x000fc40000000000 */
[C---:B--2---:R-:W-:Y:S01]  /*0780*/  VIADD R3, R2.reuse, 0xc ;  /* 0x0000000c02037836 */ /* 0x044fe20000000000 */
[----:B------:R1:W-:Y:S01]  /*0790*/  STL [R1+0xc3c], R4 ;  /* 0x000c3c0401007387 */ /* 0x0003e20000100800 */
[----:B------:R-:W-:-:S03]  /*07a0*/  VIADD R6, R2, 0x1fb ;  /* 0x000001fb02067836 */ /* 0x000fc60000000000 */
[----:B------:R2:W-:Y:S01]  /*07b0*/  STL [R1+0xc54], R3 ;  /* 0x000c540301007387 */ /* 0x0005e20000100800 */
[C---:B0-----:R-:W-:Y:S02]  /*07c0*/  VIADD R5, R2.reuse, 0xd ;  /* 0x0000000d02057836 */ /* 0x041fe40000000000 */
[----:B-1----:R-:W-:-:S03]  /*07d0*/  VIADD R4, R2, 0xe ;  /* 0x0000000e02047836 */ /* 0x002fc60000000000 */
[----:B------:R0:W-:Y:S01]  /*07e0*/  STL [R1+0xc4c], R5 ;  /* 0x000c4c0501007387 */ /* 0x0001e20000100800 */
[----:B--2---:R-:W-:-:S03]  /*07f0*/  VIADD R3, R2, 0xf ;  /* 0x0000000f02037836 */ /* 0x004fc60000000000 */
[----:B------:R1:W-:Y:S04]  /*0800*/  STL [R1+0xc48], R4 ;  /* 0x000c480401007387 */ /* 0x0003e80000100800 */
        /* <DEDUP_REMOVED lines=8> */
[C---:B-1----:R-:W-:Y:S02]  /*0890*/  VIADD R4, R2.reuse, 0x14 ;  /* 0x0000001402047836 */ /* 0x042fe40000000000 */
[----:B--2---:R-:W-:-:S03]  /*08a0*/  VIADD R3, R2, 0x15 ;  /* 0x0000001502037836 */ /* 0x004fc60000000000 */
[----:B------:R0:W-:Y:S04]  /*08b0*/  STL [R1+0xc1c], R4 ;  /* 0x000c1c0401007387 */ /* 0x0001e80000100800 */
        /* <DEDUP_REMOVED lines=12> */
[----:B------:R1:W-:Y:S01]  /*0980*/  STL [R1+0xbfc], R4 ;  /* 0x000bfc0401007387 */ /* 0x0003e20000100800 */
[C---:B0-----:R-:W-:Y:S02]  /*0990*/  VIADD R3, R2.reuse, 0x1d ;  /* 0x0000001d02037836 */ /* 0x041fe40000000000 */
[----:B-1----:R-:W-:-:S03]  /*09a0*/  VIADD R4, R2, 0x1f ;  /* 0x0000001f02047836 */ /* 0x002fc60000000000 */
        /* <DEDUP_REMOVED lines=925> */
[----:B------:R1:W-:Y:S01]  /*4380*/  STL [R1+0x8], R0 ;  /* 0x0000080001007387 */ /* 0x0003e20000100800 */
[C---:B0-----:R-:W-:Y:S02]  /*4390*/  VIADD R3, R2.reuse, 0x1fe ;  /* 0x000001fe02037836 */ /* 0x041fe40000000000 */
[----:B-1----:R-:W-:Y:S01]  /*43a0*/  VIADD R0, R2, 0x1ff ;  /* 0x000001ff02007836 */ /* 0x002fe20000000000 */
[----:B----4-:R-:W-:Y:S06]  /*43b0*/  BRA.U UP0, `(.L_x_0) ;  /* 0x0000000d00e07547 */ /* 0x010fec000b800000 */
[----:B------:R0:W-:Y:S01]  /*43c0*/  STL [R1], RZ ;  /* 0x000000ff01007387 */ /* 0x0001e20000100800 */
[----:B------:R-:W-:Y:S01]  /*43d0*/  IMAD.SHL.U32 R0, R14, 0x20, RZ ;  /* 0x000000200e007824 */ /* 0x000fe200078e00ff */
[----:B------:R-:W-:Y:S02]  /*43e0*/  CS2R R20, SRZ ;  /* 0x0000000000147805 */ /* 0x000fe4000001ff00 */
[----:B------:R-:W-:Y:S01]  /*43f0*/  CS2R R22, SRZ ;  /* 0x0000000000167805 */ /* 0x000fe2000001ff00 */
[----:B------:R0:W-:Y:S01]  /*4400*/  STL [R1+0x4], RZ ;  /* 0x000004ff01007387 */ /* 0x0001e20000100800 */
[----:B------:R-:W-:Y:S02]  /*4410*/  CS2R R16, SRZ ;  /* 0x0000000000107805 */ /* 0x000fe4000001ff00 */
[----:B------:R-:W-:Y:S02]  /*4420*/  LOP3.LUT R0, R0, 0x400, RZ, 0xc0, !PT ;  /* 0x0000040000007812 */ /* 0x000fe400078ec0ff */
[----:B------:R-:W-:Y:S01]  /*4430*/  CS2R R18, SRZ ;  /* 0x0000000000127805 */ /* 0x000fe2000001ff00 */
[----:B------:R0:W-:Y:S01]  /*4440*/  STL [R1+0x8], RZ ;  /* 0x000008ff01007387 */ /* 0x0001e20000100800 */
[----:B------:R-:W-:-:S02]  /*4450*/  CS2R R12, SRZ ;  /* 0x00000000000c7805 */ /* 0x000fc4000001ff00 */
[----:B------:R-:W-:Y:S02]  /*4460*/  CS2R R14, SRZ ;  /* 0x00000000000e7805 */ /* 0x000fe4000001ff00 */
[----:B------:R-:W-:Y:S01]  /*4470*/  CS2R R8, SRZ ;  /* 0x0000000000087805 */ /* 0x000fe2000001ff00 */
[----:B------:R0:W-:Y:S01]  /*4480*/  STL [R1+0xc], RZ ;  /* 0x00000cff01007387 */ /* 0x0001e20000100800 */
[----:B------:R-:W-:Y:S02]  /*4490*/  CS2R R10, SRZ ;  /* 0x00000000000a7805 */ /* 0x000fe4000001ff00 */
[----:B------:R-:W-:Y:S02]  /*44a0*/  CS2R R4, SRZ ;  /* 0x0000000000047805 */ /* 0x000fe4000001ff00 */
[----:B------:R-:W-:Y:S01]  /*44b0*/  CS2R R6, SRZ ;  /* 0x0000000000067805 */ /* 0x000fe2000001ff00 */
[----:B------:R0:W-:Y:S01]  /*44c0*/  STL [R1+0x10], RZ ;  /* 0x000010ff01007387 */ /* 0x0001e20000100800 */
[----:B------:R-:W-:-:S02]  /*44d0*/  CS2R R24, SRZ ;  /* 0x0000000000187805 */ /* 0x000fc4000001ff00 */
[----:B------:R-:W-:Y:S01]  /*44e0*/  CS2R R26, SRZ ;  /* 0x00000000001a7805 */ /* 0x000fe2000001ff00 */
[----:B------:R0:W-:Y:S04]  /*44f0*/  STL [R1+0x14], RZ ;  /* 0x000014ff01007387 */ /* 0x0001e80000100800 */
        /* <DEDUP_REMOVED lines=207> */
[----:B------:R0:W-:Y:S04]  /*51f0*/  STL [R1+0x1fb4], R0 ;  /* 0x001fb40001007387 */ /* 0x0001e80000100800 */
        /* <DEDUP_REMOVED lines=18> */
[----:B------:R0:W-:Y:S01]  /*5320*/  STL [R1+0xa2c], RZ ;  /* 0x000a2cff01007387 */ /* 0x0001e20000100800 */
[----:B------:R-:W-:Y:S05]  /*5330*/  BRA `(.L_x_1) ;  /* 0x0000083000187947 */ /* 0x000fea0003800000 */
.L_x_0:
[----:B------:R-:W2:Y:S01]  /*5340*/  LDL.LU R16, [R1+0xc18] ;  /* 0x000c180001107983 */ /* 0x000ea20000300800 */
[----:B------:R-:W-:Y:S01]  /*5350*/  ISETP.NE.AND P5, PT, R12, RZ, PT ;  /* 0x000000ff0c00720c */ /* 0x000fe20003fa5270 */
[----:B------:R-:W0:Y:S02]  /*5360*/  LDCU UR6, c[0x0][0x3ac] ;  /* 0x00007580ff0677ac */ /* 0x000e240008000800 */
[----:B------:R-:W3:Y:S01]  /*5370*/  LDL.LU R17, [R1+0xbf4] ;  /* 0x000bf40001117983 */ /* 0x000ee20000300800 */
[----:B------:R-:W-:Y:S01]  /*5380*/  ISETP.GE.AND P4, PT, R0, RZ, PT ;  /* 0x000000ff0000720c */ /* 0x000fe20003f86270 */
[----:B------:R-:W1:Y:S02]  /*5390*/  LDCU.128 UR12, c[0x0][0x380] ;  /* 0x00007000ff0c77ac */ /* 0x000e640008000c00 */
[----:B------:R-:W4:Y:S01]  /*53a0*/  LDL.LU R14, [R1+0xc14] ;  /* 0x000c1400010e7983 */ /* 0x000f220000300800 */
[----:B------:R-:W-:Y:S01]  /*53b0*/  ISETP.GE.AND P3, PT, R3, RZ, PT ;  /* 0x000000ff0300720c */ /* 0x000fe20003f66270 */
[----:B------:R-:W0:Y:S02]  /*53c0*/  LDCU UR7, c[0x0][0x3a4] ;  /* 0x00007480ff0777ac */ /* 0x000e240008000800 */
[----:B------:R-:W4:Y:S01]  /*53d0*/  LDL.LU R15, [R1+0xbfc] ;  /* 0x000bfc00010f7983 */ /* 0x000f220000300800 */
[----:B------:R-:W-:Y:S01]  /*53e0*/  ISETP.GE.AND P1, PT, R5, RZ, PT ;  /* 0x000000ff0500720c */ /* 0x000fe20003f26270 */
[----:B------:R-:W0:Y:S02]  /*53f0*/  LDCU UR10, c[0x0][0x3b0] ;  /* 0x00007600ff0a77ac */ /* 0x000e240008000800 */
[----:B------:R1:W-:Y:S04]  /*5400*/  STL [R1+0x23fc], R21 ;  /* 0x0023fc1501007387 */ /* 0x0003e80000100800 */
[----:B-1----:R-:W4:Y:S04]  /*5410*/  LDL.LU R21, [R1+0xc34] ;  /* 0x000c340001157983 */ /* 0x002f280000300800 */
[----:B------:R1:W-:Y:S04]  /*5420*/  STL [R1+0x23f8], R22 ;  /* 0x0023f81601007387 */ /* 0x0003e80000100800 */
[----:B-1----:R-:W4:Y:S04]  /*5430*/  LDL R22, [R1+0x1fc4] ;  /* 0x001fc40001167983 */ /* 0x002f280000100800 */
[----:B------:R-:W-:Y:S04]  /*5440*/  STL [R1+0x23f4], R23 ;  /* 0x0023f41701007387 */ /* 0x000fe80000100800 */
[----:B------:R-:W-:Y:S04]  /*5450*/  STL [R1+0x23f0], R24 ;  /* 0x0023f01801007387 */ /* 0x000fe80000100800 */
[----:B------:R-:W-:Y:S04]  /*5460*/  STL [R1+0x23ec], R25 ;  /* 0x0023ec1901007387 */ /* 0x000fe80000100800 */
[----:B------:R-:W-:Y:S04]  /*5470*/  STL [R1+0x23e8], R26 ;  /* 0x0023e81a01007387 */ /* 0x000fe80000100800 */
[----:B------:R1:W-:Y:S04]  /*5480*/  STL [R1+0x23e4], R27 ;  /* 0x0023e41b01007387 */ /* 0x0003e80000100800 */
[----:B------:R0:W-:Y:S04]  /*5490*/  STL [R1+0x2140], R2 ;  /* 0x0021400201007387 */ /* 0x0001e80000100800 */
[----:B------:R2:W-:Y:S01]  /*54a0*/  STL [R1+0x213c], R13 ;  /* 0x00213c0d01007387 */ /* 0x0005e20000100800 */
[----:B-1----:R-:W-:Y:S01]  /*54b0*/  IMAD.MOV.U32 R27, RZ, RZ, R29 ;  /* 0x000000ffff1b7224 */ /* 0x002fe200078e001d */
[----:B------:R-:W-:Y:S01]  /*54c0*/  IABS R29, R13 ;  /* 0x0000000d001d7213 */ /* 0x000fe20000000000 */
[----:B0-----:R-:W-:Y:S01]  /*54d0*/  IMAD.MOV.U32 R2, RZ, RZ, R28 ;  /* 0x000000ffff027224 */ /* 0x001fe200078e001c */
[----:B------:R-:W-:Y:S01]  /*54e0*/  IABS R28, R12 ;  /* 0x0000000c001c7213 */ /* 0x000fe20000000000 */
[----:B--2---:R-:W-:-:S02]  /*54f0*/  IMAD.MOV.U32 R23, RZ, RZ, R16 ;  /* 0x000000ffff177224 */ /* 0x004fc400078e0010 */
[----:B---3--:R-:W-:Y:S02]  /*5500*/  IMAD.MOV.U32 R24, RZ, RZ, R17 ;  /* 0x000000ffff187224 */ /* 0x008fe400078e0011 */
[----:B------:R-:W0:Y:S01]  /*5510*/  I2F.RP R17, R29 ;  /* 0x0000001d00117306 */ /* 0x000e220000209400 */
[----:B----4-:R-:W-:Y:S02]  /*5520*/  IMAD.MOV.U32 R25, RZ, RZ, R14 ;  /* 0x000000ffff197224 */ /* 0x010fe400078e000e */
[----:B------:R-:W-:-:S05]  /*5530*/  IMAD.MOV.U32 R26, RZ, RZ, R15 ;  /* 0x000000ffff1a7224 */ /* 0x000fca00078e000f */
[----:B------:R-:W1:Y:S08]  /*5540*/  I2F.RP R14, R28 ;  /* 0x0000001c000e7306 */ /* 0x000e700000209400 */
[----:B0-----:R-:W0:Y:S08]  /*5550*/  MUFU.RCP R17, R17 ;  /* 0x0000001100117308 */ /* 0x001e300000001000 */
[----:B-1----:R-:W1:Y:S01]  /*5560*/  MUFU.RCP R14, R14 ;  /* 0x0000000e000e7308 */ /* 0x002e620000001000 */
[----:B0-----:R-:W-:Y:S01]  /*5570*/  VIADD R17, R17, 0xffffffe ;  /* 0x0ffffffe11117836 */ /* 0x001fe20000000000 */
[----:B------:R-:W-:-:S06]  /*5580*/  IABS R13, R22 ;  /* 0x00000016000d7213 */ /* 0x000fcc0000000000 */
[----:B------:R-:W-:Y:S01]  /*5590*/  F2I.FTZ.U32.TRUNC.NTZ R17, R17 ;  /* 0x0000001100117305 */ /* 0x000fe2000021f000 */
[----:B-1----:R-:W-:-:S07]  /*55a0*/  VIADD R14, R14, 0xffffffe ;  /* 0x0ffffffe0e0e7836 */ /* 0x002fce0000000000 */
[----:B------:R-:W0:Y:S02]  /*55b0*/  F2I.FTZ.U32.TRUNC.NTZ R15, R14 ;  /* 0x0000000e000f7305 */ /* 0x000e24000021f000 */
[----:B0-----:R-:W-:-:S04]  /*55c0*/  IMAD.MOV R14, RZ, RZ, -R15 ;  /* 0x000000ffff0e7224 */ /* 0x001fc800078e0a0f */
[----:B------:R-:W-:Y:S02]  /*55d0*/  IMAD R16, R14, R28, RZ ;  /* 0x0000001c0e107224 */ /* 0x000fe400078e02ff */
[----:B------:R-:W-:-:S04]  /*55e0*/  IMAD.MOV.U32 R14, RZ, RZ, RZ ;  /* 0x000000ffff0e7224 */ /* 0x000fc800078e00ff */
[----:B------:R-:W-:-:S04]  /*55f0*/  IMAD.HI.U32 R16, R15, R16, R14 ;  /* 0x000000100f107227 */ /* 0x000fc800078e000e */
[----:B------:R-:W-:Y:S01]  /*5600*/  IMAD.MOV.U32 R15, RZ, RZ, R13 ;  /* 0x000000ffff0f7224 */ /* 0x000fe200078e000d */
[----:B------:R-:W-:-:S03]  /*5610*/  IABS R13, R0 ;  /* 0x00000000000d7213 */ /* 0x000fc60000000000 */
[----:B------:R-:W-:-:S04]  /*5620*/  IMAD.HI.U32 R14, R16, R15, RZ ;  /* 0x0000000f100e7227 */ /* 0x000fc800078e00ff */
[----:B------:R-:W-:Y:S02]  /*5630*/  IMAD.MOV R14, RZ, RZ, -R14 ;  /* 0x000000ffff0e7224 */ /* 0x000fe400078e0a0e */
[----:B------:R-:W-:Y:S02]  /*5640*/  IMAD.MOV R16, RZ, RZ, -R17 ;  /* 0x000000ffff107224 */ /* 0x000fe400078e0a11 */
[C---:B------:R-:W-:Y:S02]  /*5650*/  IMAD R14, R28.reuse, R14, R15 ;  /* 0x0000000e1c0e7224 */ /* 0x040fe400078e020f */
[----:B------:R-:W-:Y:S02]  /*5660*/  IMAD.MOV.U32 R15, RZ, RZ, R16 ;  /* 0x000000ffff0f7224 */ /* 0x000fe400078e0010 */
[----:B------:R-:W-:Y:S01]  /*5670*/  IMAD.MOV.U32 R16, RZ, RZ, RZ ;  /* 0x000000ffff107224 */ /* 0x000fe200078e00ff */
[----:B------:R-:W-:Y:S01]  /*5680*/  ISETP.GT.U32.AND P0, PT, R28, R14, PT ;  /* 0x0000000e1c00720c */ /* 0x000fe20003f04070 */
[----:B------:R-:W-:-:S04]  /*5690*/  IMAD R15, R15, R29, RZ ;  /* 0x0000001d0f0f7224 */ /* 0x000fc800078e02ff */
[----:B------:R-:W-:Y:S01]  /*56a0*/  IMAD.HI.U32 R16, R17, R15, R16 ;  /* 0x0000000f11107227 */ /* 0x000fe200078e0010 */
[----:B------:R-:W-:Y:S02]  /*56b0*/  ISETP.GE.AND P6, PT, R22, RZ, PT ;  /* 0x000000ff1600720c */ /* 0x000fe40003fc6270 */
[----:B------:R-:W-:Y:S01]  /*56c0*/  IABS R17, R3 ;  /* 0x0000000300117213 */ /* 0x000fe20000000000 */
[----:B------:R-:W-:Y:S02]  /*56d0*/  IMAD.MOV.U32 R15, RZ, RZ, R13 ;  /* 0x000000ffff0f7224 */ /* 0x000fe400078e000d */
[----:B------:R-:W-:Y:S02]  /*56e0*/  IMAD.MOV.U32 R13, RZ, RZ, R27 ;  /* 0x000000ffff0d7224 */ /* 0x000fe400078e001b */
[----:B------:R-:W-:Y:S02]  /*56f0*/  IMAD.MOV.U32 R27, RZ, RZ, R26 ;  /* 0x000000ffff1b7224 */ /* 0x000fe400078e001a */
[----:B------:R-:W-:-:S02]  /*5700*/  IMAD.MOV.U32 R26, RZ, RZ, R21 ;  /* 0x000000ffff1a7224 */ /* 0x000fc400078e0015 */
[----:B------:R-:W-:-:S04]  /*5710*/  IMAD.HI.U32 R21, R16, R15, RZ ;  /* 0x0000000f10157227 */ /* 0x000fc800078e00ff */
[----:B------:R-:W-:Y:S02]  /*5720*/  @!P0 IMAD.IADD R14, R14, 0x1, -R28 ;  /* 0x000000010e0e8824 */ /* 0x000fe400078e0a1c */
[----:B------:R-:W-:-:S03]  /*5730*/  IMAD.MOV R21, RZ, RZ, -R21 ;  /* 0x000000ffff157224 */ /* 0x000fc600078e0a15 */
[----:B------:R-:W-:Y:S01]  /*5740*/  ISETP.GT.U32.AND P0, PT, R28, R14, PT ;  /* 0x0000000e1c00720c */ /* 0x000fe20003f04070 */
[C---:B------:R-:W-:Y:S02]  /*5750*/  IMAD R15, R29.reuse, R21, R15 ;  /* 0x000000151d0f7224 */ /* 0x040fe400078e020f */
[----:B------:R-:W-:Y:S01]  /*5760*/  IMAD.HI.U32 R0, R16, R17, RZ ;  /* 0x0000001110007227 */ /* 0x000fe200078e00ff */
[----:B------:R-:W-:Y:S01]  /*5770*/  IABS R3, R5 ;  /* 0x0000000500037213 */ /* 0x000fe20000000000 */
[----:B------:R-:W2:Y:S01]  /*5780*/  LDL.LU R21, [R1+0x23fc] ;  /* 0x0023fc0001157983 */ /* 0x000ea20000300800 */
[C---:B------:R-:W-:Y:S01]  /*5790*/  ISETP.GT.U32.AND P2, PT, R29.reuse, R15, PT ;  /* 0x0000000f1d00720c */ /* 0x040fe20003f44070 */
[----:B------:R-:W-:Y:S02]  /*57a0*/  IMAD.MOV R0, RZ, RZ, -R0 ;  /* 0x000000ffff007224 */ /* 0x000fe400078e0a00 */
[----:B------:R-:W3:Y:S02]  /*57b0*/  LDL.LU R22, [R1+0x23f8] ;  /* 0x0023f80001167983 */ /* 0x000ee40000300800 */
[----:B------:R-:W-:Y:S01]  /*57c0*/  IMAD R17, R29, R0, R17 ;  /* 0x000000001d117224 */ /* 0x000fe200078e0211 */
[----:B------:R-:W-:Y:S01]  /*57d0*/  IABS R0, R6 ;  /* 0x0000000600007213 */ /* 0x000fe20000000000 */
[----:B------:R-:W-:Y:S01]  /*57e0*/  @!P0 IMAD.IADD R14, R14, 0x1, -R28 ;  /* 0x000000010e0e8824 */ /* 0x000fe200078e0a1c */
[----:B------:R-:W-:-:S02]  /*57f0*/  ISETP.GE.AND P0, PT, R4, RZ, PT ;  /* 0x000000ff0400720c */ /* 0x000fc40003f06270 */
[----:B------:R-:W-:Y:S01]  /*5800*/  IABS R4, R4 ;  /* 0x0000000400047213 */ /* 0x000fe20000000000 */
[----:B------:R-:W-:Y:S01]  /*5810*/  IMAD.MOV.U32 R28, RZ, RZ, R14 ;  /* 0x000000ffff1c7224 */ /* 0x000fe200078e000e */
[----:B------:R-:W-:Y:S01]  /*5820*/  IABS R14, R7 ;  /* 0x00000007000e7213 */ /* 0x000fe20000000000 */
[----:B------:R-:W-:Y:S01]  /*5830*/  @!P2 IMAD.IADD R15, R15, 0x1, -R29 ;  /* 0x000000010f0fa824 */ /* 0x000fe200078e0a1d */
[----:B------:R-:W-:Y:S01]  /*5840*/  ISETP.GE.AND P2, PT, R6, RZ, PT ;  /* 0x000000ff0600720c */ /* 0x000fe20003f46270 */
[----:B------:R-:W-:Y:S01]  /*5850*/  @!P6 IMAD.MOV R28, RZ, RZ, -R28 ;  /* 0x000000ffff1ce224 */ /* 0x000fe200078e0a1c */
[----:B------:R-:W-:Y:S01]  /*5860*/  @!P5 LOP3.LUT R28, RZ, R12, RZ, 0x33, !PT ;  /* 0x0000000cff1cd212 */ /* 0x000fe200078e33ff */
[C---:B------:R-:W-:Y:S01]  /*5870*/  IMAD.HI.U32 R5, R16.reuse, R4, RZ ;  /* 0x0000000410057227 */ /* 0x040fe200078e00ff */
[C---:B------:R-:W-:Y:S02]  /*5880*/  ISETP.GT.U32.AND P5, PT, R29.reuse, R15, PT ;  /* 0x0000000f1d00720c */ /* 0x040fe40003fa4070 */
[----:B------:R-:W-:Y:S01]  /*5890*/  ISETP.GT.U32.AND P6, PT, R29, R17, PT ;  /* 0x000000111d00720c */ /* 0x000fe20003fc4070 */
[----:B------:R-:W-:Y:S01]  /*58a0*/  IMAD.HI.U32 R6, R16, R3, RZ ;  /* 0x0000000310067227 */ /* 0x000fe200078e00ff */
[----:B------:R0:W-:Y:S03]  /*58b0*/  STL [R1+0x8fc], R28 ;  /* 0x0008fc1c01007387 */ /* 0x0001e60000100800 */
[----:B------:R-:W-:-:S02]  /*58c0*/  IMAD.MOV R12, RZ, RZ, -R5 ;  /* 0x000000ffff0c7224 */ /* 0x000fc400078e0a05 */
[----:B------:R-:W-:Y:S02]  /*58d0*/  IMAD.MOV R6, RZ, RZ, -R6 ;  /* 0x000000ffff067224 */ /* 0x000fe400078e0a06 */
[----:B------:R-:W-:Y:S02]  /*58e0*/  IMAD R4, R29, R12, R4 ;  /* 0x0000000c1d047224 */ /* 0x000fe400078e0204 */
[--C-:B------:R-:W-:Y:S02]  /*58f0*/  @!P5 IMAD.IADD R15, R15, 0x1, -R29.reuse ;  /* 0x000000010f0fd824 */ /* 0x100fe400078e0a1d */
[----:B------:R-:W-:Y:S01]  /*5900*/  @!P6 IMAD.IADD R17, R17, 0x1, -R29 ;  /* 0x000000011111e824 */ /* 0x000fe200078e0a1d */
[C---:B------:R-:W-:Y:S01]  /*5910*/  ISETP.GT.U32.AND P5, PT, R29.reuse, R4, PT ;  /* 0x000000041d00720c */ /* 0x040fe20003fa4070 */
[C---:B------:R-:W-:Y:S02]  /*5920*/  IMAD R3, R29.reuse, R6, R3 ;  /* 0x000000061d037224 */ /* 0x040fe400078e0203 */
[----:B0-----:R-:W-:Y:S01]  /*5930*/  IMAD.MOV.U32 R28, RZ, RZ, R15 ;  /* 0x000000ffff1c7224 */ /* 0x001fe200078e000f */
[----:B------:R-:W-:Y:S01]  /*5940*/  ISETP.GT.U32.AND P6, PT, R29, R17, PT ;  /* 0x000000111d00720c */ /* 0x000fe20003fc4070 */
[----:B------:R-:W-:-:S04]  /*5950*/  IMAD.HI.U32 R6, R16, R14, RZ ;  /* 0x0000000e10067227 */ /* 0x000fc800078e00ff */
[----:B------:R-:W-:Y:S01]  /*5960*/  @!P4 IMAD.MOV R28, RZ, RZ, -R28 ;  /* 0x000000ffff1cc224 */ /* 0x000fe200078e0a1c */
[C---:B------:R-:W-:Y:S01]  /*5970*/  ISETP.GT.U32.AND P4, PT, R29.reuse, R3, PT ;  /* 0x000000031d00720c */ /* 0x040fe20003f84070 */
[----:B------:R-:W-:Y:S01]  /*5980*/  IMAD.MOV R12, RZ, RZ, -R6 ;  /* 0x000000ffff0c7224 */ /* 0x000fe200078e0a06 */
[----:B------:R-:W-:Y:S01]  /*5990*/  IABS R6, R9 ;  /* 0x0000000900067213 */ /* 0x000fe20000000000 */
[----:B------:R-:W-:Y:S01]  /*59a0*/  IMAD.HI.U32 R5, R16, R0, RZ ;  /* 0x0000000010057227 */ /* 0x000fe200078e00ff */
[----:B------:R0:W-:Y:S03]  /*59b0*/  STL [R1+0xa34], R28 ;  /* 0x000a341c01007387 */ /* 0x0001e60000100800 */
[----:B------:R-:W-:Y:S01]  /*59c0*/  IMAD R12, R29, R12, R14 ;  /* 0x0000000c1d0c7224 */ /* 0x000fe200078e020e */
[----:B------:R-:W-:Y:S01]  /*59d0*/  IABS R14, R10 ;  /* 0x0000000a000e7213 */ /* 0x000fe20000000000 */
[----:B------:R-:W-:-:S02]  /*59e0*/  @!P6 IMAD.IADD R17, R17, 0x1, -R29 ;  /* 0x000000011111e824 */ /* 0x000fc400078e0a1d */
[--C-:B------:R-:W-:Y:S01]  /*59f0*/  @!P5 IMAD.IADD R4, R4, 0x1, -R29.reuse ;  /* 0x000000010404d824 */ /* 0x100fe200078e0a1d */
[----:B------:R-:W-:Y:S01]  /*5a00*/  ISETP.GT.U32.AND P5, PT, R29, R12, PT ;  /* 0x0000000c1d00720c */ /* 0x000fe20003fa4070 */
[----:B------:R-:W-:Y:S02]  /*5a10*/  @!P4 IMAD.IADD R3, R3, 0x1, -R29 ;  /* 0x000000010303c824 */ /* 0x000fe400078e0a1d */
[----:B------:R-:W-:Y:S01]  /*5a20*/  IMAD.MOV R5, RZ, RZ, -R5 ;  /* 0x000000ffff057224 */ /* 0x000fe200078e0a05 */
[C---:B------:R-:W-:Y:S01]  /*5a30*/  ISETP.GT.U32.AND P4, PT, R29.reuse, R4, PT ;  /* 0x000000041d00720c */ /* 0x040fe20003f84070 */
[----:B------:R-:W-:Y:S01]  /*5a40*/  @!P3 IMAD.MOV R17, RZ, RZ, -R17 ;  /* 0x000000ffff11b224 */ /* 0x000fe200078e0a11 */
[C---:B------:R-:W-:Y:S01]  /*5a50*/  ISETP.GT.U32.AND P3, PT, R29.reuse, R3, PT ;  /* 0x000000031d00720c */ /* 0x040fe20003f64070 */
[C---:B------:R-:W-:Y:S01]  /*5a60*/  IMAD R0, R29.reuse, R5, R0 ;  /* 0x000000051d007224 */ /* 0x040fe200078e0200 */
[----:B------:R-:W-:Y:S01]  /*5a70*/  IABS R5, R8 ;  /* 0x0000000800057213 */ /* 0x000fe20000000000 */
[----:B------:R-:W-:Y:S01]  /*5a80*/  IMAD.HI.U32 R15, R16, R6, RZ ;  /* 0x00000006100f7227 */ /* 0x000fe200078e00ff */
[----:B------:R1:W-:Y:S02]  /*5a90*/  STL [R1+0xa30], R17 ;  /* 0x000a301101007387 */ /* 0x0003e40000100800 */
[----:B------:R-:W-:Y:S01]  /*5aa0*/  ISETP.GT.U32.AND P6, PT, R29, R0, PT ;  /* 0x000000001d00720c */ /* 0x000fe20003fc4070 */
[----:B------:R-:W-:-:S02]  /*5ab0*/  IMAD.MOV R15, RZ, RZ, -R15 ;  /* 0x000000ffff0f7224 */ /* 0x000fc400078e0a0f */
[----:B0-----:R-:W-:-:S04]  /*5ac0*/  IMAD.HI.U32 R28, R16, R5, RZ ;  /* 0x00000005101c7227 */ /* 0x001fc800078e00ff */
[--C-:B------:R-:W-:Y:S02]  /*5ad0*/  @!P5 IMAD.IADD R12, R12, 0x1, -R29.reuse ;  /* 0x000000010c0cd824 */ /* 0x100fe400078e0a1d */
[C---:B------:R-:W-:Y:S01]  /*5ae0*/  IMAD R6, R29.reuse, R15, R6 ;  /* 0x0000000f1d067224 */ /* 0x040fe200078e0206 */
[----:B------:R-:W-:Y:S01]  /*5af0*/  IABS R15, R11 ;  /* 0x0000000b000f7213 */ /* 0x000fe20000000000 */
[----:B------:R-:W-:Y:S01]  /*5b00*/  IMAD.MOV R28, RZ, RZ, -R28 ;  /* 0x000000ffff1c7224 */ /* 0x000fe200078e0a1c */
[----:B------:R-:W-:Y:S01]  /*5b10*/  ISETP.GT.U32.AND P5, PT, R29, R12, PT ;  /* 0x0000000c1d00720c */ /* 0x000fe20003fa4070 */
[----:B------:R-:W-:Y:S01]  /*5b20*/  @!P3 IMAD.IADD R3, R3, 0x1, -R29 ;  /* 0x000000010303b824 */ /* 0x000fe200078e0a1d */
[----:B------:R-:W-:Y:S01]  /*5b30*/  ISETP.GT.U32.AND P3, PT, R29, R6, PT ;  /* 0x000000061d00720c */ /* 0x000fe20003f64070 */
[----:B-1----:R-:W-:-:S04]  /*5b40*/  IMAD.HI.U32 R17, R16, R14, RZ ;  /* 0x0000000e10117227 */ /* 0x002fc800078e00ff */
[----:B------:R-:W-:Y:S02]  /*5b50*/  IMAD R5, R29, R28, R5 ;  /* 0x0000001c1d057224 */ /* 0x000fe400078e0205 */
[----:B------:R-:W-:Y:S02]  /*5b60*/  @!P6 IMAD.IADD R0, R0, 0x1, -R29 ;  /* 0x000000010000e824 */ /* 0x000fe400078e0a1d */
[----:B------:R-:W-:-:S03]  /*5b70*/  IMAD.HI.U32 R28, R16, R15, RZ ;  /* 0x0000000f101c7227 */ /* 0x000fc600078e00ff */
[C---:B------:R-:W-:Y:S01]  /*5b80*/  ISETP.GT.U32.AND P6, PT, R29.reuse, R0, PT ;  /* 0x000000001d00720c */ /* 0x040fe20003fc4070 */
[----:B------:R-:W-:Y:S02]  /*5b90*/  IMAD.MOV R17, RZ, RZ, -R17 ;  /* 0x000000ffff117224 */ /* 0x000fe400078e0a11 */
[----:B------:R-:W-:Y:S02]  /*5ba0*/  IMAD.MOV R28, RZ, RZ, -R28 ;  /* 0x000000ffff1c7224 */ /* 0x000fe400078e0a1c */
[C---:B------:R-:W-:Y:S01]  /*5bb0*/  IMAD R14, R29.reuse, R17, R14 ;  /* 0x000000111d0e7224 */ /* 0x040fe200078e020e */
[----:B------:R-:W-:Y:S01]  /*5bc0*/  IABS R17, R19 ;  /* 0x0000001300117213 */ /* 0x000fe20000000000 */
[----:B------:R-:W-:Y:S01]  /*5bd0*/  @!P4 IMAD.IADD R4, R4, 0x1, -R29 ;  /* 0x000000010404c824 */ /* 0x000fe200078e0a1d */
[C---:B------:R-:W-:Y:S01]  /*5be0*/  ISETP.GT.U32.AND P4, PT, R29.reuse, R5, PT ;  /* 0x000000051d00720c */ /* 0x040fe20003f84070 */
[C---:B------:R-:W-:Y:S02]  /*5bf0*/  IMAD R15, R29.reuse, R28, R15 ;  /* 0x0000001c1d0f7224 */ /* 0x040fe400078e020f */
[--C-:B------:R-:W-:Y:S01]  /*5c00*/  @!P5 IMAD.IADD R12, R12, 0x1, -R29.reuse ;  /* 0x000000010c0cd824 */ /* 0x100fe200078e0a1d */
[----:B------:R-:W-:Y:S01]  /*5c10*/  ISETP.GT.U32.AND P5, PT, R29, R14, PT ;  /* 0x0000000e1d00720c */ /* 0x000fe20003fa4070 */
[----:B------:R-:W-:Y:S01]  /*5c20*/  @!P3 IMAD.IADD R6, R6, 0x1, -R29 ;  /* 0x000000010606b824 */ /* 0x000fe200078e0a1d */
[----:B------:R-:W-:Y:S01]  /*5c30*/  ISETP.GE.AND P3, PT, R9, RZ, PT ;  /* 0x000000ff0900720c */ /* 0x000fe20003f66270 */
[----:B------:R-:W-:-:S02]  /*5c40*/  IMAD.MOV.U32 R28, RZ, RZ, R23 ;  /* 0x000000ffff1c7224 */ /* 0x000fc400078e0017 */
[----:B------:R-:W-:Y:S02]  /*5c50*/  IMAD.MOV.U32 R23, RZ, RZ, R4 ;  /* 0x000000ffff177224 */ /* 0x000fe400078e0004 */
[----:B------:R-:W-:Y:S02]  /*5c60*/  IMAD.MOV.U32 R9, RZ, RZ, R24 ;  /* 0x000000ffff097224 */ /* 0x000fe400078e0018 */
[----:B------:R-:W-:Y:S02]  /*5c70*/  IMAD.MOV.U32 R24, RZ, RZ, R3 ;  /* 0x000000ffff187224 */ /* 0x000fe400078e0003 */
[----:B------:R-:W-:Y:S01]  /*5c80*/  @!P0 IMAD.MOV R23, RZ, RZ, -R23 ;  /* 0x000000ffff178224 */ /* 0x000fe200078e0a17 */
[----:B------:R-:W4:Y:S01]  /*5c90*/  LDL.LU R3, [R1+0xc00] ;  /* 0x000c000001037983 */ /* 0x000f220000300800 */
[----:B------:R-:W-:Y:S02]  /*5ca0*/  @!P1 IMAD.MOV R24, RZ, RZ, -R24 ;  /* 0x000000ffff189224 */ /* 0x000fe400078e0a18 */
[--C-:B------:R-:W-:Y:S01]  /*5cb0*/  @!P6 IMAD.IADD R0, R0, 0x1, -R29.reuse ;  /* 0x000000010000e824 */ /* 0x100fe200078e0a1d */
[----:B------:R0:W-:Y:S01]  /*5cc0*/  STL [R1+0xa28], R23 ;  /* 0x000a281701007387 */ /* 0x0001e20000100800 */
[--C-:B------:R-:W-:Y:S01]  /*5cd0*/  @!P4 IMAD.IADD R5, R5, 0x1, -R29.reuse ;  /* 0x000000010505c824 */ /* 0x100fe200078e0a1d */
[----:B------:R-:W-:Y:S01]  /*5ce0*/  ISETP.GE.AND P6, PT, R7, RZ, PT ;  /* 0x000000ff0700720c */ /* 0x000fe20003fc6270 */
[----:B------:R-:W-:Y:S01]  /*5cf0*/  @!P5 IMAD.IADD R14, R14, 0x1, -R29 ;  /* 0x000000010e0ed824 */ /* 0x000fe200078e0a1d */
[----:B------:R-:W-:Y:S01]  /*5d00*/  ISETP.GE.AND P4, PT, R8, RZ, PT ;  /* 0x000000ff0800720c */ /* 0x000fe20003f86270 */
[----:B------:R-:W-:Y:S01]  /*5d10*/  IMAD.HI.U32 R4, R16, R17, RZ ;  /* 0x0000001110047227 */ /* 0x000fe200078e00ff */
[----:B0-----:R-:W2:Y:S01]  /*5d20*/  LDL.LU R23, [R1+0x23f4] ;  /* 0x0023f40001177983 */ /* 0x001ea20000300800 */
[----:B------:R-:W-:-:S02]  /*5d30*/  ISETP.GT.U32.AND P0, PT, R29, R5, PT ;  /* 0x000000051d00720c */ /* 0x000fc40003f04070 */
[----:B------:R-:W-:Y:S01]  /*5d40*/  IABS R7, R18 ;  /* 0x0000001200077213 */ /* 0x000fe20000000000 */
[----:B------:R0:W-:Y:S01]  /*5d50*/  STL [R1+0xa24], R24 ;  /* 0x000a241801007387 */ /* 0x0001e20000100800 */
[C---:B------:R-:W-:Y:S02]  /*5d60*/  ISETP.GT.U32.AND P1, PT, R29.reuse, R14, PT ;  /* 0x0000000e1d00720c */ /* 0x040fe40003f24070 */
[----:B------:R-:W-:Y:S01]  /*5d70*/  ISETP.GT.U32.AND P5, PT, R29, R6, PT ;  /* 0x000000061d00720c */ /* 0x000fe20003fa4070 */
[----:B------:R-:W-:-:S04]  /*5d80*/  IMAD.HI.U32 R8, R16, R7, RZ ;  /* 0x0000000710087227 */ /* 0x000fc800078e00ff */
[----:B0-----:R-:W-:Y:S02]  /*5d90*/  IMAD.MOV.U32 R24, RZ, RZ, R0 ;  /* 0x000000ffff187224 */ /* 0x001fe400078e0000 */
[----:B------:R-:W-:Y:S02]  /*5da0*/  IMAD.MOV.U32 R0, RZ, RZ, R25 ;  /* 0x000000ffff007224 */ /* 0x000fe400078e0019 */
[----:B------:R-:W-:Y:S02]  /*5db0*/  IMAD.MOV.U32 R25, RZ, RZ, R12 ;  /* 0x000000ffff197224 */ /* 0x000fe400078e000c */
[----:B------:R-:W2:Y:S01]  /*5dc0*/  LDL.LU R12, [R1+0xbf0] ;  /* 0x000bf000010c7983 */ /* 0x000ea20000300800 */
[--C-:B------:R-:W-:Y:S02]  /*5dd0*/  @!P0 IMAD.IADD R5, R5, 0x1, -R29.reuse ;  /* 0x0000000105058824 */ /* 0x100fe400078e0a1d */
[----:B------:R-:W-:Y:S01]  /*5de0*/  @!P1 IMAD.IADD R14, R14, 0x1, -R29 ;  /* 0x000000010e0e9824 */ /* 0x000fe200078e0a1d */
[----:B------:R-:W-:Y:S01]  /*5df0*/  ISETP.GE.AND P1, PT, R18, RZ, PT ;  /* 0x000000ff1200720c */ /* 0x000fe20003f26270 */
[----:B------:R-:W-:-:S02]  /*5e00*/  IMAD.MOV.U32 R18, RZ, RZ, R26 ;  /* 0x000000ffff127224 */ /* 0x000fc400078e001a */
[----:B------:R-:W-:Y:S02]  /*5e10*/  @!P2 IMAD.MOV R24, RZ, RZ, -R24 ;  /* 0x000000ffff18a224 */ /* 0x000fe400078e0a18 */
[----:B------:R-:W-:Y:S02]  /*5e20*/  IMAD.MOV.U32 R26, RZ, RZ, R5 ;  /* 0x000000ffff1a7224 */ /* 0x000fe400078e0005 */
[----:B------:R-:W-:Y:S01]  /*5e30*/  @!P6 IMAD.MOV R25, RZ, RZ, -R25 ;  /* 0x000000ffff19e224 */ /* 0x000fe200078e0a19 */
[----:B------:R0:W-:Y:S01]  /*5e40*/  STL [R1+0xa20], R24 ;  /* 0x000a201801007387 */ /* 0x0001e20000100800 */
[----:B------:R-:W-:Y:S02]  /*5e50*/  @!P4 IMAD.MOV R26, RZ, RZ, -R26 ;  /* 0x000000ffff1ac224 */ /* 0x000fe400078e0a1a */
[----:B------:R-:W-:Y:S01]  /*5e60*/  @!P5 IMAD.IADD R6, R6, 0x1, -R29 ;  /* 0x000000010606d824 */ /* 0x000fe200078e0a1d */
[----:B------:R-:W-:Y:S01]  /*5e70*/  ISETP.GE.AND P4, PT, R19, RZ, PT ;  /* 0x000000ff1300720c */ /* 0x000fe20003f86270 */
[----:B------:R-:W-:Y:S01]  /*5e80*/  IMAD.MOV.U32 R19, RZ, RZ, R27 ;  /* 0x000000ffff137224 */ /* 0x000fe200078e001b */
[----:B0-----:R-:W2:Y:S01]  /*5e90*/  LDL.LU R24, [R1+0x23f0] ;  /* 0x0023f00001187983 */ /* 0x001ea20000300800 */
[----:B------:R-:W-:-:S03]  /*5ea0*/  IMAD.MOV.U32 R27, RZ, RZ, R6 ;  /* 0x000000ffff1b7224 */ /* 0x000fc600078e0006 */
[----:B------:R0:W-:Y:S04]  /*5eb0*/  STL [R1+0xa1c], R25 ;  /* 0x000a1c1901007387 */ /* 0x0001e80000100800 */
[----:B0-----:R-:W2:Y:S04]  /*5ec0*/  LDL.LU R25, [R1+0x23ec] ;  /* 0x0023ec0001197983 */ /* 0x001ea80000300800 */
[----:B------:R0:W-:Y:S04]  /*5ed0*/  STL [R1+0xa18], R26 ;  /* 0x000a181a01007387 */ /* 0x0001e80000100800 */
[----:B0-----:R-:W2:Y:S04]  /*5ee0*/  LDL.LU R26, [R1+0x23e8] ;  /* 0x0023e800011a7983 */ /* 0x001ea80000300800 */
[----:B------:R-:W2:Y:S01]  /*5ef0*/  LDL.LU R6, [R1+0xb84] ;  /* 0x000b840001067983 */ /* 0x000ea20000300800 */
[----:B------:R-:W-:Y:S01]  /*5f00*/  IMAD.MOV R8, RZ, RZ, -R8 ;  /* 0x000000ffff087224 */ /* 0x000fe200078e0a08 */
[----:B------:R-:W-:Y:S01]  /*5f10*/  ISETP.GT.U32.AND P6, PT, R29, R15, PT ;  /* 0x0000000f1d00720c */ /* 0x000fe20003fc4070 */
[----:B------:R-:W-:-:S02]  /*5f20*/  IMAD.MOV R4, RZ, RZ, -R4 ;  /* 0x000000ffff047224 */ /* 0x000fc400078e0a04 */
[C---:B------:R-:W-:Y:S02]  /*5f30*/  IMAD R7, R29.reuse, R8, R7 ;  /* 0x000000081d077224 */ /* 0x040fe400078e0207 */
[----:B------:R-:W-:-:S03]  /*5f40*/  IMAD R17, R29, R4, R17 ;  /* 0x000000041d117224 */ /* 0x000fc600078e0211 */
[----:B------:R-:W-:Y:S02]  /*5f50*/  ISETP.GT.U32.AND P5, PT, R29, R7, PT ;  /* 0x000000071d00720c */ /* 0x000fe40003fa4070 */
[----:B------:R-:W-:-:S03]  /*5f60*/  ISETP.GE.AND P2, PT, R10, RZ, PT ;  /* 0x000000ff0a00720c */ /* 0x000fc60003f46270 */
[----:B------:R-:W-:Y:S01]  /*5f70*/  @!P6 IMAD.IADD R15, R15, 0x1, -R29 ;  /* 0x000000010f0fe824 */ /* 0x000fe200078e0a1d */
[----:B------:R-:W-:Y:S02]  /*5f80*/  ISETP.GT.U32.AND P6, PT, R29, R17, PT ;  /* 0x000000111d00720c */ /* 0x000fe40003fc4070 */
[----:B------:R-:W-:-:S05]  /*5f90*/  ISETP.GE.AND P0, PT, R11, RZ, PT ;  /* 0x000000ff0b00720c */ /* 0x000fca0003f06270 */
[----:B------:R-:W-:Y:S01]  /*5fa0*/  @!P5 IMAD.IADD R7, R7, 0x1, -R29 ;  /* 0x000000010707d824 */ /* 0x000fe200078e0a1d */
[----:B------:R-:W-:-:S05]  /*5fb0*/  ISETP.GT.U32.AND P5, PT, R29, R15, PT ;  /* 0x0000000f1d00720c */ /* 0x000fca0003fa4070 */
[----:B------:R-:W-:Y:S01]  /*5fc0*/  @!P6 IMAD.IADD R17, R17, 0x1, -R29 ;  /* 0x000000011111e824 */ /* 0x000fe200078e0a1d */
[----:B------:R-:W-:-:S07]  /*5fd0*/  ISETP.GT.U32.AND P6, PT, R29, R7, PT ;  /* 0x000000071d00720c */ /* 0x000fce0003fc4070 */
[----:B------:R-:W-:Y:S02]  /*5fe0*/  @!P5 IMAD.IADD R15, R15, 0x1, -R29 ;  /* 0x000000010f0fd824 */ /* 0x000fe400078e0a1d */
[----:B------:R-:W-:-:S04]  /*5ff0*/  @!P3 IMAD.MOV R27, RZ, RZ, -R27 ;  /* 0x000000ffff1bb224 */ /* 0x000fc800078e0a1b */
[----:B------:R-:W-:Y:S02]  /*6000*/  @!P6 IMAD.IADD R7, R7, 0x1, -R29 ;  /* 0x000000010707e824 */ /* 0x000fe400078e0a1d */
[----:B------:R-:W-:Y:S01]  /*6010*/  @!P2 IMAD.MOV R14, RZ, RZ, -R14 ;  /* 0x000000ffff0ea224 */ /* 0x000fe200078e0a0e */
[----:B------:R0:W-:Y:S04]  /*6020*/  STL [R1+0xa14], R27 ;  /* 0x000a141b01007387 */ /* 0x0001e80000100800 */
[----:B0-----:R-:W2:Y:S04]  /*6030*/  LDL.LU R27, [R1+0x23e4] ;  /* 0x0023e400011b7983 */ /* 0x001ea80000300800 */
[----:B------:R-:W-:Y:S01]  /*6040*/  STL [R1+0xa10], R14 ;  /* 0x000a100e01007387 */ /* 0x000fe20000100800 */
[----:B------:R-:W-:-:S02]  /*6050*/  ISETP.GE.AND P2, PT, R20, RZ, PT ;  /* 0x000000ff1400720c */ /* 0x000fc40003f46270 */
[----:B---3--:R-:W-:Y:S01]  /*6060*/  IABS R4, R22 ;  /* 0x0000001600047213 */ /* 0x008fe20000000000 */
[----:B----4-:R-:W-:Y:S01]  /*6070*/  IMAD.MOV.U32 R10, RZ, RZ, R3 ;  /* 0x000000ffff0a7224 */ /* 0x010fe200078e0003 */
[----:B------:R-:W-:-:S05]  /*6080*/  IABS R3, R20 ;  /* 0x0000001400037213 */ /* 0x000fca0000000000 */
[----:B------:R-:W-:-:S04]  /*6090*/  IMAD.HI.U32 R5, R16, R3, RZ ;  /* 0x0000000310057227 */ /* 0x000fc800078e00ff */
[----:B------:R-:W-:-:S04]  /*60a0*/  IMAD.MOV R5, RZ, RZ, -R5 ;  /* 0x000000ffff057224 */ /* 0x000fc800078e0a05 */
[----:B------:R-:W-:Y:S02]  /*60b0*/  IMAD R3, R29, R5, R3 ;  /* 0x000000051d037224 */ /* 0x000fe400078e0203 */
[----:B------:R-:W-:-:S03]  /*60c0*/  IMAD.HI.U32 R5, R16, R4, RZ ;  /* 0x0000000410057227 */ /* 0x000fc600078e00ff */
[----:B------:R-:W-:Y:S01]  /*60d0*/  ISETP.GT.U32.AND P5, PT, R29, R3, PT ;  /* 0x000000031d00720c */ /* 0x000fe20003fa4070 */
[----:B------:R-:W-:Y:S02]  /*60e0*/  IMAD.MOV R5, RZ, RZ, -R5 ;  /* 0x000000ffff057224 */ /* 0x000fe400078e0a05 */
[----:B--2---:R-:W-:Y:S02]  /*60f0*/  IMAD.MOV.U32 R11, RZ, RZ, R12 ;  /* 0x000000ffff0b7224 */ /* 0x004fe400078e000c */
[----:B------:R-:W-:Y:S01]  /*6100*/  IMAD.MOV.U32 R12, RZ, RZ, R0 ;  /* 0x000000ffff0c7224 */ /* 0x000fe200078e0000 */
[----:B------:R-:W-:-:S05]  /*6110*/  IABS R0, R21 ;  /* 0x0000001500007213 */ /* 0x000fca0000000000 */
[----:B------:R-:W-:-:S04]  /*6120*/  IMAD.HI.U32 R8, R16, R0, RZ ;  /* 0x0000000010087227 */ /* 0x000fc800078e00ff */
[----:B------:R-:W-:Y:S02]  /*6130*/  IMAD.MOV R8, RZ, RZ, -R8 ;  /* 0x000000ffff087224 */ /* 0x000fe400078e0a08 */
[C---:B------:R-:W-:Y:S02]  /*6140*/  IMAD R4, R29.reuse, R5, R4 ;  /* 0x000000051d047224 */ /* 0x040fe400078e0204 */
[----:B------:R-:W-:Y:S02]  /*6150*/  IMAD R0, R29, R8, R0 ;  /* 0x000000081d007224 */ /* 0x000fe400078e0200 */
[----:B------:R-:W-:Y:S02]  /*6160*/  IMAD.MOV.U32 R8, RZ, RZ, R10 ;  /* 0x000000ffff087224 */ /* 0x000fe400078e000a */
[----:B------:R-:W-:Y:S02]  /*6170*/  IMAD.MOV.U32 R10, RZ, RZ, R15 ;  /* 0x000000ffff0a7224 */ /* 0x000fe400078e000f */
[----:B------:R-:W-:-:S02]  /*6180*/  IMAD.MOV.U32 R5, RZ, RZ, R7 ;  /* 0x000000ffff057224 */ /* 0x000fc400078e0007 */
[----:B------:R-:W-:Y:S02]  /*6190*/  @!P0 IMAD.MOV R10, RZ, RZ, -R10 ;  /* 0x000000ffff0a8224 */ /* 0x000fe400078e0a0a */
[----:B------:R-:W-:Y:S02]  /*61a0*/  @!P5 IMAD.IADD R3, R3, 0x1, -R29 ;  /* 0x000000010303d824 */ /* 0x000fe400078e0a1d */
[----:B------:R-:W-:Y:S01]  /*61b0*/  @!P1 IMAD.MOV R5, RZ, RZ, -R5 ;  /* 0x000000ffff059224 */ /* 0x000fe200078e0a05 */
[----:B------:R-:W-:Y:S01]  /*61c0*/  STL [R1+0xa0c], R10 ;  /* 0x000a0c0a01007387 */ /* 0x000fe20000100800 */
[----:B------:R-:W-:Y:S01]  /*61d0*/  IMAD.MOV.U32 R15, RZ, RZ, R8 ;  /* 0x000000ffff0f7224 */ /* 0x000fe200078e0008 */
[----:B------:R-:W-:Y:S02]  /*61e0*/  IABS R8, R24 ;  /* 0x0000001800087213 */ /* 0x000fe40000000000 */
[----:B------:R-:W-:Y:S01]  /*61f0*/  ISETP.GE.AND P0, PT, R21, RZ, PT ;  /* 0x000000ff1500720c */ /* 0x000fe20003f06270 */
[----:B------:R0:W-:Y:S01]  /*6200*/  STL [R1+0xa04], R5 ;  /* 0x000a040501007387 */ /* 0x0001e20000100800 */
[----:B------:R-:W-:Y:S01]  /*6210*/  ISETP.GE.AND P1, PT, R22, RZ, PT ;  /* 0x000000ff1600720c */ /* 0x000fe20003f26270 */
[----:B------:R-:W-:Y:S01]  /*6220*/  IMAD.MOV.U32 R22, RZ, RZ, R9 ;  /* 0x000000ffff167224 */ /* 0x000fe200078e0009 */
[----:B------:R-:W-:Y:S01]  /*6230*/  ISETP.GT.U32.AND P5, PT, R29, R3, PT ;  /* 0x000000031d00720c */ /* 0x000fe20003fa4070 */
[----:B------:R-:W2:Y:S01]  /*6240*/  LDL R21, [R1+0x14] ;  /* 0x0000140001157983 */ /* 0x000ea20000100800 */
[----:B------:R-:W-:-:S03]  /*6250*/  IABS R9, R25 ;  /* 0x0000001900097213 */ /* 0x000fc60000000000 */
[----:B------:R1:W-:Y:S01]  /*6260*/  STL [R1+0x23d8], R25 ;  /* 0x0023d81901007387 */ /* 0x0003e20000100800 */
[----:B------:R-:W-:Y:S01]  /*6270*/  IMAD.MOV.U32 R20, RZ, RZ, R12 ;  /* 0x000000ffff147224 */ /* 0x000fe200078e000c */
[----:B0-----:R-:W-:Y:S02]  /*6280*/  IABS R5, R26 ;  /* 0x0000001a00057213 */ /* 0x001fe40000000000 */
[----:B------:R0:W-:Y:S01]  /*6290*/  STL [R1+0x23dc], R26 ;  /* 0x0023dc1a01007387 */ /* 0x0001e20000100800 */
[----:B-1----:R-:W-:-:S03]  /*62a0*/  IMAD.MOV.U32 R25, RZ, RZ, R6 ;  /* 0x000000ffff197224 */ /* 0x002fc600078e0006 */
[----:B------:R-:W3:Y:S01]  /*62b0*/  LDL R12, [R1+0x10] ;  /* 0x00001000010c7983 */ /* 0x000ee20000100800 */
[----:B------:R-:W-:-:S04]  /*62c0*/  IMAD.HI.U32 R6, R16, R8, RZ ;  /* 0x0000000810067227 */ /* 0x000fc800078e00ff */
[----:B0-----:R-:W-:Y:S02]  /*62d0*/  IMAD.MOV.U32 R26, RZ, RZ, R11 ;  /* 0x000000ffff1a7224 */ /* 0x001fe400078e000b */
[----:B------:R-:W-:Y:S01]  /*62e0*/  IMAD.MOV R11, RZ, RZ, -R6 ;  /* 0x000000ffff0b7224 */ /* 0x000fe200078e0a06 */
[----:B------:R-:W-:Y:S01]  /*62f0*/  IABS R10, R23 ;  /* 0x00000017000a7213 */ /* 0x000fe20000000000 */
[----:B------:R-:W-:Y:S01]  /*6300*/  @!P5 IMAD.IADD R3, R3, 0x1, -R29 ;  /* 0x000000010303d824 */ /* 0x000fe200078e0a1d */
[----:B------:R-:W-:Y:S01]  /*6310*/  ISETP.GE.AND P5, PT, R23, RZ, PT ;  /* 0x000000ff1700720c */ /* 0x000fe20003fa6270 */
[C---:B------:R-:W-:Y:S01]  /*6320*/  IMAD R8, R29.reuse, R11, R8 ;  /* 0x0000000b1d087224 */ /* 0x040fe200078e0208 */
[----:B------:R-:W4:Y:S04]  /*6330*/  LDL R23, [R1+0xc] ;  /* 0x00000c0001177983 */ /* 0x000f280000100800 */
[----:B------:R-:W4:Y:S01]  /*6340*/  LDL R11, [R1+0x8] ;  /* 0x00000800010b7983 */ /* 0x000f220000100800 */
[----:B------:R-:W-:Y:S01]  /*6350*/  ISETP.GT.U32.AND P3, PT, R29, R17, PT ;  /* 0x000000111d00720c */ /* 0x000fe20003f64070 */
[----:B------:R-:W-:-:S04]  /*6360*/  IMAD.HI.U32 R7, R16, R10, RZ ;  /* 0x0000000a10077227 */ /* 0x000fc800078e00ff */
[----:B------:R-:W-:-:S08]  /*6370*/  IMAD.MOV R7, RZ, RZ, -R7 ;  /* 0x000000ffff077224 */ /* 0x000fd000078e0a07 */
[----:B------:R-:W-:Y:S01]  /*6380*/  @!P3 IMAD.IADD R17, R17, 0x1, -R29 ;  /* 0x000000011111b824 */ /* 0x000fe200078e0a1d */
[C---:B------:R-:W-:Y:S01]  /*6390*/  ISETP.GT.U32.AND P3, PT, R29.reuse, R4, PT ;  /* 0x000000041d00720c */ /* 0x040fe20003f64070 */
[C---:B------:R-:W-:Y:S01]  /*63a0*/  IMAD R10, R29.reuse, R7, R10 ;  /* 0x000000071d0a7224 */ /* 0x040fe200078e020a */
[----:B------:R-:W-:Y:S01]  /*63b0*/  ISETP.GT.U32.AND P6, PT, R29, R0, PT ;  /* 0x000000001d00720c */ /* 0x000fe20003fc4070 */
[----:B------:R-:W-:-:S04]  /*63c0*/  IMAD.HI.U32 R7, R16, R9, RZ ;  /* 0x0000000910077227 */ /* 0x000fc800078e00ff */
[----:B------:R-:W-:-:S06]  /*63d0*/  IMAD.MOV R7, RZ, RZ, -R7 ;  /* 0x000000ffff077224 */ /* 0x000fcc00078e0a07 */
[----:B------:R-:W-:Y:S02]  /*63e0*/  @!P3 IMAD.IADD R4, R4, 0x1, -R29 ;  /* 0x000000010404b824 */ /* 0x000fe400078e0a1d */
[----:B------:R-:W-:-:S03]  /*63f0*/  IMAD R9, R29, R7, R9 ;  /* 0x000000071d097224 */ /* 0x000fc600078e0209 */
[----:B------:R-:W-:Y:S02]  /*6400*/  ISETP.GT.U32.AND P3, PT, R29, R4, PT ;  /* 0x000000041d00720c */ /* 0x000fe40003f64070 */
[----:B------:R-:W-:Y:S01]  /*6410*/  IABS R14, R27 ;  /* 0x0000001b000e7213 */ /* 0x000fe20000000000 */
[----:B------:R-:W-:-:S04]  /*6420*/  IMAD.HI.U32 R6, R16, R5, RZ ;  /* 0x0000000510067227 */ /* 0x000fc800078e00ff */
[----:B------:R-:W-:-:S04]  /*6430*/  IMAD.HI.U32 R7, R16, R14, RZ ;  /* 0x0000000e10077227 */ /* 0x000fc800078e00ff */
[----:B------:R-:W-:Y:S02]  /*6440*/  IMAD.MOV R7, RZ, RZ, -R7 ;  /* 0x000000ffff077224 */ /* 0x000fe400078e0a07 */
[--C-:B------:R-:W-:Y:S02]  /*6450*/  @!P6 IMAD.IADD R0, R0, 0x1, -R29.reuse ;  /* 0x000000010000e824 */ /* 0x100fe400078e0a1d */
[----:B------:R-:W-:Y:S02]  /*6460*/  IMAD.MOV R6, RZ, RZ, -R6 ;  /* 0x000000ffff067224 */ /* 0x000fe400078e0a06 */
[C---:B------:R-:W-:Y:S01]  /*6470*/  IMAD R14, R29.reuse, R7, R14 ;  /* 0x000000071d0e7224 */ /* 0x040fe200078e020e */
[C---:B------:R-:W-:Y:S01]  /*6480*/  ISETP.GT.U32.AND P6, PT, R29.reuse, R0, PT ;  /* 0x000000001d00720c */ /* 0x040fe20003fc4070 */
[----:B------:R-:W-:Y:S01]  /*6490*/  @!P3 IMAD.IADD R4, R4, 0x1, -R29 ;  /* 0x000000010404b824 */ /* 0x000fe200078e0a1d */
[C---:B------:R-:W-:Y:S01]  /*64a0*/  ISETP.GT.U32.AND P3, PT, R29.reuse, R8, PT ;  /* 0x000000081d00720c */ /* 0x040fe20003f64070 */
[----:B------:R-:W-:Y:S01]  /*64b0*/  IMAD R5, R29, R6, R5 ;  /* 0x000000061d057224 */ /* 0x000fe200078e0205 */
[----:B------:R0:W-:Y:S02]  /*64c0*/  STL [R1+0x23e0], R27 ;  /* 0x0023e01b01007387 */ /* 0x0001e40000100800 */
[----:B0-----:R-:W-:-:S02]  /*64d0*/  IMAD.MOV.U32 R27, RZ, RZ, R22 ;  /* 0x000000ffff1b7224 */ /* 0x001fc400078e0016 */
[----:B------:R-:W-:-:S05]  /*64e0*/  IMAD.MOV.U32 R22, RZ, RZ, R19 ;  /* 0x000000ffff167224 */ /* 0x000fca00078e0013 */
[--C-:B------:R-:W-:Y:S02]  /*64f0*/  @!P6 IMAD.IADD R0, R0, 0x1, -R29.reuse ;  /* 0x000000010000e824 */ /* 0x100fe400078e0a1d */
[----:B------:R-:W-:Y:S01]  /*6500*/  @!P3 IMAD.IADD R8, R8, 0x1, -R29 ;  /* 0x000000010808b824 */ /* 0x000fe200078e0a1d */
[----:B------:R-:W-:-:S13]  /*6510*/  ISETP.GT.U32.AND P3, PT, R29, R5, PT ;  /* 0x000000051d00720c */ /* 0x000fda0003f64070 */
[----:B------:R-:W-:Y:S01]  /*6520*/  @!P3 IMAD.IADD R5, R5, 0x1, -R29 ;  /* 0x000000010505b824 */ /* 0x000fe200078e0a1d */
[----:B------:R-:W-:Y:S01]  /*6530*/  ISETP.GE.AND P3, PT, R24, RZ, PT ;  /* 0x000000ff1800720c */ /* 0x000fe20003f66270 */
[----:B------:R-:W-:Y:S01]  /*6540*/  IMAD.MOV.U32 R24, RZ, RZ, R20 ;  /* 0x000000ffff187224 */ /* 0x000fe200078e0014 */
[----:B--2---:R-:W-:Y:S01]  /*6550*/  IABS R7, R21 ;  /* 0x0000001500077213 */ /* 0x004fe20000000000 */
[----:B------:R-:W-:Y:S01]  /*6560*/  IMAD.MOV.U32 R21, RZ, RZ, R18 ;  /* 0x000000ffff157224 */ /* 0x000fe200078e0012 */
[----:B---3--:R-:W-:-:S05]  /*6570*/  IABS R12, R12 ;  /* 0x0000000c000c7213 */ /* 0x008fca0000000000 */
[----:B------:R-:W-:-:S04]  /*6580*/  IMAD.HI.U32 R18, R16, R12, RZ ;  /* 0x0000000c10127227 */ /* 0x000fc800078e00ff */
[----:B------:R-:W-:Y:S01]  /*6590*/  IMAD.MOV R18, RZ, RZ, -R18 ;  /* 0x000000ffff127224 */ /* 0x000fe200078e0a12 */
[----:B----4-:R-:W-:Y:S02]  /*65a0*/  IABS R6, R11 ;  /* 0x0000000b00067213 */ /* 0x010fe40000000000 */
[----:B------:R-:W-:Y:S01]  /*65b0*/  IABS R11, R23 ;  /* 0x00000017000b7213 */ /* 0x000fe20000000000 */
[----:B------:R-:W-:Y:S02]  /*65c0*/  IMAD.MOV.U32 R23, RZ, RZ, R15 ;  /* 0x000000ffff177224 */ /* 0x000fe400078e000f */
[----:B------:R-:W-:-:S04]  /*65d0*/  IMAD.HI.U32 R15, R16, R6, RZ ;  /* 0x00000006100f7227 */ /* 0x000fc800078e00ff */
[----:B------:R-:W-:-:S04]  /*65e0*/  IMAD.HI.U32 R19, R16, R11, RZ ;  /* 0x0000000b10137227 */ /* 0x000fc800078e00ff */
[C---:B------:R-:W-:Y:S02]  /*65f0*/  IMAD R12, R29.reuse, R18, R12 ;  /* 0x000000121d0c7224 */ /* 0x040fe400078e020c */
[----:B------:R-:W-:Y:S02]  /*6600*/  IMAD.MOV.U32 R18, RZ, RZ, R25 ;  /* 0x000000ffff127224 */ /* 0x000fe400078e0019 */
[----:B------:R-:W-:Y:S02]  /*6610*/  IMAD.MOV R19, RZ, RZ, -R19 ;  /* 0x000000ffff137224 */ /* 0x000fe400078e0a13 */
[----:B------:R-:W-:Y:S02]  /*6620*/  IMAD.MOV.U32 R25, RZ, RZ, R17 ;  /* 0x000000ffff197224 */ /* 0x000fe400078e0011 */
[----:B------:R-:W-:Y:S02]  /*6630*/  IMAD.MOV R15, RZ, RZ, -R15 ;  /* 0x000000ffff0f7224 */ /* 0x000fe400078e0a0f */
[----:B------:R-:W-:-:S02]  /*6640*/  IMAD R11, R29, R19, R11 ;  /* 0x000000131d0b7224 */ /* 0x000fc400078e020b */
[----:B------:R-:W-:Y:S02]  /*6650*/  @!P4 IMAD.MOV R25, RZ, RZ, -R25 ;  /* 0x000000ffff19c224 */ /* 0x000fe400078e0a19 */
[----:B------:R-:W-:Y:S02]  /*6660*/  IMAD.MOV.U32 R19, RZ, RZ, R27 ;  /* 0x000000ffff137224 */ /* 0x000fe400078e001b */
[----:B------:R-:W-:Y:S02]  /*6670*/  IMAD R6, R29, R15, R6 ;  /* 0x0000000f1d067224 */ /* 0x000fe400078e0206 */
[----:B------:R-:W-:Y:S01]  /*6680*/  IMAD.MOV.U32 R17, RZ, RZ, R26 ;  /* 0x000000ffff117224 */ /* 0x000fe200078e001a */
[----:B------:R-:W2:Y:S01]  /*6690*/  LDL.LU R15, [R1+0x1e8] ;  /* 0x0001e800010f7983 */ /* 0x000ea20000300800 */
[----:B------:R-:W-:Y:S02]  /*66a0*/  IMAD.MOV.U32 R27, RZ, RZ, R3 ;  /* 0x000000ffff1b7224 */ /* 0x000fe400078e0003 */
[----:B------:R-:W-:Y:S01]  /*66b0*/  IMAD.MOV.U32 R26, RZ, RZ, R0 ;  /* 0x000000ffff1a7224 */ /* 0x000fe200078e0000 */
[----:B------:R-:W3:Y:S01]  /*66c0*/  LDL R3, [R1+0x18] ;  /* 0x0000180001037983 */ /* 0x000ee20000100800 */
[----:B------:R-:W-:-:S03]  /*66d0*/  @!P2 IMAD.MOV R27, RZ, RZ, -R27 ;  /* 0x000000ffff1ba224 */ /* 0x000fc600078e0a1b */
[----:B------:R-:W4:Y:S01]  /*66e0*/  LDL R0, [R1+0x1c] ;  /* 0x00001c0001007983 */ /* 0x000f220000100800 */
[----:B------:R-:W-:-:S03]  /*66f0*/  @!P0 IMAD.MOV R26, RZ, RZ, -R26 ;  /* 0x000000ffff1a8224 */ /* 0x000fc600078e0a1a */
[----:B------:R0:W-:Y:S02]  /*6700*/  STL [R1+0x9e8], R25 ;  /* 0x0009e81901007387 */ /* 0x0001e40000100800 */
[----:B0-----:R-:W-:Y:S02]  /*6710*/  IMAD.MOV.U32 R25, RZ, RZ, R4 ;  /* 0x000000ffff197224 */ /* 0x001fe400078e0004 */
[----:B------:R-:W2:Y:S02]  /*6720*/  LDL.LU R4, [R1+0x378] ;  /* 0x0003780001047983 */ /* 0x000ea40000300800 */
[----:B------:R-:W-:Y:S02]  /*6730*/  @!P1 IMAD.MOV R25, RZ, RZ, -R25 ;  /* 0x000000ffff199224 */ /* 0x000fe400078e0a19 */
[----:B------:R0:W-:Y:S04]  /*6740*/  STL [R1+0x9e4], R27 ;  /* 0x0009e41b01007387 */ /* 0x0001e80000100800 */
[----:B0-----:R-:W2:Y:S04]  /*6750*/  LDL.LU R27, [R1+0x23e0] ;  /* 0x0023e000011b7983 */ /* 0x001ea80000300800 */
[----:B------:R0:W-:Y:S04]  /*6760*/  STL [R1+0x9e0], R26 ;  /* 0x0009e01a01007387 */ /* 0x0001e80000100800 */
[----:B0-----:R-:W2:Y:S04]  /*6770*/  LDL.LU R26, [R1+0x23dc] ;  /* 0x0023dc00011a7983 */ /* 0x001ea80000300800 */
[----:B------:R0:W-:Y:S04]  /*6780*/  STL [R1+0x9dc], R25 ;  /* 0x0009dc1901007387 */ /* 0x0001e80000100800 */
[----:B0-----:R-:W2:Y:S04]  /*6790*/  LDL.LU R25, [R1+0x23d8] ;  /* 0x0023d80001197983 */ /* 0x001ea80000300800 */
[----:B------:R0:W-:Y:S04]  /*67a0*/  STL [R1+0x23d4], R24 ;  /* 0x0023d41801007387 */ /* 0x0001e80000100800 */
[----:B0-----:R-:W2:Y:S01]  /*67b0*/  LDL.LU R24, [R1+0x8] ;  /* 0x0000080001187983 */ /* 0x001ea20000300800 */
[----:B------:R-:W-:-:S13]  /*67c0*/  ISETP.GT.U32.AND P6, PT, R29, R10, PT ;  /* 0x0000000a1d00720c */ /* 0x000fda0003fc4070 */
[----:B------:R-:W-:Y:S01]  /*67d0*/  @!P6 IMAD.IADD R10, R10, 0x1, -R29 ;  /* 0x000000010a0ae824 */ /* 0x000fe200078e0a1d */
[C---:B------:R-:W-:Y:S02]  /*67e0*/  ISETP.GT.U32.AND P6, PT, R29.reuse, R9, PT ;  /* 0x000000091d00720c */ /* 0x040fe40003fc4070 */
[C---:B------:R-:W-:Y:S02]  /*67f0*/  ISETP.GT.U32.AND P2, PT, R29.reuse, R8, PT ;  /* 0x000000081d00720c */ /* 0x040fe40003f44070 */
[----:B------:R-:W-:-:S09]  /*6800*/  ISETP.GT.U32.AND P4, PT, R29, R10, PT ;  /* 0x0000000a1d00720c */ /* 0x000fd20003f84070 */
[----:B------:R-:W-:-:S05]  /*6810*/  @!P6 IMAD.IADD R9, R9, 0x1, -R29 ;  /* 0x000000010909e824 */ /* 0x000fca00078e0a1d */
[C---:B------:R-:W-:Y:S01]  /*6820*/  ISETP.GT.U32.AND P0, PT, R29.reuse, R9, PT ;  /* 0x000000091d00720c */ /* 0x040fe20003f04070 */
[----:B------:R-:W-:Y:S01]  /*6830*/  IMAD.HI.U32 R20, R16, R7, RZ ;  /* 0x0000000710147227 */ /* 0x000fe200078e00ff */
[----:B------:R-:W-:-:S03]  /*6840*/  ISETP.GT.U32.AND P1, PT, R29, R5, PT ;  /* 0x000000051d00720c */ /* 0x000fc60003f24070 */
[--C-:B------:R-:W-:Y:S01]  /*6850*/  @!P4 IMAD.IADD R10, R10, 0x1, -R29.reuse ;  /* 0x000000010a0ac824 */ /* 0x100fe200078e0a1d */
[C---:B------:R-:W-:Y:S01]  /*6860*/  ISETP.GT.U32.AND P4, PT, R29.reuse, R6, PT ;  /* 0x000000061d00720c */ /* 0x040fe20003f84070 */
[----:B------:R-:W-:Y:S01]  /*6870*/  @!P2 IMAD.IADD R8, R8, 0x1, -R29 ;  /* 0x000000010808a824 */ /* 0x000fe200078e0a1d */
[----:B------:R-:W-:Y:S01]  /*6880*/  ISETP.GT.U32.AND P2, PT, R29, R11, PT ;  /* 0x0000000b1d00720c */ /* 0x000fe20003f44070 */
[----:B------:R-:W-:-:S04]  /*6890*/  IMAD.MOV R20, RZ, RZ, -R20 ;  /* 0x000000ffff147224 */ /* 0x000fc800078e0a14 */
[----:B------:R-:W-:Y:S01]  /*68a0*/  @!P0 IMAD.IADD R9, R9, 0x1, -R29 ;  /* 0x0000000109098824 */ /* 0x000fe200078e0a1d */
[C---:B------:R-:W-:Y:S01]  /*68b0*/  ISETP.GT.U32.AND P0, PT, R29.reuse, R12, PT ;  /* 0x0000000c1d00720c */ /* 0x040fe20003f04070 */
[----:B------:R-:W-:Y:S02]  /*68c0*/  IMAD R7, R29, R20, R7 ;  /* 0x000000141d077224 */ /* 0x000fe400078e0207 */
[--C-:B------:R-:W-:Y:S01]  /*68d0*/  @!P1 IMAD.IADD R5, R5, 0x1, -R29.reuse ;  /* 0x0000000105059824 */ /* 0x100fe200078e0a1d */
[----:B------:R0:W-:Y:S01]  /*68e0*/  STL [R1+0x23d0], R16 ;  /* 0x0023d01001007387 */ /* 0x0001e20000100800 */
[--C-:B------:R-:W-:Y:S02]  /*68f0*/  @!P4 IMAD.IADD R6, R6, 0x1, -R29.reuse ;  /* 0x000000010606c824 */ /* 0x100fe400078e0a1d */
[----:B------:R-:W-:-:S06]  /*6900*/  @!P2 IMAD.IADD R11, R11, 0x1, -R29 ;  /* 0x000000010b0ba824 */ /* 0x000fcc00078e0a1d */
[----:B------:R-:W-:Y:S01]  /*6910*/  @!P0 IMAD.IADD R12, R12, 0x1, -R29 ;  /* 0x000000010c0c8824 */ /* 0x000fe200078e0a1d */
[----:B---3--:R-:W-:Y:S02]  /*6920*/  IABS R3, R3 ;  /* 0x0000000300037213 */ /* 0x008fe40000000000 */
[----:B----4-:R-:W-:Y:S01]  /*6930*/  IABS R0, R0 ;  /* 0x0000000000007213 */ /* 0x010fe20000000000 */
[----:B--2---:R-:W-:Y:S02]  /*6940*/  IMAD.MOV.U32 R20, RZ, RZ, R4 ;  /* 0x000000ffff147224 */ /* 0x004fe400078e0004 */
[----:B------:R-:W-:-:S04]  /*6950*/  IMAD.HI.U32 R4, R16, R3, RZ ;  /* 0x0000000310047227 */ /* 0x000fc800078e00ff */
[----:B------:R-:W-:-:S04]  /*6960*/  IMAD.MOV R4, RZ, RZ, -R4 ;  /* 0x000000ffff047224 */ /* 0x000fc800078e0a04 */
[----:B------:R-:W-:Y:S01]  /*6970*/  IMAD R3, R29, R4, R3 ;  /* 0x000000041d037224 */ /* 0x000fe200078e0203 */
[----:B------:R-:W-:Y:S02]  /*6980*/  ISETP.GE.AND P2, PT, R27, RZ, PT ;  /* 0x000000ff1b00720c */ /* 0x000fe40003f46270 */
[----:B------:R-:W-:Y:S02]  /*6990*/  ISETP.GE.AND P4, PT, R26, RZ, PT ;  /* 0x000000ff1a00720c */ /* 0x000fe40003f86270 */
[----:B------:R-:W-:Y:S01]  /*69a0*/  ISETP.GE.AND P1, PT, R25, RZ, PT ;  /* 0x000000ff1900720c */ /* 0x000fe20003f26270 */
[----:B------:R-:W-:Y:S02]  /*69b0*/  IMAD.MOV.U32 R25, RZ, RZ, R15 ;  /* 0x000000ffff197224 */ /* 0x000fe400078e000f */
[----:B------:R-:W-:Y:S02]  /*69c0*/  IMAD.HI.U32 R15, R16, R0, RZ ;  /* 0x00000000100f7227 */ /* 0x000fe400078e00ff */
[----:B0-----:R-:W2:Y:S04]  /*69d0*/  LDL.LU R16, [R1+0x178] ;  /* 0x0001780001107983 */ /* 0x001ea80000300800 */
[----:B------:R-:W3:Y:S04]  /*69e0*/  LDL.LU R26, [R1+0x198] ;  /* 0x00019800011a7983 */ /* 0x000ee80000300800 */
[----:B------:R-:W4:Y:S01]  /*69f0*/  LDL.LU R27, [R1+0x24] ;  /* 0x00002400011b7983 */ /* 0x000f220000300800 */
[----:B------:R-:W-:-:S03]  /*6a00*/  ISETP.GE.AND P0, PT, R24, RZ, PT ;  /* 0x000000ff1800720c */ /* 0x000fc60003f06270 */
[----:B------:R-:W2:Y:S04]  /*6a10*/  LDL.LU R24, [R1+0x23d4] ;  /* 0x0023d40001187983 */ /* 0x000ea80000300800 */
[----:B------:R-:W2:Y:S01]  /*6a20*/  LDL.LU R4, [R1+0x20] ;  /* 0x0000200001047983 */ /* 0x000ea20000300800 */
[C---:B------:R-:W-:Y:S01]  /*6a30*/  ISETP.GT.U32.AND P6, PT, R29.reuse, R14, PT ;  /* 0x0000000e1d00720c */ /* 0x040fe20003fc4070 */
[----:B------:R-:W-:Y:S02]  /*6a40*/  IMAD.MOV R15, RZ, RZ, -R15 ;  /* 0x000000ffff0f7224 */ /* 0x000fe400078e0a0f */
[----:B------:R-:W-:Y:S02]  /*6a50*/  @!P5 IMAD.MOV R10, RZ, RZ, -R10 ;  /* 0x000000ffff0ad224 */ /* 0x000fe400078e0a0a */
[----:B------:R-:W-:-:S08]  /*6a60*/  IMAD R0, R29, R15, R0 ;  /* 0x0000000f1d007224 */ /* 0x000fd000078e0200 */
[----:B------:R-:W-:Y:S01]  /*6a70*/  @!P6 IMAD.IADD R14, R14, 0x1, -R29 ;  /* 0x000000010e0ee824 */ /* 0x000fe200078e0a1d */
[----:B------:R0:W-:Y:S01]  /*6a80*/  STL [R1+0x9d4], R10 ;  /* 0x0009d40a01007387 */ /* 0x0001e20000100800 */
[----:B------:R-:W-:-:S03]  /*6a90*/  @!P3 IMAD.MOV R8, RZ, RZ, -R8 ;  /* 0x000000ffff08b224 */ /* 0x000fc600078e0a08 */
[----:B------:R-:W-:Y:S01]  /*6aa0*/  ISETP.GT.U32.AND P6, PT, R29, R14, PT ;  /* 0x0000000e1d00720c */ /* 0x000fe20003fc4070 */
[----:B------:R-:W-:Y:S01]  /*6ab0*/  @!P1 IMAD.MOV R9, RZ, RZ, -R9 ;  /* 0x000000ffff099224 */ /* 0x000fe200078e0a09 */
[----:B------:R-:W-:Y:S11]  /*6ac0*/  STL [R1+0x9d0], R8 ;  /* 0x0009d00801007387 */ /* 0x000ff60000100800 */
[----:B------:R-:W-:-:S02]  /*6ad0*/  @!P6 IMAD.IADD R14, R14, 0x1, -R29 ;  /* 0x000000010e0ee824 */ /* 0x000fc400078e0a1d */
[----:B--2---:R-:W-:-:S04]  /*6ae0*/  IMAD.MOV.U32 R15, RZ, RZ, R4 ;  /* 0x000000ffff0f7224 */ /* 0x004fc800078e0004 */
[----:B0-----:R-:W-:Y:S01]  /*6af0*/  IMAD.MOV.U32 R10, RZ, RZ, R15 ;  /* 0x000000ffff0a7224 */ /* 0x001fe200078e000f */
[----:B------:R-:W-:Y:S01]  /*6b00*/  IABS R4, R15 ;  /* 0x0000000f00047213 */ /* 0x000fe20000000000 */
[----:B----4-:R-:W-:-:S05]  /*6b10*/  IMAD.MOV.U32 R15, RZ, RZ, R27 ;  /* 0x000000ffff0f7224 */ /* 0x010fca00078e001b */
[----:B------:R0:W-:Y:S04]  /*6b20*/  STL [R1+0x23cc], R15 ;  /* 0x0023cc0f01007387 */ /* 0x0001e80000100800 */
[----:B------:R1:W-:Y:S01]  /*6b30*/  STL [R1+0x9cc], R9 ;  /* 0x0009cc0901007387 */ /* 0x0003e20000100800 */
[----:B---3--:R-:W-:Y:S02]  /*6b40*/  IMAD.MOV.U32 R27, RZ, RZ, R26 ;  /* 0x000000ffff1b7224 */ /* 0x008fe400078e001a */
[----:B------:R-:W-:Y:S01]  /*6b50*/  IMAD.MOV.U32 R26, RZ, RZ, R16 ;  /* 0x000000ffff1a7224 */ /* 0x000fe200078e0010 */
[----:B0-----:R-:W2:Y:S01]  /*6b60*/  LDL.LU R15, [R1+0x10] ;  /* 0x00001000010f7983 */ /* 0x001ea20000300800 */
[----:B-1----:R-:W-:-:S03]  /*6b70*/  IMAD.MOV.U32 R9, RZ, RZ, R5 ;  /* 0x000000ffff097224 */ /* 0x002fc600078e0005 */
[----:B------:R-:W3:Y:S01]  /*6b80*/  LDL.LU R8, [R1+0x18] ;  /* 0x0000180001087983 */ /* 0x000ee20000300800 */
[----:B------:R-:W-:-:S03]  /*6b90*/  @!P4 IMAD.MOV R9, RZ, RZ, -R9 ;  /* 0x000000ffff09c224 */ /* 0x000fc600078e0a09 */
[----:B------:R-:W4:Y:S01]  /*6ba0*/  LDL.LU R5, [R1+0xc] ;  /* 0x00000c0001057983 */ /* 0x000f220000300800 */
[----:B------:R-:W-:-:S03]  /*6bb0*/  IMAD.MOV.U32 R16, RZ, RZ, R14 ;  /* 0x000000ffff107224 */ /* 0x000fc600078e000e */
[----:B------:R-:W3:Y:S04]  /*6bc0*/  LDL.LU R14, [R1+0x14] ;  /* 0x00001400010e7983 */ /* 0x000ee80000300800 */
[----:B------:R0:W-:Y:S04]  /*6bd0*/  STL [R1+0x9c8], R9 ;  /* 0x0009c80901007387 */ /* 0x0001e80000100800 */
[----:B0-----:R-:W3:Y:S01]  /*6be0*/  LDL.LU R9, [R1+0x1c] ;  /* 0x00001c0001097983 */ /* 0x001ee20000300800 */
[C---:B------:R-:W-:Y:S02]  /*6bf0*/  ISETP.GT.U32.AND P6, PT, R29.reuse, R7, PT ;  /* 0x000000071d00720c */ /* 0x040fe40003fc4070 */
[----:B------:R-:W-:-:S02]  /*6c00*/  ISETP.GT.U32.AND P3, PT, R29, R11, PT ;  /* 0x0000000b1d00720c */ /* 0x000fc40003f64070 */
[----:B------:R-:W-:-:S09]  /*6c10*/  ISETP.GT.U32.AND P4, PT, R29, R3, PT ;  /* 0x000000031d00720c */ /* 0x000fd20003f84070 */
[--C-:B------:R-:W-:Y:S01]  /*6c20*/  @!P6 IMAD.IADD R7, R7, 0x1, -R29.reuse ;  /* 0x000000010707e824 */ /* 0x100fe200078e0a1d */
[----:B------:R-:W-:Y:S01]  /*6c30*/  ISETP.GT.U32.AND P6, PT, R29, R6, PT ;  /* 0x000000061d00720c */ /* 0x000fe20003fc4070 */
[----:B------:R-:W-:Y:S02]  /*6c40*/  @!P2 IMAD.MOV R16, RZ, RZ, -R16 ;  /* 0x000000ffff10a224 */ /* 0x000fe400078e0a10 */
[----:B------:R-:W-:-:S03]  /*6c50*/  @!P3 IMAD.IADD R11, R11, 0x1, -R29 ;  /* 0x000000010b0bb824 */ /* 0x000fc600078e0a1d */
[----:B------:R0:W-:Y:S07]  /*6c60*/  STL [R1+0x9c4], R16 ;  /* 0x0009c41001007387 */ /* 0x0001ee0000100800 */
[----:B------:R-:W-:Y:S01]  /*6c70*/  @!P6 IMAD.IADD R6, R6, 0x1, -R29 ;  /* 0x000000010606e824 */ /* 0x000fe200078e0a1d */
[----:B0-----:R-:W4:Y:S03]  /*6c80*/  LDL.LU R16, [R1+0x23d0] ;  /* 0x0023d00001107983 */ /* 0x001f260000300800 */
[----:B------:R-:W-:-:S02]  /*6c90*/  @!P0 IMAD.MOV R6, RZ, RZ, -R6 ;  /* 0x000000ffff068224 */ /* 0x000fc400078e0a06 */
[----:B------:R-:W-:Y:S01]  /*6ca0*/  @!P4 IMAD.IADD R3, R3, 0x1, -R29 ;  /* 0x000000010303c824 */ /* 0x000fe200078e0a1d */
[----:B--2---:R-:W-:Y:S02]  /*6cb0*/  ISETP.GE.AND P3, PT, R15, RZ, PT ;  /* 0x000000ff0f00720c */ /* 0x004fe40003f66270 */
[----:B------:R-:W2:Y:S04]  /*6cc0*/  LDL.LU R15, [R1+0x23cc] ;  /* 0x0023cc00010f7983 */ /* 0x000ea80000300800 */
[----:B------:R0:W-:Y:S01]  /*6cd0*/  STL [R1+0x9c0], R6 ;  /* 0x0009c00601007387 */ /* 0x0001e20000100800 */
[----:B---3--:R-:W-:-:S03]  /*6ce0*/  ISETP.GE.AND P4, PT, R9, RZ, PT ;  /* 0x000000ff0900720c */ /* 0x008fc60003f86270 */
[----:B------:R-:W3:Y:S01]  /*6cf0*/  LDL.LU R9, [R1+0x60] ;  /* 0x0000600001097983 */ /* 0x000ee20000300800 */
[C---:B------:R-:W-:Y:S02]  /*6d00*/  ISETP.GT.U32.AND P1, PT, R29.reuse, R12, PT ;  /* 0x0000000c1d00720c */ /* 0x040fe40003f24070 */
[----:B------:R-:W-:Y:S02]  /*6d10*/  ISETP.GT.U32.AND P5, PT, R29, R7, PT ;  /* 0x000000071d00720c */ /* 0x000fe40003fa4070 */
[----:B----4-:R-:W-:Y:S02]  /*6d20*/  ISETP.GE.AND P2, PT, R5, RZ, PT ;  /* 0x000000ff0500720c */ /* 0x010fe40003f46270 */
[----:B------:R-:W-:-:S07]  /*6d30*/  ISETP.GT.U32.AND P0, PT, R29, R3, PT ;  /* 0x000000031d00720c */ /* 0x000fce0003f04070 */
[--C-:B------:R-:W-:Y:S01]  /*6d40*/  @!P1 IMAD.IADD R12, R12, 0x1, -R29.reuse ;  /* 0x000000010c0c9824 */ /* 0x100fe200078e0a1d */
[----:B------:R-:W-:Y:S01]  /*6d50*/  ISETP.GE.AND P1, PT, R14, RZ, PT ;  /* 0x000000ff0e00720c */ /* 0x000fe20003f26270 */
[----:B------:R-:W-:Y:S01]  /*6d60*/  @!P5 IMAD.IADD R7, R7, 0x1, -R29 ;  /* 0x000000010707d824 */ /* 0x000fe200078e0a1d */
[----:B------:R-:W-:Y:S01]  /*6d70*/  ISETP.GE.AND P5, PT, R8, RZ, PT ;  /* 0x000000ff0800720c */ /* 0x000fe20003fa6270 */
[----:B------:R-:W-:Y:S02]  /*6d80*/  @!P2 IMAD.MOV R11, RZ, RZ, -R11 ;  /* 0x000000ffff0ba224 */ /* 0x000fe400078e0a0b */
[----:B------:R-:W-:Y:S01]  /*6d90*/  @!P3 IMAD.MOV R12, RZ, RZ, -R12 ;  /* 0x000000ffff0cb224 */ /* 0x000fe200078e0a0c */
[----:B------:R-:W-:Y:S01]  /*6da0*/  ISETP.GE.AND P3, PT, R10, RZ, PT ;  /* 0x000000ff0a00720c */ /* 0x000fe20003f66270 */
[----:B------:R-:W-:-:S06]  /*6db0*/  @!P0 IMAD.IADD R3, R3, 0x1, -R29 ;  /* 0x0000000103038824 */ /* 0x000fcc00078e0a1d */
[----:B------:R-:W-:Y:S01]  /*6dc0*/  @!P1 IMAD.MOV R7, RZ, RZ, -R7 ;  /* 0x000000ffff079224 */ /* 0x000fe200078e0a07 */
[----:B--2---:R-:W-:Y:S01]  /*6dd0*/  IABS R8, R15 ;  /* 0x0000000f00087213 */ /* 0x004fe20000000000 */
[----:B0-----:R-:W-:Y:S02]  /*6de0*/  IMAD.MOV.U32 R6, RZ, RZ, R15 ;  /* 0x000000ffff067224 */ /* 0x001fe400078e000f */
[----:B------:R-:W2:Y:S04]  /*6df0*/  LDL.LU R15, [R1+0x28] ;  /* 0x00002800010f7983 */ /* 0x000ea80000300800 */
[----:B------:R0:W-:Y:S01]  /*6e00*/  STL [R1+0x9bc], R11 ;  /* 0x0009bc0b01007387 */ /* 0x0001e20000100800 */
[----:B------:R-:W-:-:S03]  /*6e10*/  ISETP.GE.AND P1, PT, R6, RZ, PT ;  /* 0x000000ff0600720c */ /* 0x000fc60003f26270 */
[----:B0-----:R-:W4:Y:S04]  /*6e20*/  LDL.LU R11, [R1+0x64] ;  /* 0x00006400010b7983 */ /* 0x001f280000300800 */
[----:B------:R-:W4:Y:S04]  /*6e30*/  LDL.LU R10, [R1+0x68] ;  /* 0x00006800010a7983 */ /* 0x000f280000300800 */
[----:B------:R-:W4:Y:S01]  /*6e40*/  LDL.LU R14, [R1+0x2c] ;  /* 0x00002c00010e7983 */ /* 0x000f220000300800 */
[----:B---3--:R-:W-:Y:S02]  /*6e50*/  IABS R6, R9 ;  /* 0x0000000900067213 */ /* 0x008fe40000000000 */
[----:B------:R-:W-:Y:S01]  /*6e60*/  ISETP.GE.AND P0, PT, R9, RZ, PT ;  /* 0x000000ff0900720c */ /* 0x000fe20003f06270 */
[----:B------:R-:W-:Y:S01]  /*6e70*/  IMAD.MOV.U32 R9, RZ, RZ, R3 ;  /* 0x000000ffff097224 */ /* 0x000fe200078e0003 */
[----:B------:R0:W-:Y:S03]  /*6e80*/  STL [R1+0x9b8], R12 ;  /* 0x0009b80c01007387 */ /* 0x0001e60000100800 */
[----:B------:R-:W-:Y:S01]  /*6e90*/  @!P5 IMAD.MOV R9, RZ, RZ, -R9 ;  /* 0x000000ffff09d224 */ /* 0x000fe200078e0a09 */
[----:B------:R1:W-:Y:S04]  /*6ea0*/  STL [R1+0x9b4], R7 ;  /* 0x0009b40701007387 */ /* 0x0003e80000100800 */
[----:B------:R3:W-:Y:S04]  /*6eb0*/  STL [R1+0x9a8], R9 ;  /* 0x0009a80901007387 */ /* 0x0007e80000100800 */
[----:B0-----:R-:W4:Y:S01]  /*6ec0*/  LDL R12, [R1+0x30] ;  /* 0x00003000010c7983 */ /* 0x001f220000100800 */
[----:B------:R-:W-:Y:S01]  /*6ed0*/  ISETP.GT.U32.AND P6, PT, R29, R0, PT ;  /* 0x000000001d00720c */ /* 0x000fe20003fc4070 */
[----:B------:R-:W-:-:S04]  /*6ee0*/  IMAD.HI.U32 R5, R16, R4, RZ ;  /* 0x0000000410057227 */ /* 0x000fc800078e00ff */
[----:B------:R-:W-:-:S04]  /*6ef0*/  IMAD.MOV R5, RZ, RZ, -R5 ;  /* 0x000000ffff057224 */ /* 0x000fc800078e0a05 */
[----:B------:R-:W-:-:S04]  /*6f00*/  IMAD R4, R29, R5, R4 ;  /* 0x000000051d047224 */ /* 0x000fc800078e0204 */
[----:B------:R-:W-:Y:S01]  /*6f10*/  @!P6 IMAD.IADD R0, R0, 0x1, -R29 ;  /* 0x000000010000e824 */ /* 0x000fe200078e0a1d */
[----:B------:R-:W-:-:S04]  /*6f20*/  ISETP.GT.U32.AND P6, PT, R29, R4, PT ;  /* 0x000000041d00720c */ /* 0x000fc80003fc4070 */
[----:B------:R-:W-:Y:S01]  /*6f30*/  ISETP.GT.U32.AND P2, PT, R29, R0, PT ;  /* 0x000000001d00720c */ /* 0x000fe20003f44070 */
[----:B------:R-:W-:-:S04]  /*6f40*/  IMAD.HI.U32 R5, R16, R8, RZ ;  /* 0x0000000810057227 */ /* 0x000fc800078e00ff */
[----:B------:R-:W-:-:S04]  /*6f50*/  IMAD.MOV R5, RZ, RZ, -R5 ;  /* 0x000000ffff057224 */ /* 0x000fc800078e0a05 */
[--C-:B------:R-:W-:Y:S02]  /*6f60*/  @!P6 IMAD.IADD R4, R4, 0x1, -R29.reuse ;  /* 0x000000010404e824 */ /* 0x100fe400078e0a1d */
[C---:B------:R-:W-:Y:S02]  /*6f70*/  IMAD R8, R29.reuse, R5, R8 ;  /* 0x000000051d087224 */ /* 0x040fe400078e0208 */
[----:B------:R-:W-:Y:S01]  /*6f80*/  @!P2 IMAD.IADD R0, R0, 0x1, -R29 ;  /* 0x000000010000a824 */ /* 0x000fe200078e0a1d */
[C---:B------:R-:W-:Y:S01]  /*6f90*/  ISETP.GT.U32.AND P6, PT, R29.reuse, R4, PT ;  /* 0x000000041d00720c */ /* 0x040fe20003fc4070 */
[----:B-1----:R-:W-:Y:S01]  /*6fa0*/  IMAD.HI.U32 R7, R16, R6, RZ ;  /* 0x0000000610077227 */ /* 0x002fe200078e00ff */
[----:B------:R-:W-:-:S03]  /*6fb0*/  ISETP.GT.U32.AND P5, PT, R29, R8, PT ;  /* 0x000000081d00720c */ /* 0x000fc60003fa4070 */
[----:B---3--:R-:W-:Y:S02]  /*6fc0*/  IMAD.MOV.U32 R9, RZ, RZ, R0 ;  /* 0x000000ffff097224 */ /* 0x008fe400078e0000 */
[----:B------:R-:W-:-:S04]  /*6fd0*/  IMAD.MOV R0, RZ, RZ, -R7 ;  /* 0x000000ffff007224 */ /* 0x000fc800078e0a07 */
[----:B------:R-:W-:Y:S02]  /*6fe0*/  IMAD R0, R29, R0, R6 ;  /* 0x000000001d007224 */ /* 0x000fe400078e0206 */
[----:B------:R-:W-:-:S03]  /*6ff0*/  @!P6 IMAD.IADD R4, R4, 0x1, -R29 ;  /* 0x000000010404e824 */ /* 0x000fc600078e0a1d */
[----:B------:R-:W-:Y:S01]  /*7000*/  ISETP.GT.U32.AND P6, PT, R29, R0, PT ;  /* 0x000000001d00720c */ /* 0x000fe20003fc4070 */
[----:B------:R-:W-:Y:S02]  /*7010*/  @!P5 IMAD.IADD R8, R8, 0x1, -R29 ;  /* 0x000000010808d824 */ /* 0x000fe400078e0a1d */
[----:B------:R-:W-:-:S03]  /*7020*/  @!P4 IMAD.MOV R9, RZ, RZ, -R9 ;  /* 0x000000ffff09c224 */ /* 0x000fc600078e0a09 */
[----:B------:R-:W-:Y:S02]  /*7030*/  ISETP.GT.U32.AND P5, PT, R29, R8, PT ;  /* 0x000000081d00720c */ /* 0x000fe40003fa4070 */
[----:B------:R0:W-:Y:S05]  /*7040*/  STL [R1+0x9a4], R9 ;  /* 0x0009a40901007387 */ /* 0x0001ea0000100800 */
[----:B------:R-:W-:-:S05]  /*7050*/  @!P6 IMAD.IADD R0, R0, 0x1, -R29 ;  /* 0x000000010000e824 */ /* 0x000fca00078e0a1d */
[----:B------:R-:W-:Y:S01]  /*7060*/  ISETP.GT.U32.AND P6, PT, R29, R0, PT ;  /* 0x000000001d00720c */ /* 0x000fe20003fc4070 */
[----:B------:R-:W-:-:S04]  /*7070*/  @!P5 IMAD.IADD R8, R8, 0x1, -R29 ;  /* 0x000000010808d824 */ /* 0x000fc800078e0a1d */
[----:B------:R-:W-:-:S08]  /*7080*/  @!P1 IMAD.MOV R8, RZ, RZ, -R8 ;  /* 0x000000ffff089224 */ /* 0x000fd000078e0a08 */
[----:B------:R-:W-:Y:S01]  /*7090*/  @!P6 IMAD.IADD R0, R0, 0x1, -R29 ;  /* 0x000000010000e824 */ /* 0x000fe200078e0a1d */
[----:B--2---:R-:W-:-:S05]  /*70a0*/  IABS R7, R15 ;  /* 0x0000000f00077213 */ /* 0x004fca0000000000 */
[----:B------:R-:W-:Y:S01]  /*70b0*/  IMAD.MOV.U32 R6, RZ, RZ, R7 ;  /* 0x000000ffff067224 */ /* 0x000fe200078e0007 */
[----:B----4-:R-:W-:Y:S02]  /*70c0*/  IABS R3, R11 ;  /* 0x0000000b00037213 */ /* 0x010fe40000000000 */
[----:B------:R-:W-:Y:S02]  /*70d0*/  IABS R5, R10 ;  /* 0x0000000a00057213 */ /* 0x000fe40000000000 */
[----:B------:R-:W-:Y:S01]  /*70e0*/  ISETP.GE.AND P2, PT, R11, RZ, PT ;  /* 0x000000ff0b00720c */ /* 0x000fe20003f46270 */
[----:B------:R-:W-:-:S04]  /*70f0*/  IMAD.HI.U32 R11, R16, R3, RZ ;  /* 0x00000003100b7227 */ /* 0x000fc800078e00ff */
[----:B0-----:R-:W-:Y:S01]  /*7100*/  IMAD.HI.U32 R9, R16, R5, RZ ;  /* 0x0000000510097227 */ /* 0x001fe200078e00ff */
[----:B------:R-:W-:-:S03]  /*7110*/  IABS R7, R14 ;  /* 0x0000000e00077213 */ /* 0x000fc60000000000 */
[----:B------:R-:W-:Y:S02]  /*7120*/  IMAD.MOV R11, RZ, RZ, -R11 ;  /* 0x000000ffff0b7224 */ /* 0x000fe400078e0a0b */
[----:B------:R-:W-:Y:S01]  /*7130*/  IMAD.MOV R9, RZ, RZ, -R9 ;  /* 0x000000ffff097224 */ /* 0x000fe200078e0a09 */
[----:B------:R-:W-:Y:S01]  /*7140*/  ISETP.GE.AND P4, PT, R10, RZ, PT ;  /* 0x000000ff0a00720c */ /* 0x000fe20003f86270 */
[----:B------:R-:W-:-:S04]  /*7150*/  IMAD.HI.U32 R10, R16, R6, RZ ;  /* 0x00000006100a7227 */ /* 0x000fc800078e00ff */
[C---:B------:R-:W-:Y:S02]  /*7160*/  IMAD R3, R29.reuse, R11, R3 ;  /* 0x0000000b1d037224 */ /* 0x040fe400078e0203 */
[----:B------:R-:W-:Y:S01]  /*7170*/  IMAD R5, R29, R9, R5 ;  /* 0x000000091d057224 */ /* 0x000fe200078e0205 */
[----:B------:R-:W-:Y:S01]  /*7180*/  IABS R11, R12 ;  /* 0x0000000c000b7213 */ /* 0x000fe20000000000 */
[----:B------:R-:W-:-:S04]  /*7190*/  IMAD.HI.U32 R12, R16, R7, RZ ;  /* 0x00000007100c7227 */ /* 0x000fc800078e00ff */
[----:B------:R-:W-:Y:S02]  /*71a0*/  IMAD.MOV.U32 R9, RZ, RZ, R4 ;  /* 0x000000ffff097224 */ /* 0x000fe400078e0004 */
[----:B------:R-:W-:Y:S02]  /*71b0*/  IMAD.MOV R10, RZ, RZ, -R10 ;  /* 0x000000ffff0a7224 */ /* 0x000fe400078e0a0a */
[----:B------:R-:W-:Y:S02]  /*71c0*/  IMAD.MOV R12, RZ, RZ, -R12 ;  /* 0x000000ffff0c7224 */ /* 0x000fe400078e0a0c */
[----:B------:R-:W-:Y:S02]  /*71d0*/  @!P3 IMAD.MOV R9, RZ, RZ, -R9 ;  /* 0x000000ffff09b224 */ /* 0x000fe400078e0a09 */
[C---:B------:R-:W-:Y:S02]  /*71e0*/  IMAD R6, R29.reuse, R10, R6 ;  /* 0x0000000a1d067224 */ /* 0x040fe400078e0206 */
[----:B------:R-:W2:Y:S01]  /*71f0*/  LDL R10, [R1+0x38] ;  /* 0x00003800010a7983 */ /* 0x000ea20000100800 */
[----:B------:R-:W-:Y:S01]  /*7200*/  IMAD R7, R29, R12, R7 ;  /* 0x0000000c1d077224 */ /* 0x000fe200078e0207 */
[----:B------:R-:W-:-:S02]  /*7210*/  ISETP.GE.AND P6, PT, R15, RZ, PT ;  /* 0x000000ff0f00720c */ /* 0x000fc40003fc6270 */
[----:B------:R0:W-:Y:S04]  /*7220*/  STL [R1+0x990], R9 ;  /* 0x0009900901007387 */ /* 0x0001e80000100800 */
[----:B------:R-:W3:Y:S04]  /*7230*/  LDL R12, [R1+0x40] ;  /* 0x00004000010c7983 */ /* 0x000ee80000100800 */
[----:B0-----:R-:W4:Y:S04]  /*7240*/  LDL R9, [R1+0x3c] ;  /* 0x00003c0001097983 */ /* 0x001f280000100800 */
[----:B------:R-:W-:Y:S04]  /*7250*/  STL [R1+0x98c], R8 ;  /* 0x00098c0801007387 */ /* 0x000fe80000100800 */
[----:B------:R-:W2:Y:S01]  /*7260*/  LDL.LU R15, [R1+0x44] ;  /* 0x00004400010f7983 */ /* 0x000ea20000300800 */
[----:B------:R-:W-:-:S03]  /*7270*/  IMAD.HI.U32 R4, R16, R11, RZ ;  /* 0x0000000b10047227 */ /* 0x000fc600078e00ff */
[----:B--2---:R0:W-:Y:S04]  /*7280*/  STL [R1+0x23c4], R15 ;  /* 0x0023c40f01007387 */ /* 0x0041e80000100800 */
[----:B0-----:R-:W2:Y:S01]  /*7290*/  LDL.LU R15, [R1+0x34] ;  /* 0x00003400010f7983 */ /* 0x001ea20000300800 */
[----:B------:R-:W-:-:S04]  /*72a0*/  IMAD.MOV R4, RZ, RZ, -R4 ;  /* 0x000000ffff047224 */ /* 0x000fc800078e0a04 */
[C---:B------:R-:W-:Y:S01]  /*72b0*/  IMAD R11, R29.reuse, R4, R11 ;  /* 0x000000041d0b7224 */ /* 0x040fe200078e020b */
[----:B------:R-:W-:-:S13]  /*72c0*/  ISETP.GT.U32.AND P5, PT, R29, R3, PT ;  /* 0x000000031d00720c */ /* 0x000fda0003fa4070 */
[----:B------:R-:W-:Y:S01]  /*72d0*/  @!P5 IMAD.IADD R3, R3, 0x1, -R29 ;  /* 0x000000010303d824 */ /* 0x000fe200078e0a1d */
[----:B------:R-:W-:Y:S02]  /*72e0*/  ISETP.GT.U32.AND P5, PT, R29, R7, PT ;  /* 0x000000071d00720c */ /* 0x000fe40003fa4070 */
[----:B--2---:R-:W-:Y:S01]  /*72f0*/  IABS R4, R15 ;  /* 0x0000000f00047213 */ /* 0x004fe20000000000 */
[----:B------:R0:W-:Y:S04]  /*7300*/  STL [R1+0x23c8], R15 ;  /* 0x0023c80f01007387 */ /* 0x0001e80000100800 */
[----:B0-----:R-:W2:Y:S01]  /*7310*/  LDL.LU R15, [R1+0x30] ;  /* 0x00003000010f7983 */ /* 0x001ea20000300800 */
[----:B---3--:R-:W-:Y:S01]  /*7320*/  IABS R8, R12 ;  /* 0x0000000c00087213 */ /* 0x008fe20000000000 */
[----:B------:R-:W-:-:S04]  /*7330*/  IMAD.MOV.U32 R12, RZ, RZ, R0 ;  /* 0x000000ffff0c7224 */ /* 0x000fc800078e0000 */
[----:B------:R-:W-:Y:S02]  /*7340*/  @!P5 IMAD.IADD R7, R7, 0x1, -R29 ;  /* 0x000000010707d824 */ /* 0x000fe400078e0a1d */
[----:B------:R-:W-:-:S03]  /*7350*/  @!P0 IMAD.MOV R12, RZ, RZ, -R12 ;  /* 0x000000ffff0c8224 */ /* 0x000fc600078e0a0c */
[----:B------:R-:W-:Y:S02]  /*7360*/  ISETP.GT.U32.AND P0, PT, R29, R7, PT ;  /* 0x000000071d00720c */ /* 0x000fe40003f04070 */
[----:B------:R0:W-:Y:S11]  /*7370*/  STL [R1+0x988], R12 ;  /* 0x0009880c01007387 */ /* 0x0001f60000100800 */
[----:B------:R-:W-:Y:S01]  /*7380*/  @!P0 IMAD.IADD R7, R7, 0x1, -R29 ;  /* 0x0000000107078824 */ /* 0x000fe200078e0a1d */
[----:B------:R-:W-:-:S02]  /*7390*/  ISETP.GT.U32.AND P3, PT, R29, R5, PT ;  /* 0x000000051d00720c */ /* 0x000fc40003f64070 */
[----:B--2---:R-:W-:Y:S02]  /*73a0*/  ISETP.GE.AND P0, PT, R15, RZ, PT ;  /* 0x000000ff0f00720c */ /* 0x004fe40003f06270 */
[----:B------:R-:W2:Y:S09]  /*73b0*/  LDL.LU R15, [R1+0x23c8] ;  /* 0x0023c800010f7983 */ /* 0x000eb20000300800 */
[----:B------:R-:W-:Y:S01]  /*73c0*/  @!P3 IMAD.IADD R5, R5, 0x1, -R29 ;  /* 0x000000010505b824 */ /* 0x000fe200078e0a1d */
[----:B------:R-:W-:-:S02]  /*73d0*/  ISETP.GT.U32.AND P3, PT, R29, R3, PT ;  /* 0x000000031d00720c */ /* 0x000fc40003f64070 */
[----:B------:R-:W-:-:S05]  /*73e0*/  IABS R10, R10 ;  /* 0x0000000a000a7213 */ /* 0x000fca0000000000 */
[----:B------:R-:W-:Y:S02]  /*73f0*/  IMAD.MOV.U32 R0, RZ, RZ, R10 ;  /* 0x000000ffff007224 */ /* 0x000fe400078e000a */
[----:B------:R-:W-:-:S04]  /*7400*/  IMAD.HI.U32 R10, R16, R4, RZ ;  /* 0x00000004100a7227 */ /* 0x000fc800078e00ff */
[----:B------:R-:W-:Y:S01]  /*7410*/  @!P3 IMAD.IADD R3, R3, 0x1, -R29 ;  /* 0x000000010303b824 */ /* 0x000fe200078e0a1d */
[----:B------:R-:W-:Y:S01]  /*7420*/  ISETP.GT.U32.AND P3, PT, R29, R11, PT ;  /* 0x0000000b1d00720c */ /* 0x000fe20003f64070 */
[----:B------:R-:W-:-:S04]  /*7430*/  IMAD.MOV R10, RZ, RZ, -R10 ;  /* 0x000000ffff0a7224 */ /* 0x000fc800078e0a0a */
[----:B------:R-:W-:Y:S02]  /*7440*/  IMAD R4, R29, R10, R4 ;  /* 0x0000000a1d047224 */ /* 0x000fe400078e0204 */
[----:B------:R-:W-:-:S04]  /*7450*/  IMAD.HI.U32 R10, R16, R0, RZ ;  /* 0x00000000100a7227 */ /* 0x000fc800078e00ff */
[----:B------:R-:W-:Y:S02]  /*7460*/  IMAD.MOV R10, RZ, RZ, -R10 ;  /* 0x000000ffff0a7224 */ /* 0x000fe400078e0a0a */
[----:B------:R-:W-:Y:S02]  /*7470*/  @!P3 IMAD.IADD R11, R11, 0x1, -R29 ;  /* 0x000000010b0bb824 */ /* 0x000fe400078e0a1d */
[----:B------:R-:W-:Y:S01]  /*7480*/  IMAD R0, R29, R10, R0 ;  /* 0x0000000a1d007224 */ /* 0x000fe200078e0200 */
[----:B--2---:R-:W-:Y:S02]  /*7490*/  ISETP.GE.AND P3, PT, R15, RZ, PT ;  /* 0x000000ff0f00720c */ /* 0x004fe40003f66270 */
[----:B------:R-:W2:Y:S04]  /*74a0*/  LDL.LU R15, [R1+0x23c4] ;  /* 0x0023c400010f7983 */ /* 0x000ea80000300800 */
[----:B------:R-:W3:Y:S01]  /*74b0*/  LDL R10, [R1+0x48] ;  /* 0x00004800010a7983 */ /* 0x000ee20000100800 */
[----:B----4-:R-:W-:-:S05]  /*74c0*/  IABS R9, R9 ;  /* 0x0000000900097213 */ /* 0x010fca0000000000 */
[----:B0-----:R-:W-:-:S04]  /*74d0*/  IMAD.HI.U32 R12, R16, R9, RZ ;  /* 0x00000009100c7227 */ /* 0x001fc800078e00ff */
[----:B------:R-:W-:-:S04]  /*74e0*/  IMAD.MOV R12, RZ, RZ, -R12 ;  /* 0x000000ffff0c7224 */ /* 0x000fc800078e0a0c */
[C---:B------:R-:W-:Y:S02]  /*74f0*/  IMAD R9, R29.reuse, R12, R9 ;  /* 0x0000000c1d097224 */ /* 0x040fe400078e0209 */
[----:B------:R-:W-:Y:S01]  /*7500*/  IMAD.MOV.U32 R12, RZ, RZ, R3 ;  /* 0x000000ffff0c7224 */ /* 0x000fe200078e0003 */
[----:B------:R-:W-:-:S13]  /*7510*/  ISETP.GT.U32.AND P1, PT, R29, R6, PT ;  /* 0x000000061d00720c */ /* 0x000fda0003f24070 */
[----:B------:R-:W-:-:S05]  /*7520*/  @!P1 IMAD.IADD R6, R6, 0x1, -R29 ;  /* 0x0000000106069824 */ /* 0x000fca00078e0a1d */
[C---:B------:R-:W-:Y:S02]  /*7530*/  ISETP.GT.U32.AND P5, PT, R29.reuse, R6, PT ;  /* 0x000000061d00720c */ /* 0x040fe40003fa4070 */
[----:B---3--:R-:W-:Y:S02]  /*7540*/  IABS R3, R10 ;  /* 0x0000000a00037213 */ /* 0x008fe40000000000 */
[----:B------:R-:W3:Y:S09]  /*7550*/  LDL.LU R10, [R1+0x38] ;  /* 0x00003800010a7983 */ /* 0x000ef20000300800 */
[----:B------:R-:W-:Y:S01]  /*7560*/  @!P5 IMAD.IADD R6, R6, 0x1, -R29 ;  /* 0x000000010606d824 */ /* 0x000fe200078e0a1d */
[----:B------:R-:W-:-:S02]  /*7570*/  ISETP.GT.U32.AND P1, PT, R29, R5, PT ;  /* 0x000000051d00720c */ /* 0x000fc40003f24070 */
[----:B------:R-:W-:-:S11]  /*7580*/  ISETP.GT.U32.AND P5, PT, R29, R4, PT ;  /* 0x000000041d00720c */ /* 0x000fd60003fa4070 */
[--C-:B------:R-:W-:Y:S02]  /*7590*/  @!P1 IMAD.IADD R5, R5, 0x1, -R29.reuse ;  /* 0x0000000105059824 */ /* 0x100fe400078e0a1d */
[----:B------:R-:W-:Y:S01]  /*75a0*/  @!P5 IMAD.IADD R4, R4, 0x1, -R29 ;  /* 0x000000010404d824 */ /* 0x000fe200078e0a1d */
[----:B------:R-:W-:Y:S01]  /*75b0*/  ISETP.GE.AND P1, PT, R14, RZ, PT ;  /* 0x000000ff0e00720c */ /* 0x000fe20003f26270 */
[----:B------:R-:W-:-:S03]  /*75c0*/  @!P4 IMAD.MOV R5, RZ, RZ, -R5 ;  /* 0x000000ffff05c224 */ /* 0x000fc600078e0a05 */
[----:B------:R-:W-:Y:S01]  /*75d0*/  ISETP.GT.U32.AND P4, PT, R29, R4, PT ;  /* 0x000000041d00720c */ /* 0x000fe20003f84070 */
[----:B------:R-:W-:Y:S02]  /*75e0*/  @!P2 IMAD.MOV R12, RZ, RZ, -R12 ;  /* 0x000000ffff0ca224 */ /* 0x000fe400078e0a0c */
[----:B------:R-:W-:-:S03]  /*75f0*/  @!P6 IMAD.MOV R6, RZ, RZ, -R6 ;  /* 0x000000ffff06e224 */ /* 0x000fc600078e0a06 */
[----:B------:R0:W-:Y:S03]  /*7600*/  STL [R1+0x978], R12 ;  /* 0x0009780c01007387 */ /* 0x0001e60000100800 */
[----:B------:R-:W-:-:S04]  /*7610*/  @!P1 IMAD.MOV R7, RZ, RZ, -R7 ;  /* 0x000000ffff079224 */ /* 0x000fc800078e0a07 */
[----:B------:R-:W-:Y:S01]  /*7620*/  @!P4 IMAD.IADD R4, R4, 0x1, -R29 ;  /* 0x000000010404c824 */ /* 0x000fe200078e0a1d */
[----:B0-----:R-:W4:Y:S04]  /*7630*/  LDL.LU R12, [R1+0x3c] ;  /* 0x00003c00010c7983 */ /* 0x001f280000300800 */
[----:B------:R-:W-:Y:S04]  /*7640*/  STL [R1+0x974], R5 ;  /* 0x0009740501007387 */ /* 0x000fe80000100800 */
[----:B------:R-:W-:Y:S04]  /*7650*/  STL [R1+0x970], R6 ;  /* 0x0009700601007387 */ /* 0x000fe80000100800 */
[----:B------:R-:W-:Y:S01]  /*7660*/  STL [R1+0x96c], R7 ;  /* 0x00096c0701007387 */ /* 0x000fe20000100800 */
[----:B---3--:R-:W-:-:S03]  /*7670*/  ISETP.GE.AND P1, PT, R10, RZ, PT ;  /* 0x000000ff0a00720c */ /* 0x008fc60003f26270 */
[----:B------:R-:W3:Y:S04]  /*7680*/  LDL R10, [R1+0x50] ;  /* 0x00005000010a7983 */ /* 0x000ee80000100800 */
[----:B------:R0:W-:Y:S04]  /*7690*/  STL [R1+0x23c0], R4 ;  /* 0x0023c00401007387 */ /* 0x0001e80000100800 */
[----:B0-----:R-:W3:Y:S01]  /*76a0*/  LDL.LU R4, [R1+0x40] ;  /* 0x0000400001047983 */ /* 0x001ee20000300800 */
[----:B------:R-:W-:Y:S01]  /*76b0*/  IMAD.HI.U32 R14, R16, R8, RZ ;  /* 0x00000008100e7227 */ /* 0x000fe200078e00ff */
[----:B------:R-:W-:-:S02]  /*76c0*/  ISETP.GT.U32.AND P2, PT, R29, R11, PT ;  /* 0x0000000b1d00720c */ /* 0x000fc40003f44070 */
[C---:B------:R-:W-:Y:S01]  /*76d0*/  ISETP.GT.U32.AND P5, PT, R29.reuse, R0, PT ;  /* 0x000000001d00720c */ /* 0x040fe20003fa4070 */
[----:B------:R-:W-:Y:S01]  /*76e0*/  IMAD.MOV R14, RZ, RZ, -R14 ;  /* 0x000000ffff0e7224 */ /* 0x000fe200078e0a0e */
[----:B------:R-:W3:Y:S03]  /*76f0*/  LDL R7, [R1+0x54] ;  /* 0x0000540001077983 */ /* 0x000ee60000100800 */
[----:B------:R-:W-:Y:S01]  /*7700*/  IMAD R14, R29, R14, R8 ;  /* 0x0000000e1d0e7224 */ /* 0x000fe200078e0208 */
[----:B--2---:R-:W-:-:S05]  /*7710*/  IABS R8, R15 ;  /* 0x0000000f00087213 */ /* 0x004fca0000000000 */
[----:B------:R-:W-:-:S04]  /*7720*/  IMAD.HI.U32 R5, R16, R8, RZ ;  /* 0x0000000810057227 */ /* 0x000fc800078e00ff */
[----:B------:R-:W-:-:S04]  /*7730*/  IMAD.MOV R5, RZ, RZ, -R5 ;  /* 0x000000ffff057224 */ /* 0x000fc800078e0a05 */
[----:B------:R-:W-:Y:S02]  /*7740*/  IMAD R8, R29, R5, R8 ;  /* 0x000000051d087224 */ /* 0x000fe400078e0208 */
[----:B------:R-:W2:Y:S01]  /*7750*/  LDL R5, [R1+0x4c] ;  /* 0x00004c0001057983 */ /* 0x000ea20000100800 */
[--C-:B------:R-:W-:Y:S02]  /*7760*/  @!P2 IMAD.IADD R11, R11, 0x1, -R29.reuse ;  /* 0x000000010b0ba824 */ /* 0x100fe400078e0a1d */
[----:B------:R-:W-:Y:S01]  /*7770*/  @!P5 IMAD.IADD R0, R0, 0x1, -R29 ;  /* 0x000000010000d824 */ /* 0x000fe200078e0a1d */
[----:B----4-:R-:W-:Y:S02]  /*7780*/  ISETP.GE.AND P4, PT, R12, RZ, PT ;  /* 0x000000ff0c00720c */ /* 0x010fe40003f86270 */
[----:B------:R-:W4:Y:S01]  /*7790*/  LDL R12, [R1+0x58] ;  /* 0x00005800010c7983 */ /* 0x000f220000100800 */
[----:B------:R-:W-:Y:S02]  /*77a0*/  ISETP.GT.U32.AND P6, PT, R29, R9, PT ;  /* 0x000000091d00720c */ /* 0x000fe40003fc4070 */
[----:B---3--:R-:W-:Y:S01]  /*77b0*/  ISETP.GE.AND P5, PT, R4, RZ, PT ;  /* 0x000000ff0400720c */ /* 0x008fe20003fa6270 */
[----:B------:R-:W-:-:S04]  /*77c0*/  IMAD.MOV.U32 R4, RZ, RZ, R11 ;  /* 0x000000ffff047224 */ /* 0x000fc800078e000b */
[----:B------:R-:W-:-:S05]  /*77d0*/  @!P0 IMAD.MOV R4, RZ, RZ, -R4 ;  /* 0x000000ffff048224 */ /* 0x000fca00078e0a04 */
[----:B------:R0:W-:Y:S04]  /*77e0*/  STL [R1+0x968], R4 ;  /* 0x0009680401007387 */ /* 0x0001e80000100800 */
[----:B0-----:R-:W3:Y:S01]  /*77f0*/  LDL.LU R4, [R1+0x48] ;  /* 0x0000480001047983 */ /* 0x001ee20000300800 */
[----:B------:R-:W-:Y:S01]  /*7800*/  ISETP.GT.U32.AND P2, PT, R29, R14, PT ;  /* 0x0000000e1d00720c */ /* 0x000fe20003f44070 */
[----:B------:R-:W-:Y:S02]  /*7810*/  @!P6 IMAD.IADD R9, R9, 0x1, -R29 ;  /* 0x000000010909e824 */ /* 0x000fe400078e0a1d */
[----:B------:R-:W-:Y:S01]  /*7820*/  IMAD.HI.U32 R6, R16, R3, RZ ;  /* 0x0000000310067227 */ /* 0x000fe200078e00ff */
[----:B--2---:R-:W-:-:S03]  /*7830*/  IABS R11, R5 ;  /* 0x00000005000b7213 */ /* 0x004fc60000000000 */
[----:B------:R-:W-:-:S06]  /*7840*/  IMAD.MOV R6, RZ, RZ, -R6 ;  /* 0x000000ffff067224 */ /* 0x000fcc00078e0a06 */
[----:B------:R-:W-:Y:S01]  /*7850*/  @!P2 IMAD.IADD R14, R14, 0x1, -R29 ;  /* 0x000000010e0ea824 */ /* 0x000fe200078e0a1d */
[----:B------:R-:W-:-:S04]  /*7860*/  ISETP.GT.U32.AND P2, PT, R29, R9, PT ;  /* 0x000000091d00720c */ /* 0x000fc80003f44070 */
[C---:B------:R-:W-:Y:S01]  /*7870*/  ISETP.GT.U32.AND P0, PT, R29.reuse, R14, PT ;  /* 0x0000000e1d00720c */ /* 0x040fe20003f04070 */
[----:B------:R-:W-:Y:S01]  /*7880*/  IMAD R5, R29, R6, R3 ;  /* 0x000000061d057224 */ /* 0x000fe200078e0203 */
[----:B------:R-:W-:Y:S02]  /*7890*/  IABS R6, R7 ;  /* 0x0000000700067213 */ /* 0x000fe40000000000 */
[----:B------:R-:W-:-:S05]  /*78a0*/  IABS R10, R10 ;  /* 0x0000000a000a7213 */ /* 0x000fca0000000000 */
[----:B------:R-:W-:Y:S01]  /*78b0*/  @!P2 IMAD.IADD R9, R9, 0x1, -R29 ;  /* 0x000000010909a824 */ /* 0x000fe200078e0a1d */
[----:B------:R-:W-:-:S03]  /*78c0*/  ISETP.GT.U32.AND P2, PT, R29, R5, PT ;  /* 0x000000051d00720c */ /* 0x000fc60003f44070 */
[----:B------:R-:W-:Y:S01]  /*78d0*/  @!P0 IMAD.IADD R14, R14, 0x1, -R29 ;  /* 0x000000010e0e8824 */ /* 0x000fe200078e0a1d */
[----:B------:R-:W-:Y:S01]  /*78e0*/  ISETP.GE.AND P0, PT, R15, RZ, PT ;  /* 0x000000ff0f00720c */ /* 0x000fe20003f06270 */
[----:B------:R-:W-:-:S04]  /*78f0*/  IMAD.HI.U32 R15, R16, R6, RZ ;  /* 0x00000006100f7227 */ /* 0x000fc800078e00ff */
[----:B------:R-:W-:-:S04]  /*7900*/  IMAD.HI.U32 R7, R16, R10, RZ ;  /* 0x0000000a10077227 */ /* 0x000fc800078e00ff */
[----:B------:R-:W-:Y:S02]  /*7910*/  IMAD.MOV R15, RZ, RZ, -R15 ;  /* 0x000000ffff0f7224 */ /* 0x000fe400078e0a0f */
[----:B------:R-:W-:Y:S02]  /*7920*/  IMAD.MOV R7, RZ, RZ, -R7 ;  /* 0x000000ffff077224 */ /* 0x000fe400078e0a07 */
[----:B------:R-:W-:Y:S02]  /*7930*/  @!P2 IMAD.IADD R5, R5, 0x1, -R29 ;  /* 0x000000010505a824 */ /* 0x000fe400078e0a1d */
[C---:B------:R-:W-:Y:S02]  /*7940*/  IMAD R6, R29.reuse, R15, R6 ;  /* 0x0000000f1d067224 */ /* 0x040fe400078e0206 */
[C---:B------:R-:W-:Y:S01]  /*7950*/  IMAD R7, R29.reuse, R7, R10 ;  /* 0x000000071d077224 */ /* 0x040fe200078e020a */
[----:B---3--:R-:W-:Y:S02]  /*7960*/  ISETP.GE.AND P2, PT, R4, RZ, PT ;  /* 0x000000ff0400720c */ /* 0x008fe40003f46270 */
[----:B------:R-:W2:Y:S04]  /*7970*/  LDL.LU R4, [R1+0x23c0] ;  /* 0x0023c00001047983 */ /* 0x000ea80000300800 */
[----:B------:R-:W3:Y:S04]  /*7980*/  LDL R10, [R1+0x5c] ;  /* 0x00005c00010a7983 */ /* 0x000ee80000100800 */
[----:B------:R-:W2:Y:S04]  /*7990*/  LDL.LU R15, [R1+0x104] ;  /* 0x00010400010f7983 */ /* 0x000ea80000300800 */
[----:B------:R0:W-:Y:S04]  /*79a0*/  STL [R1+0x23bc], R6 ;  /* 0x0023bc0601007387 */ /* 0x0001e80000100800 */
[----:B0-----:R-:W2:Y:S01]  /*79b0*/  LDL R6, [R1+0x6c] ;  /* 0x00006c0001067983 */ /* 0x001ea20000100800 */
[----:B------:R-:W-:-:S02]  /*79c0*/  ISETP.GT.U32.AND P6, PT, R29, R0, PT ;  /* 0x000000001d00720c */ /* 0x000fc40003fc4070 */
[----:B----4-:R-:W-:Y:S01]  /*79d0*/  IABS R3, R12 ;  /* 0x0000000c00037213 */ /* 0x010fe20000000000 */
[----:B------:R-:W-:-:S04]  /*79e0*/  IMAD.HI.U32 R12, R16, R11, RZ ;  /* 0x0000000b100c7227 */ /* 0x000fc800078e00ff */
[----:B------:R-:W-:-:S04]  /*79f0*/  IMAD.MOV R12, RZ, RZ, -R12 ;  /* 0x000000ffff0c7224 */ /* 0x000fc800078e0a0c */
[C---:B------:R-:W-:Y:S02]  /*7a00*/  IMAD R11, R29.reuse, R12, R11 ;  /* 0x0000000c1d0b7224 */ /* 0x040fe400078e020b */
[----:B------:R-:W-:Y:S01]  /*7a10*/  @!P6 IMAD.IADD R0, R0, 0x1, -R29 ;  /* 0x000000010000e824 */ /* 0x000fe200078e0a1d */
[----:B------:R-:W-:Y:S01]  /*7a20*/  ISETP.GT.U32.AND P6, PT, R29, R8, PT ;  /* 0x000000081d00720c */ /* 0x000fe20003fc4070 */
[----:B------:R-:W-:-:S04]  /*7a30*/  IMAD.HI.U32 R12, R16, R3, RZ ;  /* 0x00000003100c7227 */ /* 0x000fc800078e00ff */
[----:B------:R-:W-:-:S04]  /*7a40*/  IMAD.MOV R12, RZ, RZ, -R12 ;  /* 0x000000ffff0c7224 */ /* 0x000fc800078e0a0c */
[----:B------:R-:W-:-:S04]  /*7a50*/  IMAD R3, R29, R12, R3 ;  /* 0x0000000c1d037224 */ /* 0x000fc800078e0203 */
[----:B------:R-:W-:Y:S01]  /*7a60*/  @!P6 IMAD.IADD R8, R8, 0x1, -R29 ;  /* 0x000000010808e824 */ /* 0x000fe200078e0a1d */
[----:B------:R-:W-:Y:S01]  /*7a70*/  ISETP.GT.U32.AND P6, PT, R29, R11, PT ;  /* 0x0000000b1d00720c */ /* 0x000fe20003fc4070 */
[----:B------:R-:W-:-:S12]  /*7a80*/  @!P1 IMAD.MOV R0, RZ, RZ, -R0 ;  /* 0x000000ffff009224 */ /* 0x000fd800078e0a00 */
[----:B------:R-:W-:-:S05]  /*7a90*/  @!P6 IMAD.IADD R11, R11, 0x1, -R29 ;  /* 0x000000010b0be824 */ /* 0x000fca00078e0a1d */
[----:B------:R-:W-:Y:S02]  /*7aa0*/  ISETP.GT.U32.AND P1, PT, R29, R11, PT ;  /* 0x0000000b1d00720c */ /* 0x000fe40003f24070 */
[----:B--2---:R-:W-:Y:S01]  /*7ab0*/  IABS R12, R6 ;  /* 0x00000006000c7213 */ /* 0x004fe20000000000 */
[----:B------:R-:W-:Y:S02]  /*7ac0*/  IMAD.MOV.U32 R6, RZ, RZ, R4 ;  /* 0x000000ffff067224 */ /* 0x000fe400078e0004 */
[----:B------:R-:W2:Y:S02]  /*7ad0*/  LDL.LU R4, [R1+0x80] ;  /* 0x0000800001047983 */ /* 0x000ea40000300800 */
[----:B------:R-:W-:-:S05]  /*7ae0*/  @!P3 IMAD.MOV R6, RZ, RZ, -R6 ;  /* 0x000000ffff06b224 */ /* 0x000fca00078e0a06 */
[----:B------:R-:W-:Y:S04]  /*7af0*/  STL [R1+0x95c], R6 ;  /* 0x00095c0601007387 */ /* 0x000fe80000100800 */
[----:B------:R-:W-:Y:S04]  /*7b00*/  STL [R1+0x958], R0 ;  /* 0x0009580001007387 */ /* 0x000fe80000100800 */
[----:B------:R0:W-:Y:S04]  /*7b10*/  STL [R1+0x23b8], R11 ;  /* 0x0023b80b01007387 */ /* 0x0001e80000100800 */
[----:B0-----:R-:W4:Y:S01]  /*7b20*/  LDL.LU R11, [R1+0x4c] ;  /* 0x00004c00010b7983 */ /* 0x001f220000300800 */
[----:B------:R-:W-:-:S03]  /*7b30*/  IMAD.MOV.U32 R6, RZ, RZ, R14 ;  /* 0x000000ffff067224 */ /* 0x000fc600078e000e */
[----:B------:R-:W4:Y:S01]  /*7b40*/  LDL.LU R14, [R1+0x54] ;  /* 0x00005400010e7983 */ /* 0x000f220000300800 */
[----:B------:R-:W-:Y:S01]  /*7b50*/  IMAD.MOV.U32 R0, RZ, RZ, R9 ;  /* 0x000000ffff007224 */ /* 0x000fe200078e0009 */
[----:B---3--:R-:W-:-:S03]  /*7b60*/  IABS R10, R10 ;  /* 0x0000000a000a7213 */ /* 0x008fc60000000000 */
[----:B------:R-:W-:Y:S02]  /*7b70*/  @!P4 IMAD.MOV R0, RZ, RZ, -R0 ;  /* 0x000000ffff00c224 */ /* 0x000fe400078e0a00 */
[----:B------:R-:W-:-:S03]  /*7b80*/  @!P5 IMAD.MOV R6, RZ, RZ, -R6 ;  /* 0x000000ffff06d224 */ /* 0x000fc600078e0a06 */
[----:B------:R0:W-:Y:S04]  /*7b90*/  STL [R1+0x954], R0 ;  /* 0x0009540001007387 */ /* 0x0001e80000100800 */
[----:B------:R1:W-:Y:S01]  /*7ba0*/  STL [R1+0x23b0], R16 ;  /* 0x0023b01001007387 */ /* 0x0003e20000100800 */
[----:B0-----:R-:W-:Y:S01]  /*7bb0*/  IMAD.HI.U32 R0, R16, R10, RZ ;  /* 0x0000000a10007227 */ /* 0x001fe200078e00ff */
[C---:B------:R-:W-:Y:S02]  /*7bc0*/  ISETP.GT.U32.AND P6, PT, R29.reuse, R5, PT ;  /* 0x000000051d00720c */ /* 0x040fe40003fc4070 */
[C---:B------:R-:W-:Y:S02]  /*7bd0*/  ISETP.GT.U32.AND P3, PT, R29.reuse, R8, PT ;  /* 0x000000081d00720c */ /* 0x040fe40003f64070 */
[----:B------:R-:W-:-:S09]  /*7be0*/  ISETP.GT.U32.AND P4, PT, R29, R7, PT ;  /* 0x000000071d00720c */ /* 0x000fd20003f84070 */
[--C-:B------:R-:W-:Y:S02]  /*7bf0*/  @!P6 IMAD.IADD R5, R5, 0x1, -R29.reuse ;  /* 0x000000010505e824 */ /* 0x100fe400078e0a1d */
[--C-:B------:R-:W-:Y:S02]  /*7c00*/  @!P3 IMAD.IADD R8, R8, 0x1, -R29.reuse ;  /* 0x000000010808b824 */ /* 0x100fe400078e0a1d */
[----:B------:R-:W-:Y:S02]  /*7c10*/  IMAD.MOV R0, RZ, RZ, -R0 ;  /* 0x000000ffff007224 */ /* 0x000fe400078e0a00 */
[----:B------:R-:W-:Y:S02]  /*7c20*/  @!P4 IMAD.IADD R7, R7, 0x1, -R29 ;  /* 0x000000010707c824 */ /* 0x000fe400078e0a1d */
[----:B------:R-:W-:Y:S02]  /*7c30*/  IMAD R0, R29, R0, R10 ;  /* 0x000000001d007224 */ /* 0x000fe400078e020a */
[----:B--2---:R-:W-:-:S02]  /*7c40*/  IMAD.MOV.U32 R9, RZ, RZ, R4 ;  /* 0x000000ffff097224 */ /* 0x004fc400078e0004 */
[----:B------:R-:W-:Y:S02]  /*7c50*/  IMAD.HI.U32 R4, R16, R12, RZ ;  /* 0x0000000c10047227 */ /* 0x000fe400078e00ff */
[----:B-1----:R-:W2:Y:S04]  /*7c60*/  LDL.LU R16, [R1+0x50] ;  /* 0x0000500001107983 */ /* 0x002ea80000300800 */
[----:B------:R0:W-:Y:S04]  /*7c70*/  STL [R1+0x950], R6 ;  /* 0x0009500601007387 */ /* 0x0001e80000100800 */
[----:B0-----:R-:W3:Y:S01]  /*7c80*/  LDL.LU R6, [R1+0x23bc] ;  /* 0x0023bc0001067983 */ /* 0x001ee20000300800 */
[----:B----4-:R-:W-:-:S03]  /*7c90*/  ISETP.GE.AND P6, PT, R11, RZ, PT ;  /* 0x000000ff0b00720c */ /* 0x010fc60003fc6270 */
[----:B------:R-:W4:Y:S01]  /*7ca0*/  LDL.LU R11, [R1+0x23b8] ;  /* 0x0023b800010b7983 */ /* 0x000f220000300800 */
[----:B------:R-:W-:Y:S01]  /*7cb0*/  IMAD.MOV R4, RZ, RZ, -R4 ;  /* 0x000000ffff047224 */ /* 0x000fe200078e0a04 */
[----:B------:R-:W-:Y:S01]  /*7cc0*/  ISETP.GE.AND P4, PT, R14, RZ, PT ;  /* 0x000000ff0e00720c */ /* 0x000fe20003f86270 */
[----:B------:R-:W-:Y:S01]  /*7cd0*/  IMAD.MOV.U32 R14, RZ, RZ, R9 ;  /* 0x000000ffff0e7224 */ /* 0x000fe200078e0009 */
[----:B------:R0:W-:Y:S01]  /*7ce0*/  STL [R1+0x23b4], R13 ;  /* 0x0023b40d01007387 */ /* 0x0001e20000100800 */
[----:B------:R-:W-:Y:S02]  /*7cf0*/  IMAD R4, R29, R4, R12 ;  /* 0x000000041d047224 */ /* 0x000fe400078e020c */
[----:B------:R-:W-:Y:S01]  /*7d00*/  IMAD.MOV.U32 R9, RZ, RZ, R8 ;  /* 0x000000ffff097224 */ /* 0x000fe200078e0008 */
[----:B------:R-:W2:Y:S04]  /*7d10*/  LDL.LU R12, [R1+0x70] ;  /* 0x00007000010c7983 */ /* 0x000ea80000300800 */
[----:B------:R-:W2:Y:S04]  /*7d20*/  LDL.LU R8, [R1+0x58] ;  /* 0x0000580001087983 */ /* 0x000ea80000300800 */
[----:B------:R-:W2:Y:S01]  /*7d30*/  LDL.LU R10, [R1+0x5c] ;  /* 0x00005c00010a7983 */ /* 0x000ea20000300800 */
[----:B------:R-:W-:-:S02]  /*7d40*/  @!P0 IMAD.MOV R9, RZ, RZ, -R9 ;  /* 0x000000ffff098224 */ /* 0x000fc400078e0a09 */
[----:B0-----:R-:W-:-:S04]  /*7d50*/  IMAD.MOV.U32 R13, RZ, RZ, R5 ;  /* 0x000000ffff0d7224 */ /* 0x001fc800078e0005 */
[----:B------:R-:W-:Y:S01]  /*7d60*/  @!P2 IMAD.MOV R13, RZ, RZ, -R13 ;  /* 0x000000ffff0da224 */ /* 0x000fe200078e0a0d */
[----:B------:R0:W-:Y:S04]  /*7d70*/  STL [R1+0x944], R9 ;  /* 0x0009440901007387 */ /* 0x0001e80000100800 */
[----:B0-----:R-:W2:Y:S01]  /*7d80*/  LDL.LU R9, [R1+0x6c] ;  /* 0x00006c0001097983 */ /* 0x001ea20000300800 */
[----:B---3--:R-:W-:-:S13]  /*7d90*/  ISETP.GT.U32.AND P5, PT, R29, R6, PT ;  /* 0x000000061d00720c */ /* 0x008fda0003fa4070 */
[--C-:B------:R-:W-:Y:S02]  /*7da0*/  @!P5 IMAD.IADD R6, R6, 0x1, -R29.reuse ;  /* 0x000000010606d824 */ /* 0x100fe400078e0a1d */
[----:B----4-:R-:W-:-:S03]  /*7db0*/  @!P1 IMAD.IADD R11, R11, 0x1, -R29 ;  /* 0x000000010b0b9824 */ /* 0x010fc600078e0a1d */
[C---:B------:R-:W-:Y:S02]  /*7dc0*/  ISETP.GT.U32.AND P0, PT, R29.reuse, R6, PT ;  /* 0x000000061d00720c */ /* 0x040fe40003f04070 */
[----:B--2---:R-:W-:Y:S01]  /*7dd0*/  ISETP.GE.AND P1, PT, R16, RZ, PT ;  /* 0x000000ff1000720c */ /* 0x004fe20003f26270 */
[----:B------:R-:W-:Y:S02]  /*7de0*/  IMAD.MOV.U32 R16, RZ, RZ, R11 ;  /* 0x000000ffff107224 */ /* 0x000fe400078e000b */
[----:B------:R-:W2:Y:S02]  /*7df0*/  LDL.LU R11, [R1+0x74] ;  /* 0x00007400010b7983 */ /* 0x000ea40000300800 */
[----:B------:R-:W-:Y:S02]  /*7e00*/  @!P6 IMAD.MOV R16, RZ, RZ, -R16 ;  /* 0x000000ffff10e224 */ /* 0x000fe400078e0a10 */
[----:B------:R0:W-:Y:S04]  /*7e10*/  STL [R1+0x940], R13 ;  /* 0x0009400d01007387 */ /* 0x0001e80000100800 */
[----:B------:R-:W-:Y:S01]  /*7e20*/  @!P0 IMAD.IADD R6, R6, 0x1, -R29 ;  /* 0x0000000106068824 */ /* 0x000fe200078e0a1d */
[----:B------:R-:W-:Y:S01]  /*7e30*/  ISETP.GE.AND P0, PT, R10, RZ, PT ;  /* 0x000000ff0a00720c */ /* 0x000fe20003f06270 */
[----:B0-----:R-:W3:Y:S04]  /*7e40*/  LDL.LU R13, [R1+0x23b4] ;  /* 0x0023b400010d7983 */ /* 0x001ee80000300800 */
[----:B------:R0:W-:Y:S04]  /*7e50*/  STL [R1+0x93c], R16 ;  /* 0x00093c1001007387 */ /* 0x0001e80000100800 */
[----:B0-----:R-:W4:Y:S04]  /*7e60*/  LDL.LU R16, [R1+0x23b0] ;  /* 0x0023b00001107983 */ /* 0x001f280000300800 */
[----:B------:R-:W2:Y:S01]  /*7e70*/  LDL.LU R10, [R1+0x7c] ;  /* 0x00007c00010a7983 */ /* 0x000ea20000300800 */
[----:B------:R-:W-:-:S02]  /*7e80*/  ISETP.GT.U32.AND P5, PT, R29, R7, PT ;  /* 0x000000071d00720c */ /* 0x000fc40003fa4070 */
[----:B------:R-:W-:Y:S02]  /*7e90*/  ISETP.GT.U32.AND P2, PT, R29, R0, PT ;  /* 0x000000001d00720c */ /* 0x000fe40003f44070 */
[----:B------:R-:W-:-:S09]  /*7ea0*/  IABS R5, R12 ;  /* 0x0000000c00057213 */ /* 0x000fd20000000000 */
[--C-:B------:R-:W-:Y:S02]  /*7eb0*/  @!P5 IMAD.IADD R7, R7, 0x1, -R29.reuse ;  /* 0x000000010707d824 */ /* 0x100fe400078e0a1d */
[----:B------:R-:W-:Y:S01]  /*7ec0*/  @!P2 IMAD.IADD R0, R0, 0x1, -R29 ;  /* 0x000000010000a824 */ /* 0x000fe200078e0a1d */
[----:B------:R-:W-:Y:S01]  /*7ed0*/  ISETP.GE.AND P2, PT, R12, RZ, PT ;  /* 0x000000ff0c00720c */ /* 0x000fe20003f46270 */
[----:B------:R-:W-:Y:S01]  /*7ee0*/  IMAD.MOV.U32 R12, RZ, RZ, R14 ;  /* 0x000000ffff0c7224 */ /* 0x000fe200078e000e */
[----:B------:R-:W-:-:S13]  /*7ef0*/  ISETP.GT.U32.AND P3, PT, R29, R3, PT ;  /* 0x000000031d00720c */ /* 0x000fda0003f64070 */
[----:B------:R-:W-:Y:S01]  /*7f00*/  @!P3 IMAD.IADD R3, R3, 0x1, -R29 ;  /* 0x000000010303b824 */ /* 0x000fe200078e0a1d */
[----:B--2---:R0:W-:Y:S02]  /*7f10*/  STL [R1+0x23ac], R10 ;  /* 0x0023ac0a01007387 */ /* 0x0041e40000100800 */
[----:B0-----:R-:W-:Y:S02]  /*7f20*/  IMAD.MOV.U32 R10, RZ, RZ, R7 ;  /* 0x000000ffff0a7224 */ /* 0x001fe400078e0007 */
[----:B------:R-:W2:Y:S04]  /*7f30*/  LDL.LU R7, [R1+0x78] ;  /* 0x0000780001077983 */ /* 0x000ea80000300800 */
[----:B------:R-:W2:Y:S01]  /*7f40*/  LDL.LU R14, [R1+0xc4] ;  /* 0x0000c400010e7983 */ /* 0x000ea20000300800 */
[C---:B------:R-:W-:Y:S01]  /*7f50*/  ISETP.GT.U32.AND P3, PT, R29.reuse, R3, PT ;  /* 0x000000031d00720c */ /* 0x040fe20003f64070 */
[----:B------:R-:W-:Y:S01]  /*7f60*/  @!P1 IMAD.MOV R10, RZ, RZ, -R10 ;  /* 0x000000ffff0a9224 */ /* 0x000fe200078e0a0a */
[----:B------:R-:W-:Y:S01]  /*7f70*/  ISETP.GE.AND P6, PT, R8, RZ, PT ;  /* 0x000000ff0800720c */ /* 0x000fe20003fc6270 */
[----:B----4-:R-:W-:Y:S01]  /*7f80*/  IMAD.HI.U32 R8, R16, R5, RZ ;  /* 0x0000000510087227 */ /* 0x010fe200078e00ff */
[----:B------:R-:W-:-:S03]  /*7f90*/  ISETP.GT.U32.AND P1, PT, R29, R0, PT ;  /* 0x000000001d00720c */ /* 0x000fc60003f24070 */
[----:B------:R-:W-:Y:S01]  /*7fa0*/  IMAD.MOV R8, RZ, RZ, -R8 ;  /* 0x000000ffff087224 */ /* 0x000fe200078e0a08 */
[----:B------:R0:W-:Y:S05]  /*7fb0*/  STL [R1+0x934], R10 ;  /* 0x0009340a01007387 */ /* 0x0001ea0000100800 */
[----:B------:R-:W-:Y:S01]  /*7fc0*/  @!P3 IMAD.IADD R3, R3, 0x1, -R29 ;  /* 0x000000010303b824 */ /* 0x000fe200078e0a1d */
[----:B------:R-:W-:Y:S02]  /*7fd0*/  ISETP.GE.AND P3, PT, R9, RZ, PT ;  /* 0x000000ff0900720c */ /* 0x000fe40003f66270 */
[----:B------:R-:W-:Y:S01]  /*7fe0*/  IABS R9, R11 ;  /* 0x0000000b00097213 */ /* 0x000fe20000000000 */
[----:B------:R-:W-:-:S02]  /*7ff0*/  IMAD R8, R29, R8, R5 ;  /* 0x000000081d087224 */ /* 0x000fc400078e0205 */
[----:B0-----:R-:W-:Y:S02]  /*8000*/  IMAD.MOV.U32 R10, RZ, RZ, R6 ;  /* 0x000000ffff0a7224 */ /* 0x001fe400078e0006 */
[----:B------:R-:W-:-:S04]  /*8010*/  IMAD.HI.U32 R5, R16, R9, RZ ;  /* 0x0000000910057227 */ /* 0x000fc800078e00ff */
[----:B------:R-:W-:Y:S01]  /*8020*/  @!P4 IMAD.MOV R10, RZ, RZ, -R10 ;  /* 0x000000ffff0ac224 */ /* 0x000fe200078e0a0a */
[C---:B------:R-:W-:Y:S01]  /*8030*/  ISETP.GT.U32.AND P4, PT, R29.reuse, R8, PT ;  /* 0x000000081d00720c */ /* 0x040fe20003f84070 */
[----:B------:R-:W-:Y:S02]  /*8040*/  IMAD.MOV R5, RZ, RZ, -R5 ;  /* 0x000000ffff057224 */ /* 0x000fe400078e0a05 */
[----:B------:R-:W-:Y:S02]  /*8050*/  @!P1 IMAD.IADD R0, R0, 0x1, -R29 ;  /* 0x0000000100009824 */ /* 0x000fe400078e0a1d */
[----:B------:R-:W-:Y:S02]  /*8060*/  IMAD R5, R29, R5, R9 ;  /* 0x000000051d057224 */ /* 0x000fe400078e0209 */
[----:B------:R-:W-:Y:S02]  /*8070*/  IMAD.MOV.U32 R9, RZ, RZ, R0 ;  /* 0x000000ffff097224 */ /* 0x000fe400078e0000 */
[----:B------:R-:W-:Y:S01]  /*8080*/  @!P6 IMAD.MOV R3, RZ, RZ, -R3 ;  /* 0x000000ffff03e224 */ /* 0x000fe200078e0a03 */
[----:B------:R0:W-:Y:S01]  /*8090*/  STL [R1+0x92c], R10 ;  /* 0x00092c0a01007387 */ /* 0x0001e20000100800 */
[----:B------:R-:W-:Y:S01]  /*80a0*/  @!P0 IMAD.MOV R9, RZ, RZ, -R9 ;  /* 0x000000ffff098224 */ /* 0x000fe200078e0a09 */
[----:B------:R-:W-:Y:S01]  /*80b0*/  ISETP.GE.AND P6, PT, R11, RZ, PT ;  /* 0x000000ff0b00720c */ /* 0x000fe20003fc6270 */
[----:B------:R-:W-:Y:S01]  /*80c0*/  @!P4 IMAD.IADD R8, R8, 0x1, -R29 ;  /* 0x000000010808c824 */ /* 0x000fe200078e0a1d */
[----:B0-----:R-:W4:Y:S04]  /*80d0*/  LDL.LU R10, [R1+0x23ac] ;  /* 0x0023ac00010a7983 */ /* 0x001f280000300800 */
[----:B------:R2:W-:Y:S04]  /*80e0*/  STL [R1+0x928], R3 ;  /* 0x0009280301007387 */ /* 0x0005e80000100800 */
[----:B------:R-:W3:Y:S04]  /*80f0*/  LDL.LU R11, [R1+0x84] ;  /* 0x00008400010b7983 */ /* 0x000ee80000300800 */
[----:B------:R0:W-:Y:S01]  /*8100*/  STL [R1+0x920], R9 ;  /* 0x0009200901007387 */ /* 0x0001e20000100800 */
[----:B--2---:R-:W-:-:S02]  /*8110*/  IABS R3, R14 ;  /* 0x0000000e00037213 */ /* 0x004fc40000000000 */
[----:B------:R-:W-:Y:S02]  /*8120*/  ISETP.GE.AND P4, PT, R14, RZ, PT ;  /* 0x000000ff0e00720c */ /* 0x000fe40003f86270 */
[----:B------:R-:W2:Y:S01]  /*8130*/  LDL.LU R14, [R1+0x88] ;  /* 0x00008800010e7983 */ /* 0x000ea20000300800 */
[----:B------:R-:W-:Y:S02]  /*8140*/  ISETP.GT.U32.AND P5, PT, R29, R4, PT ;  /* 0x000000041d00720c */ /* 0x000fe40003fa4070 */
[----:B------:R-:W-:-:S11]  /*8150*/  IABS R6, R7 ;  /* 0x0000000700067213 */ /* 0x000fd60000000000 */
[----:B------:R-:W-:-:S05]  /*8160*/  @!P5 IMAD.IADD R4, R4, 0x1, -R29 ;  /* 0x000000010404d824 */ /* 0x000fca00078e0a1d */
[----:B------:R-:W-:Y:S02]  /*8170*/  ISETP.GT.U32.AND P5, PT, R29, R4, PT ;  /* 0x000000041d00720c */ /* 0x000fe40003fa4070 */
[----:B------:R-:W-:Y:S01]  /*8180*/  ISETP.GE.AND P1, PT, R7, RZ, PT ;  /* 0x000000ff0700720c */ /* 0x000fe20003f26270 */
[----:B------:R-:W-:Y:S01]  /*8190*/  IMAD.HI.U32 R7, R16, R6, RZ ;  /* 0x0000000610077227 */ /* 0x000fe200078e00ff */
[----:B------:R-:W-:-:S03]  /*81a0*/  ISETP.GT.U32.AND P0, PT, R29, R8, PT ;  /* 0x000000081d00720c */ /* 0x000fc60003f04070 */
[----:B------:R-:W-:-:S06]  /*81b0*/  IMAD.MOV R7, RZ, RZ, -R7 ;  /* 0x000000ffff077224 */ /* 0x000fcc00078e0a07 */
[----:B------:R-:W-:Y:S02]  /*81c0*/  @!P5 IMAD.IADD R4, R4, 0x1, -R29 ;  /* 0x000000010404d824 */ /* 0x000fe400078e0a1d */
[----:B------:R-:W-:Y:S02]  /*81d0*/  IMAD R6, R29, R7, R6 ;  /* 0x000000071d067224 */ /* 0x000fe400078e0206 */
[----:B0-----:R-:W-:Y:S02]  /*81e0*/  IMAD.MOV.U32 R9, RZ, RZ, R4 ;  /* 0x000000ffff097224 */ /* 0x001fe400078e0004 */
[----:B------:R-:W-:-:S04]  /*81f0*/  IMAD.HI.U32 R7, R16, R3, RZ ;  /* 0x0000000310077227 */ /* 0x000fc800078e00ff */
[----:B------:R-:W-:Y:S02]  /*8200*/  @!P3 IMAD.MOV R9, RZ, RZ, -R9 ;  /* 0x000000ffff09b224 */ /* 0x000fe400078e0a09 */
[----:B------:R-:W-:Y:S02]  /*8210*/  IMAD.MOV R7, RZ, RZ, -R7 ;  /* 0x000000ffff077224 */ /* 0x000fe400078e0a07 */
[----:B------:R-:W-:Y:S02]  /*8220*/  @!P0 IMAD.IADD R8, R8, 0x1, -R29 ;  /* 0x0000000108088824 */ /* 0x000fe400078e0a1d */
[C---:B------:R-:W-:Y:S01]  /*8230*/  IMAD R3, R29.reuse, R7, R3 ;  /* 0x000000071d037224 */ /* 0x040fe200078e0203 */
[----:B------:R-:W-:Y:S01]  /*8240*/  ISETP.GT.U32.AND P5, PT, R29, R5, PT ;  /* 0x000000051d00720c */ /* 0x000fe20003fa4070 */
[----:B--2---:R0:W-:Y:S04]  /*8250*/  STL [R1+0x23a8], R14 ;  /* 0x0023a80e01007387 */ /* 0x0041e80000100800 */
[----:B------:R1:W-:Y:S01]  /*8260*/  STL [R1+0x914], R9 ;  /* 0x0009140901007387 */ /* 0x0003e20000100800 */
[----:B0-----:R-:W-:-:S03]  /*8270*/  IMAD.MOV.U32 R14, RZ, RZ, R12 ;  /* 0x000000ffff0e7224 */ /* 0x001fc600078e000c */
[----:B------:R-:W2:Y:S01]  /*8280*/  LDL.LU R12, [R1+0x8c] ;  /* 0x00008c00010c7983 */ /* 0x000ea20000300800 */
[----:B------:R-:W-:Y:S01]  /*8290*/  IMAD.MOV.U32 R7, RZ, RZ, R14 ;  /* 0x000000ffff077224 */ /* 0x000fe200078e000e */
[----:B-1----:R-:W-:Y:S01]  /*82a0*/  IABS R9, R14 ;  /* 0x0000000e00097213 */ /* 0x002fe20000000000 */
[----:B------:R-:W-:-:S04]  /*82b0*/  IMAD.MOV.U32 R14, RZ, RZ, R8 ;  /* 0x000000ffff0e7224 */ /* 0x000fc800078e0008 */
[----:B------:R-:W-:-:S05]  /*82c0*/  @!P2 IMAD.MOV R14, RZ, RZ, -R14 ;  /* 0x000000ffff0ea224 */ /* 0x000fca00078e0a0e */
[----:B------:R0:W-:Y:S04]  /*82d0*/  STL [R1+0x910], R14 ;  /* 0x0009100e01007387 */ /* 0x0001e80000100800 */
[----:B0-----:R-:W2:Y:S01]  /*82e0*/  LDL.LU R14, [R1+0x23a8] ;  /* 0x0023a800010e7983 */ /* 0x001ea20000300800 */
[----:B------:R-:W-:-:S05]  /*82f0*/  @!P5 IMAD.IADD R5, R5, 0x1, -R29 ;  /* 0x000000010505d824 */ /* 0x000fca00078e0a1d */
[C---:B------:R-:W-:Y:S02]  /*8300*/  ISETP.GT.U32.AND P5, PT, R29.reuse, R5, PT ;  /* 0x000000051d00720c */ /* 0x040fe40003fa4070 */
[----:B------:R-:W-:-:S11]  /*8310*/  ISETP.GT.U32.AND P3, PT, R29, R6, PT ;  /* 0x000000061d00720c */ /* 0x000fd60003f64070 */
[--C-:B------:R-:W-:Y:S01]  /*8320*/  @!P5 IMAD.IADD R5, R5, 0x1, -R29.reuse ;  /* 0x000000010505d824 */ /* 0x100fe200078e0a1d */
[----:B------:R-:W-:Y:S01]  /*8330*/  ISETP.GT.U32.AND P5, PT, R29, R3, PT ;  /* 0x000000031d00720c */ /* 0x000fe20003fa4070 */
[----:B------:R-:W-:-:S05]  /*8340*/  @!P3 IMAD.IADD R6, R6, 0x1, -R29 ;  /* 0x000000010606b824 */ /* 0x000fca00078e0a1d */
[----:B------:R-:W-:-:S07]  /*8350*/  ISETP.GT.U32.AND P3, PT, R29, R6, PT ;  /* 0x000000061d00720c */ /* 0x000fce0003f64070 */
[----:B------:R-:W-:-:S05]  /*8360*/  @!P5 IMAD.IADD R3, R3, 0x1, -R29 ;  /* 0x000000010303d824 */ /* 0x000fca00078e0a1d */
[----:B------:R-:W-:Y:S01]  /*8370*/  ISETP.GT.U32.AND P5, PT, R29, R3, PT ;  /* 0x000000031d00720c */ /* 0x000fe20003fa4070 */
[----:B------:R-:W-:Y:S01]  /*8380*/  IMAD.MOV.U32 R8, RZ, RZ, R7 ;  /* 0x000000ffff087224 */ /* 0x000fe200078e0007 */
[----:B----4-:R-:W-:Y:S02]  /*8390*/  IABS R0, R10 ;  /* 0x0000000a00007213 */ /* 0x010fe40000000000 */
[----:B------:R-:W-:Y:S01]  /*83a0*/  ISETP.GE.AND P0, PT, R10, RZ, PT ;  /* 0x000000ff0a00720c */ /* 0x000fe20003f06270 */
[----:B------:R-:W-:Y:S01]  /*83b0*/  @!P6 IMAD.MOV R5, RZ, RZ, -R5 ;  /* 0x000000ffff05e224 */ /* 0x000fe200078e0a05 */
[----:B---3--:R-:W-:Y:S01]  /*83c0*/  IABS R10, R11 ;  /* 0x0000000b000a7213 */ /* 0x008fe20000000000 */
[----:B------:R-:W-:Y:S01]  /*83d0*/  @!P3 IMAD.IADD R6, R6, 0x1, -R29 ;  /* 0x000000010606b824 */ /* 0x000fe200078e0a1d */
[----:B------:R-:W-:Y:S02]  /*83e0*/  ISETP.GE.AND P6, PT, R8, RZ, PT ;  /* 0x000000ff0800720c */ /* 0x000fe40003fc6270 */
[----:B------:R2:W-:Y:S01]  /*83f0*/  STL [R1+0x90c], R5 ;  /* 0x00090c0501007387 */ /* 0x0005e20000100800 */
[----:B------:R-:W-:-:S04]  /*8400*/  IMAD.HI.U32 R7, R16, R10, RZ ;  /* 0x0000000a10077227 */ /* 0x000fc800078e00ff */
[----:B------:R-:W-:Y:S02]  /*8410*/  @!P5 IMAD.IADD R3, R3, 0x1, -R29 ;  /* 0x000000010303d824 */ /* 0x000fe400078e0a1d */
[----:B------:R-:W-:Y:S02]  /*8420*/  IMAD.MOV.U32 R8, RZ, RZ, R6 ;  /* 0x000000ffff087224 */ /* 0x000fe400078e0006 */
[----:B------:R-:W-:Y:S02]  /*8430*/  IMAD.MOV R7, RZ, RZ, -R7 ;  /* 0x000000ffff077224 */ /* 0x000fe400078e0a07 */
[----:B------:R-:W-:Y:S02]  /*8440*/  @!P1 IMAD.MOV R8, RZ, RZ, -R8 ;  /* 0x000000ffff089224 */ /* 0x000fe400078e0a08 */
[----:B------:R-:W-:Y:S01]  /*8450*/  IMAD R7, R29, R7, R10 ;  /* 0x000000071d077224 */ /* 0x000fe200078e020a */
[----:B------:R-:W-:Y:S02]  /*8460*/  ISETP.GE.AND P5, PT, R11, RZ, PT ;  /* 0x000000ff0b00720c */ /* 0x000fe40003fa6270 */
[----:B--2---:R-:W-:Y:S01]  /*8470*/  IABS R5, R14 ;  /* 0x0000000e00057213 */ /* 0x004fe20000000000 */
[----:B------:R0:W-:Y:S04]  /*8480*/  STL [R1+0x23a4], R14 ;  /* 0x0023a40e01007387 */ /* 0x0001e80000100800 */
[----:B------:R-:W2:Y:S01]  /*8490*/  LDL.LU R10, [R1+0x90] ;  /* 0x00009000010a7983 */ /* 0x000ea20000300800 */
[----:B0-----:R-:W-:-:S03]  /*84a0*/  IMAD.MOV.U32 R14, RZ, RZ, R3 ;  /* 0x000000ffff0e7224 */ /* 0x001fc600078e0003 */
[----:B------:R-:W-:Y:S01]  /*84b0*/  STL [R1+0x908], R8 ;  /* 0x0009080801007387 */ /* 0x000fe20000100800 */
[----:B------:R-:W-:-:S03]  /*84c0*/  @!P4 IMAD.MOV R14, RZ, RZ, -R14 ;  /* 0x000000ffff0ec224 */ /* 0x000fc600078e0a0e */
[----:B------:R-:W3:Y:S04]  /*84d0*/  LDL.LU R11, [R1+0x98] ;  /* 0x00009800010b7983 */ /* 0x000ee80000300800 */
[----:B------:R0:W-:Y:S04]  /*84e0*/  STL [R1+0x900], R14 ;  /* 0x0009000e01007387 */ /* 0x0001e80000100800 */
[----:B0-----:R-:W4:Y:S01]  /*84f0*/  LDL.LU R14, [R1+0x23a4] ;  /* 0x0023a400010e7983 */ /* 0x001f220000300800 */
[----:B------:R-:W-:-:S04]  /*8500*/  IMAD.HI.U32 R4, R16, R0, RZ ;  /* 0x0000000010047227 */ /* 0x000fc800078e00ff */
[----:B------:R-:W-:-:S04]  /*8510*/  IMAD.MOV R4, RZ, RZ, -R4 ;  /* 0x000000ffff047224 */ /* 0x000fc800078e0a04 */
[----:B------:R-:W-:-:S05]  /*8520*/  IMAD R0, R29, R4, R0 ;  /* 0x000000041d007224 */ /* 0x000fca00078e0200 */
[----:B------:R-:W-:-:S13]  /*8530*/  ISETP.GT.U32.AND P2, PT, R29, R0, PT ;  /* 0x000000001d00720c */ /* 0x000fda0003f44070 */
[----:B------:R-:W-:-:S05]  /*8540*/  @!P2 IMAD.IADD R0, R0, 0x1, -R29 ;  /* 0x000000010000a824 */ /* 0x000fca00078e0a1d */
[----:B------:R-:W-:Y:S02]  /*8550*/  ISETP.GT.U32.AND P2, PT, R29, R0, PT ;  /* 0x000000001d00720c */ /* 0x000fe40003f44070 */
[----:B------:R-:W-:-:S11]  /*8560*/  IABS R6, R12 ;  /* 0x0000000c00067213 */ /* 0x000fd60000000000 */
[----:B------:R-:W-:-:S04]  /*8570*/  @!P2 IMAD.IADD R0, R0, 0x1, -R29 ;  /* 0x000000010000a824 */ /* 0x000fc800078e0a1d */
[----:B------:R-:W-:Y:S01]  /*8580*/  @!P0 IMAD.MOV R0, RZ, RZ, -R0 ;  /* 0x000000ffff008224 */ /* 0x000fe200078e0a00 */
[----:B------:R-:W-:Y:S01]  /*8590*/  ISETP.GE.AND P0, PT, R12, RZ, PT ;  /* 0x000000ff0c00720c */ /* 0x000fe20003f06270 */
[----:B------:R-:W-:Y:S01]  /*85a0*/  IMAD.HI.U32 R4, R16, R9, RZ ;  /* 0x0000000910047227 */ /* 0x000fe200078e00ff */
[----:B----4-:R-:W-:Y:S02]  /*85b0*/  ISETP.GE.AND P4, PT, R14, RZ, PT ;  /* 0x000000ff0e00720c */ /* 0x010fe40003f86270 */
[----:B------:R-:W4:Y:S04]  /*85c0*/  LDL.LU R14, [R1+0x9c] ;  /* 0x00009c00010e7983 */ /* 0x000f280000300800 */
[----:B------:R-:W3:Y:S01]  /*85d0*/  LDL.LU R12, [R1+0xdc] ;  /* 0x0000dc00010c7983 */ /* 0x000ee20000300800 */
[----:B------:R-:W-:-:S04]  /*85e0*/  IMAD.MOV R4, RZ, RZ, -R4 ;  /* 0x000000ffff047224 */ /* 0x000fc800078e0a04 */
[C---:B------:R-:W-:Y:S02]  /*85f0*/  IMAD R4, R29.reuse, R4, R9 ;  /* 0x000000041d047224 */ /* 0x040fe400078e0209 */
[----:B------:R-:W-:Y:S01]  /*8600*/  IMAD.HI.U32 R9, R16, R5, RZ ;  /* 0x0000000510097227 */ /* 0x000fe200078e00ff */
[----:B------:R-:W-:-:S03]  /*8610*/  ISETP.GT.U32.AND P1, PT, R29, R7, PT ;  /* 0x000000071d00720c */ /* 0x000fc60003f24070 */
[----:B------:R-:W-:Y:S01]  /*8620*/  IMAD.MOV R9, RZ, RZ, -R9 ;  /* 0x000000ffff097224 */ /* 0x000fe200078e0a09 */
[----:B------:R-:W-:-:S03]  /*8630*/  ISETP.GT.U32.AND P3, PT, R29, R4, PT ;  /* 0x000000041d00720c */ /* 0x000fc60003f64070 */
[----:B------:R-:W-:-:S05]  /*8640*/  IMAD R5, R29, R9, R5 ;  /* 0x000000091d057224 */ /* 0x000fca00078e0205 */
[----:B------:R-:W-:Y:S01]  /*8650*/  ISETP.GT.U32.AND P2, PT, R29, R5, PT ;  /* 0x000000051d00720c */ /* 0x000fe20003f44070 */
[----:B------:R-:W-:-:S04]  /*8660*/  @!P1 IMAD.IADD R7, R7, 0x1, -R29 ;  /* 0x0000000107079824 */ /* 0x000fc800078e0a1d */
[----:B------:R-:W-:Y:S01]  /*8670*/  @!P3 IMAD.IADD R4, R4, 0x1, -R29 ;  /* 0x000000010404b824 */ /* 0x000fe200078e0a1d */
[----:B------:R-:W-:-:S04]  /*8680*/  ISETP.GT.U32.AND P1, PT, R29, R7, PT ;  /* 0x000000071d00720c */ /* 0x000fc80003f24070 */
[----:B------:R-:W-:-:S03]  /*8690*/  ISETP.GT.U32.AND P3, PT, R29, R4, PT ;  /* 0x000000041d00720c */ /* 0x000fc60003f64070 */
[----:B------:R-:W-:Y:S02]  /*86a0*/  @!P2 IMAD.IADD R5, R5, 0x1, -R29 ;  /* 0x000000010505a824 */ /* 0x000fe400078e0a1d */
[----:B------:R-:W-:-:S03]  /*86b0*/  IMAD.HI.U32 R9, R16, R6, RZ ;  /* 0x0000000610097227 */ /* 0x000fc600078e00ff */
[----:B------:R-:W-:Y:S01]  /*86c0*/  ISETP.GT.U32.AND P2, PT, R29, R5, PT ;  /* 0x000000051d00720c */ /* 0x000fe20003f44070 */
[----:B------:R-:W-:Y:S02]  /*86d0*/  IMAD.MOV R9, RZ, RZ, -R9 ;  /* 0x000000ffff097224 */ /* 0x000fe400078e0a09 */
[--C-:B------:R-:W-:Y:S01]  /*86e0*/  @!P1 IMAD.IADD R7, R7, 0x1, -R29.reuse ;  /* 0x0000000107079824 */ /* 0x100fe200078e0a1d */
[----:B--2---:R-:W-:Y:S01]  /*86f0*/  IABS R8, R10 ;  /* 0x0000000a00087213 */ /* 0x004fe20000000000 */
[----:B------:R-:W-:Y:S01]  /*8700*/  @!P3 IMAD.IADD R4, R4, 0x1, -R29 ;  /* 0x000000010404b824 */ /* 0x000fe200078e0a1d */
[----:B------:R-:W-:Y:S01]  /*8710*/  ISETP.GE.AND P3, PT, R10, RZ, PT ;  /* 0x000000ff0a00720c */ /* 0x000fe20003f66270 */
[----:B------:R-:W-:Y:S01]  /*8720*/  IMAD.MOV.U32 R10, RZ, RZ, R7 ;  /* 0x000000ffff0a7224 */ /* 0x000fe200078e0007 */
[----:B------:R-:W-:Y:S01]  /*8730*/  STL [R1+0x8f8], R0 ;  /* 0x0008f80001007387 */ /* 0x000fe20000100800 */
[----:B------:R-:W-:Y:S02]  /*8740*/  IMAD R6, R29, R9, R6 ;  /* 0x000000091d067224 */ /* 0x000fe400078e0206 */
[----:B------:R-:W-:Y:S01]  /*8750*/  @!P6 IMAD.MOV R4, RZ, RZ, -R4 ;  /* 0x000000ffff04e224 */ /* 0x000fe200078e0a04 */
[----:B------:R-:W2:Y:S01]  /*8760*/  LDL.LU R9, [R1+0x94] ;  /* 0x0000940001097983 */ /* 0x000ea20000300800 */
[----:B------:R-:W-:-:S02]  /*8770*/  @!P5 IMAD.MOV R10, RZ, RZ, -R10 ;  /* 0x000000ffff0ad224 */ /* 0x000fc400078e0a0a */
[----:B------:R-:W-:Y:S01]  /*8780*/  @!P2 IMAD.IADD R5, R5, 0x1, -R29 ;  /* 0x000000010505a824 */ /* 0x000fe200078e0a1d */
[----:B------:R-:W-:Y:S04]  /*8790*/  STL [R1+0x8f4], R4 ;  /* 0x0008f40401007387 */ /* 0x000fe80000100800 */
[----:B------:R0:W-:Y:S01]  /*87a0*/  STL [R1+0x8f0], R10 ;  /* 0x0008f00a01007387 */ /* 0x0001e20000100800 */
[----:B---3--:R-:W-:Y:S02]  /*87b0*/  IABS R7, R12 ;  /* 0x0000000c00077213 */ /* 0x008fe40000000000 */
[----:B------:R-:W-:Y:S01]  /*87c0*/  ISETP.GE.AND P2, PT, R12, RZ, PT ;  /* 0x000000ff0c00720c */ /* 0x000fe20003f46270 */
[----:B------:R-:W-:Y:S02]  /*87d0*/  IMAD.MOV.U32 R12, RZ, RZ, R5 ;  /* 0x000000ffff0c7224 */ /* 0x000fe400078e0005 */
[----:B0-----:R-:W-:Y:S01]  /*87e0*/  IMAD.HI.U32 R10, R16, R7, RZ ;  /* 0x00000007100a7227 */ /* 0x001fe200078e00ff */
[----:B------:R-:W3:Y:S03]  /*87f0*/  LDL R5, [R1+0xa0] ;  /* 0x0000a00001057983 */ /* 0x000ee60000100800 */
[----:B------:R-:W-:-:S02]  /*8800*/  @!P4 IMAD.MOV R12, RZ, RZ, -R12 ;  /* 0x000000ffff0cc224 */ /* 0x000fc400078e0a0c */
[----:B------:R-:W-:-:S03]  /*8810*/  IMAD.MOV R10, RZ, RZ, -R10 ;  /* 0x000000ffff0a7224 */ /* 0x000fc600078e0a0a */
[----:B------:R0:W-:Y:S01]  /*8820*/  STL [R1+0x8ec], R12 ;  /* 0x0008ec0c01007387 */ /* 0x0001e20000100800 */
[----:B------:R-:W-:-:S03]  /*8830*/  IMAD R7, R29, R10, R7 ;  /* 0x0000000a1d077224 */ /* 0x000fc600078e0207 */
[----:B0-----:R-:W3:Y:S04]  /*8840*/  LDL.LU R12, [R1+0xa8] ;  /* 0x0000a800010c7983 */ /* 0x001ee80000300800 */
[----:B------:R-:W3:Y:S01]  /*8850*/  LDL R10, [R1+0xa4] ;  /* 0x0000a400010a7983 */ /* 0x000ee20000100800 */
[----:B------:R-:W-:-:S04]  /*8860*/  IMAD.HI.U32 R3, R16, R8, RZ ;  /* 0x0000000810037227 */ /* 0x000fc800078e00ff */
[----:B------:R-:W-:Y:S01]  /*8870*/  IMAD.MOV R3, RZ, RZ, -R3 ;  /* 0x000000ffff037224 */ /* 0x000fe200078e0a03 */
[----:B------:R-:W-:-:S03]  /*8880*/  ISETP.GT.U32.AND P1, PT, R29, R6, PT ;  /* 0x000000061d00720c */ /* 0x000fc60003f24070 */
[----:B------:R-:W-:-:S05]  /*8890*/  IMAD R3, R29, R3, R8 ;  /* 0x000000031d037224 */ /* 0x000fca00078e0208 */
[----:B------:R-:W-:-:S05]  /*88a0*/  ISETP.GT.U32.AND P5, PT, R29, R3, PT ;  /* 0x000000031d00720c */ /* 0x000fca0003fa4070 */
[----:B------:R-:W-:Y:S01]  /*88b0*/  @!P1 IMAD.IADD R6, R6, 0x1, -R29 ;  /* 0x0000000106069824 */ /* 0x000fe200078e0a1d */
[----:B--2---:R-:W-:-:S04]  /*88c0*/  IABS R0, R9 ;  /* 0x0000000900007213 */ /* 0x004fc80000000000 */
[----:B------:R-:W-:-:S03]  /*88d0*/  ISETP.GT.U32.AND P1, PT, R29, R6, PT ;  /* 0x000000061d00720c */ /* 0x000fc60003f24070 */
[----:B------:R-:W-:Y:S01]  /*88e0*/  @!P5 IMAD.IADD R3, R3, 0x1, -R29 ;  /* 0x000000010303d824 */ /* 0x000fe200078e0a1d */
[----:B------:R-:W-:Y:S01]  /*88f0*/  IABS R4, R11 ;  /* 0x0000000b00047213 */ /* 0x000fe20000000000 */
[C---:B------:R-:W-:Y:S01]  /*8900*/  IMAD.HI.U32 R8, R16.reuse, R0, RZ ;  /* 0x0000000010087227 */ /* 0x040fe200078e00ff */
[----:B------:R-:W-:Y:S02]  /*8910*/  ISETP.GE.AND P6, PT, R9, RZ, PT ;  /* 0x000000ff0900720c */ /* 0x000fe40003fc6270 */
[----:B------:R-:W-:Y:S01]  /*8920*/  ISETP.GT.U32.AND P5, PT, R29, R3, PT ;  /* 0x000000031d00720c */ /* 0x000fe20003fa4070 */
[----:B------:R-:W-:Y:S02]  /*8930*/  IMAD.MOV R8, RZ, RZ, -R8 ;  /* 0x000000ffff087224 */ /* 0x000fe400078e0a08 */
[----:B------:R-:W-:-:S04]  /*8940*/  IMAD.HI.U32 R9, R16, R4, RZ ;  /* 0x0000000410097227 */ /* 0x000fc800078e00ff */
[C---:B------:R-:W-:Y:S01]  /*8950*/  IMAD R0, R29.reuse, R8, R0 ;  /* 0x000000081d007224 */ /* 0x040fe200078e0200 */
[----:B----4-:R-:W-:Y:S01]  /*8960*/  IABS R8, R14 ;  /* 0x0000000e00087213 */ /* 0x010fe20000000000 */
[----:B------:R-:W-:Y:S02]  /*8970*/  IMAD.MOV R9, RZ, RZ, -R9 ;  /* 0x000000ffff097224 */ /* 0x000fe400078e0a09 */
[--C-:B------:R-:W-:Y:S01]  /*8980*/  @!P1 IMAD.IADD R6, R6, 0x1, -R29.reuse ;  /* 0x0000000106069824 */ /* 0x100fe200078e0a1d */
[C---:B------:R-:W-:Y:S01]  /*8990*/  ISETP.GT.U32.AND P1, PT, R29.reuse, R7, PT ;  /* 0x000000071d00720c */ /* 0x040fe20003f24070 */
[----:B------:R-:W-:Y:S02]  /*89a0*/  IMAD R4, R29, R9, R4 ;  /* 0x000000091d047224 */ /* 0x000fe400078e0204 */
[----:B------:R-:W-:Y:S02]  /*89b0*/  @!P5 IMAD.IADD R3, R3, 0x1, -R29 ;  /* 0x000000010303d824 */ /* 0x000fe400078e0a1d */
[----:B------:R-:W-:-:S02]  /*89c0*/  @!P0 IMAD.MOV R6, RZ, RZ, -R6 ;  /* 0x000000ffff068224 */ /* 0x000fc400078e0a06 */
[----:B------:R-:W-:-:S03]  /*89d0*/  @!P3 IMAD.MOV R3, RZ, RZ, -R3 ;  /* 0x000000ffff03b224 */ /* 0x000fc600078e0a03 */
[----:B------:R0:W-:Y:S03]  /*89e0*/  STL [R1+0x8e8], R6 ;  /* 0x0008e80601007387 */ /* 0x0001e60000100800 */
[----:B------:R-:W-:Y:S01]  /*89f0*/  @!P1 IMAD.IADD R7, R7, 0x1, -R29 ;  /* 0x0000000107079824 */ /* 0x000fe200078e0a1d */
[----:B------:R-:W-:Y:S01]  /*8a00*/  STL [R1+0x8dc], R3 ;  /* 0x0008dc0301007387 */ /* 0x000fe20000100800 */
[----:B------:R-:W-:Y:S02]  /*8a10*/  ISETP.GE.AND P1, PT, R14, RZ, PT ;  /* 0x000000ff0e00720c */ /* 0x000fe40003f26270 */
[----:B---3--:R-:W-:Y:S01]  /*8a20*/  IABS R9, R10 ;  /* 0x0000000a00097213 */ /* 0x008fe20000000000 */
[----:B------:R-:W-:-:S04]  /*8a30*/  IMAD.HI.U32 R10, R16, R8, RZ ;  /* 0x00000008100a7227 */ /* 0x000fc800078e00ff */
[----:B------:R-:W-:-:S04]  /*8a40*/  IMAD.MOV R10, RZ, RZ, -R10 ;  /* 0x000000ffff0a7224 */ /* 0x000fc800078e0a0a */
[C---:B------:R-:W-:Y:S02]  /*8a50*/  IMAD R8, R29.reuse, R10, R8 ;  /* 0x0000000a1d087224 */ /* 0x040fe400078e0208 */
[----:B------:R-:W2:Y:S04]  /*8a60*/  LDL.LU R10, [R1+0xa0] ;  /* 0x0000a000010a7983 */ /* 0x000ea80000300800 */
[----:B------:R-:W3:Y:S01]  /*8a70*/  LDL.LU R14, [R1+0xb4] ;  /* 0x0000b400010e7983 */ /* 0x000ee20000300800 */
[----:B------:R-:W-:Y:S02]  /*8a80*/  ISETP.GT.U32.AND P4, PT, R29, R0, PT ;  /* 0x000000001d00720c */ /* 0x000fe40003f84070 */
[----:B------:R-:W-:-:S11]  /*8a90*/  IABS R5, R5 ;  /* 0x0000000500057213 */ /* 0x000fd60000000000 */
[----:B------:R-:W-:-:S05]  /*8aa0*/  @!P4 IMAD.IADD R0, R0, 0x1, -R29 ;  /* 0x000000010000c824 */ /* 0x000fca00078e0a1d */
[----:B------:R-:W-:Y:S01]  /*8ab0*/  ISETP.GT.U32.AND P4, PT, R29, R0, PT ;  /* 0x000000001d00720c */ /* 0x000fe20003f84070 */
[----:B0-----:R-:W-:Y:S01]  /*8ac0*/  IMAD.HI.U32 R6, R16, R5, RZ ;  /* 0x0000000510067227 */ /* 0x001fe200078e00ff */
[----:B------:R-:W-:-:S03]  /*8ad0*/  ISETP.GE.AND P0, PT, R11, RZ, PT ;  /* 0x000000ff0b00720c */ /* 0x000fc60003f06270 */
[----:B------:R-:W-:-:S04]  /*8ae0*/  IMAD.HI.U32 R11, R16, R9, RZ ;  /* 0x00000009100b7227 */ /* 0x000fc800078e00ff */
[----:B------:R-:W-:Y:S02]  /*8af0*/  IMAD.MOV R6, RZ, RZ, -R6 ;  /* 0x000000ffff067224 */ /* 0x000fe400078e0a06 */
[----:B------:R-:W-:Y:S02]  /*8b00*/  IMAD.MOV R11, RZ, RZ, -R11 ;  /* 0x000000ffff0b7224 */ /* 0x000fe400078e0a0b */
[----:B------:R-:W-:Y:S02]  /*8b10*/  @!P4 IMAD.IADD R0, R0, 0x1, -R29 ;  /* 0x000000010000c824 */ /* 0x000fe400078e0a1d */
[C---:B------:R-:W-:Y:S02]  /*8b20*/  IMAD R5, R29.reuse, R6, R5 ;  /* 0x000000061d057224 */ /* 0x040fe400078e0205 */
[----:B------:R-:W-:Y:S02]  /*8b30*/  IMAD.MOV.U32 R6, RZ, RZ, R0 ;  /* 0x000000ffff067224 */ /* 0x000fe400078e0000 */
[C---:B------:R-:W-:Y:S01]  /*8b40*/  IMAD R9, R29.reuse, R11, R9 ;  /* 0x0000000b1d097224 */ /* 0x040fe200078e0209 */
[----:B---3--:R0:W-:Y:S04]  /*8b50*/  STL [R1+0x23a0], R14 ;  /* 0x0023a00e01007387 */ /* 0x0081e80000100800 */
[----:B------:R-:W3:Y:S04]  /*8b60*/  LDL R0, [R1+0xac] ;  /* 0x0000ac0001007983 */ /* 0x000ee80000100800 */
[----:B0-----:R-:W4:Y:S04]  /*8b70*/  LDL R14, [R1+0xb0] ;  /* 0x0000b000010e7983 */ /* 0x001f280000100800 */
[----:B------:R-:W2:Y:S01]  /*8b80*/  LDL.LU R11, [R1+0xa4] ;  /* 0x0000a400010b7983 */ /* 0x000ea20000300800 */
[----:B------:R-:W-:-:S02]  /*8b90*/  ISETP.GT.U32.AND P5, PT, R29, R4, PT ;  /* 0x000000041d00720c */ /* 0x000fc40003fa4070 */
[C---:B------:R-:W-:Y:S02]  /*8ba0*/  ISETP.GT.U32.AND P3, PT, R29.reuse, R7, PT ;  /* 0x000000071d00720c */ /* 0x040fe40003f64070 */
[----:B------:R-:W-:-:S09]  /*8bb0*/  ISETP.GT.U32.AND P4, PT, R29, R8, PT ;  /* 0x000000081d00720c */ /* 0x000fd20003f84070 */
[----:B------:R-:W-:-:S05]  /*8bc0*/  @!P5 IMAD.IADD R4, R4, 0x1, -R29 ;  /* 0x000000010404d824 */ /* 0x000fca00078e0a1d */
[----:B------:R-:W-:Y:S01]  /*8bd0*/  ISETP.GT.U32.AND P5, PT, R29, R4, PT ;  /* 0x000000041d00720c */ /* 0x000fe20003fa4070 */
[--C-:B------:R-:W-:Y:S02]  /*8be0*/  @!P3 IMAD.IADD R7, R7, 0x1, -R29.reuse ;  /* 0x000000010707b824 */ /* 0x100fe400078e0a1d */
[----:B------:R-:W-:Y:S02]  /*8bf0*/  @!P4 IMAD.IADD R8, R8, 0x1, -R29 ;  /* 0x000000010808c824 */ /* 0x000fe400078e0a1d */
[----:B------:R-:W-:-:S08]  /*8c00*/  @!P6 IMAD.MOV R6, RZ, RZ, -R6 ;  /* 0x000000ffff06e224 */ /* 0x000fd000078e0a06 */
[----:B------:R-:W-:Y:S01]  /*8c10*/  @!P5 IMAD.IADD R4, R4, 0x1, -R29 ;  /* 0x000000010404d824 */ /* 0x000fe200078e0a1d */
[----:B------:R-:W-:Y:S01]  /*8c20*/  STL [R1+0x8d4], R6 ;  /* 0x0008d40601007387 */ /* 0x000fe20000100800 */
[----:B--2---:R-:W-:Y:S02]  /*8c30*/  ISETP.GE.AND P4, PT, R11, RZ, PT ;  /* 0x000000ff0b00720c */ /* 0x004fe40003f86270 */
[----:B----4-:R-:W-:Y:S01]  /*8c40*/  IABS R11, R14 ;  /* 0x0000000e000b7213 */ /* 0x010fe20000000000 */
[----:B------:R-:W-:-:S04]  /*8c50*/  IMAD.MOV.U32 R14, RZ, RZ, R7 ;  /* 0x000000ffff0e7224 */ /* 0x000fc800078e0007 */
[----:B------:R-:W-:Y:S02]  /*8c60*/  @!P2 IMAD.MOV R14, RZ, RZ, -R14 ;  /* 0x000000ffff0ea224 */ /* 0x000fe400078e0a0e */
[----:B------:R-:W-:Y:S02]  /*8c70*/  IMAD.MOV.U32 R7, RZ, RZ, R4 ;  /* 0x000000ffff077224 */ /* 0x000fe400078e0004 */
[----:B------:R-:W2:Y:S04]  /*8c80*/  LDL R4, [R1+0xb8] ;  /* 0x0000b80001047983 */ /* 0x000ea80000100800 */
[----:B------:R0:W-:Y:S04]  /*8c90*/  STL [R1+0x8d0], R14 ;  /* 0x0008d00e01007387 */ /* 0x0001e80000100800 */
[----:B0-----:R-:W4:Y:S01]  /*8ca0*/  LDL.LU R14, [R1+0x23a0] ;  /* 0x0023a000010e7983 */ /* 0x001f220000300800 */
[----:B------:R-:W-:-:S02]  /*8cb0*/  ISETP.GT.U32.AND P3, PT, R29, R9, PT ;  /* 0x000000091d00720c */ /* 0x000fc40003f64070 */
[----:B------:R-:W-:Y:S02]  /*8cc0*/  IABS R3, R12 ;  /* 0x0000000c00037213 */ /* 0x000fe40000000000 */
[----:B---3--:R-:W-:Y:S02]  /*8cd0*/  IABS R0, R0 ;  /* 0x0000000000007213 */ /* 0x008fe40000000000 */
[----:B------:R-:W-:Y:S01]  /*8ce0*/  ISETP.GE.AND P5, PT, R10, RZ, PT ;  /* 0x000000ff0a00720c */ /* 0x000fe20003fa6270 */
[----:B------:R-:W-:-:S04]  /*8cf0*/  IMAD.HI.U32 R10, R16, R3, RZ ;  /* 0x00000003100a7227 */ /* 0x000fc800078e00ff */
[----:B------:R-:W-:-:S04]  /*8d00*/  IMAD.HI.U32 R6, R16, R0, RZ ;  /* 0x0000000010067227 */ /* 0x000fc800078e00ff */
[----:B------:R-:W-:Y:S02]  /*8d10*/  @!P0 IMAD.MOV R7, RZ, RZ, -R7 ;  /* 0x000000ffff078224 */ /* 0x000fe400078e0a07 */
[----:B------:R-:W-:Y:S02]  /*8d20*/  IMAD.MOV R10, RZ, RZ, -R10 ;  /* 0x000000ffff0a7224 */ /* 0x000fe400078e0a0a */
[----:B------:R-:W-:Y:S01]  /*8d30*/  IMAD.MOV R6, RZ, RZ, -R6 ;  /* 0x000000ffff067224 */ /* 0x000fe200078e0a06 */
[----:B------:R-:W-:Y:S01]  /*8d40*/  STL [R1+0x8cc], R7 ;  /* 0x0008cc0701007387 */ /* 0x000fe20000100800 */
[----:B------:R-:W-:Y:S01]  /*8d50*/  @!P3 IMAD.IADD R9, R9, 0x1, -R29 ;  /* 0x000000010909b824 */ /* 0x000fe200078e0a1d */
[----:B------:R-:W-:Y:S01]  /*8d60*/  ISETP.GE.AND P3, PT, R12, RZ, PT ;  /* 0x000000ff0c00720c */ /* 0x000fe20003f66270 */
[C---:B------:R-:W-:Y:S01]  /*8d70*/  IMAD R3, R29.reuse, R10, R3 ;  /* 0x0000000a1d037224 */ /* 0x040fe200078e0203 */
[----:B------:R-:W3:Y:S01]  /*8d80*/  LDL R12, [R1+0xbc] ;  /* 0x0000bc00010c7983 */ /* 0x000ee20000100800 */
[----:B------:R-:W-:-:S03]  /*8d90*/  IMAD R0, R29, R6, R0 ;  /* 0x000000061d007224 */ /* 0x000fc600078e0200 */
[----:B------:R-:W2:Y:S01]  /*8da0*/  LDL.LU R10, [R1+0xac] ;  /* 0x0000ac00010a7983 */ /* 0x000ea20000300800 */
[----:B----4-:R-:W-:-:S03]  /*8db0*/  IABS R6, R14 ;  /* 0x0000000e00067213 */ /* 0x010fc60000000000 */
[----:B------:R0:W-:Y:S04]  /*8dc0*/  STL [R1+0x2398], R14 ;  /* 0x0023980e01007387 */ /* 0x0001e80000100800 */
[----:B0-----:R-:W4:Y:S01]  /*8dd0*/  LDL.LU R14, [R1+0xb0] ;  /* 0x0000b000010e7983 */ /* 0x001f220000300800 */
[----:B------:R-:W-:-:S13]  /*8de0*/  ISETP.GT.U32.AND P6, PT, R29, R5, PT ;  /* 0x000000051d00720c */ /* 0x000fda0003fc4070 */
[----:B------:R-:W-:Y:S01]  /*8df0*/  @!P6 IMAD.IADD R5, R5, 0x1, -R29 ;  /* 0x000000010505e824 */ /* 0x000fe200078e0a1d */
[----:B------:R-:W-:-:S13]  /*8e00*/  ISETP.GT.U32.AND P6, PT, R29, R8, PT ;  /* 0x000000081d00720c */ /* 0x000fda0003fc4070 */
[----:B------:R-:W-:Y:S01]  /*8e10*/  @!P6 IMAD.IADD R8, R8, 0x1, -R29 ;  /* 0x000000010808e824 */ /* 0x000fe200078e0a1d */
[----:B----4-:R0:W-:Y:S03]  /*8e20*/  STL [R1+0x239c], R14 ;  /* 0x00239c0e01007387 */ /* 0x0101e60000100800 */
[----:B0-----:R-:W-:Y:S02]  /*8e30*/  IMAD.MOV.U32 R14, RZ, RZ, R8 ;  /* 0x000000ffff0e7224 */ /* 0x001fe400078e0008 */
[----:B------:R-:W4:Y:S02]  /*8e40*/  LDL R8, [R1+0xc0] ;  /* 0x0000c00001087983 */ /* 0x000f240000100800 */
[----:B------:R-:W-:-:S05]  /*8e50*/  @!P1 IMAD.MOV R14, RZ, RZ, -R14 ;  /* 0x000000ffff0e9224 */ /* 0x000fca00078e0a0e */
[----:B------:R0:W-:Y:S04]  /*8e60*/  STL [R1+0x8b8], R14 ;  /* 0x0008b80e01007387 */ /* 0x0001e80000100800 */
[----:B0-----:R-:W4:Y:S01]  /*8e70*/  LDL.LU R14, [R1+0x239c] ;  /* 0x00239c00010e7983 */ /* 0x001f220000300800 */
[----:B------:R-:W-:Y:S01]  /*8e80*/  IMAD.HI.U32 R7, R16, R11, RZ ;  /* 0x0000000b10077227 */ /* 0x000fe200078e00ff */
[----:B--2---:R-:W-:-:S03]  /*8e90*/  IABS R4, R4 ;  /* 0x0000000400047213 */ /* 0x004fc60000000000 */
[----:B------:R-:W-:-:S04]  /*8ea0*/  IMAD.MOV R7, RZ, RZ, -R7 ;  /* 0x000000ffff077224 */ /* 0x000fc800078e0a07 */
[----:B------:R-:W-:Y:S01]  /*8eb0*/  IMAD R11, R29, R7, R11 ;  /* 0x000000071d0b7224 */ /* 0x000fe200078e020b */
[----:B---3--:R-:W-:Y:S01]  /*8ec0*/  IABS R7, R12 ;  /* 0x0000000c00077213 */ /* 0x008fe20000000000 */
[----:B------:R-:W-:-:S04]  /*8ed0*/  IMAD.HI.U32 R12, R16, R4, RZ ;  /* 0x00000004100c7227 */ /* 0x000fc800078e00ff */
[----:B------:R-:W-:-:S04]  /*8ee0*/  IMAD.MOV R12, RZ, RZ, -R12 ;  /* 0x000000ffff0c7224 */ /* 0x000fc800078e0a0c */
[C---:B------:R-:W-:Y:S01]  /*8ef0*/  IMAD R4, R29.reuse, R12, R4 ;  /* 0x0000000c1d047224 */ /* 0x040fe200078e0204 */
[C---:B------:R-:W-:Y:S02]  /*8f00*/  ISETP.GT.U32.AND P0, PT, R29.reuse, R9, PT ;  /* 0x000000091d00720c */ /* 0x040fe40003f04070 */
[----:B------:R-:W-:Y:S02]  /*8f10*/  ISETP.GT.U32.AND P2, PT, R29, R5, PT ;  /* 0x000000051d00720c */ /* 0x000fe40003f44070 */
[----:B----4-:R-:W-:Y:S02]  /*8f20*/  ISETP.GE.AND P1, PT, R14, RZ, PT ;  /* 0x000000ff0e00720c */ /* 0x010fe40003f26270 */
[----:B------:R-:W2:Y:S04]  /*8f30*/  LDL.LU R14, [R1+0x2398] ;  /* 0x00239800010e7983 */ /* 0x000ea80000300800 */
[----:B------:R-:W-:Y:S04]  /*8f40*/  STL [R1+0x2394], R4 ;  /* 0x0023940401007387 */ /* 0x000fe80000100800 */
[----:B------:R-:W3:Y:S01]  /*8f50*/  LDL.LU R12, [R1+0xc8] ;  /* 0x0000c800010c7983 */ /* 0x000ee20000300800 */
[----:B------:R-:W-:Y:S01]  /*8f60*/  @!P0 IMAD.IADD R9, R9, 0x1, -R29 ;  /* 0x0000000109098824 */ /* 0x000fe200078e0a1d */
[----:B------:R-:W-:Y:S01]  /*8f70*/  ISETP.GE.AND P0, PT, R10, RZ, PT ;  /* 0x000000ff0a00720c */ /* 0x000fe20003f06270 */
[----:B------:R-:W-:-:S04]  /*8f80*/  IMAD.HI.U32 R10, R16, R6, RZ ;  /* 0x00000006100a7227 */ /* 0x000fc800078e00ff */
[----:B------:R-:W-:Y:S02]  /*8f90*/  IMAD.MOV R10, RZ, RZ, -R10 ;  /* 0x000000ffff0a7224 */ /* 0x000fe400078e0a0a */
[----:B------:R-:W-:Y:S02]  /*8fa0*/  @!P2 IMAD.IADD R5, R5, 0x1, -R29 ;  /* 0x000000010505a824 */ /* 0x000fe400078e0a1d */
[----:B------:R-:W-:Y:S01]  /*8fb0*/  IMAD R10, R29, R10, R6 ;  /* 0x0000000a1d0a7224 */ /* 0x000fe200078e0206 */
[----:B------:R-:W-:Y:S01]  /*8fc0*/  IABS R6, R8 ;  /* 0x0000000800067213 */ /* 0x000fe20000000000 */
[----:B------:R-:W-:-:S04]  /*8fd0*/  IMAD.MOV.U32 R8, RZ, RZ, R5 ;  /* 0x000000ffff087224 */ /* 0x000fc800078e0005 */
[----:B------:R-:W-:Y:S02]  /*8fe0*/  @!P5 IMAD.MOV R8, RZ, RZ, -R8 ;  /* 0x000000ffff08d224 */ /* 0x000fe400078e0a08 */
[----:B------:R-:W-:-:S04]  /*8ff0*/  IMAD.HI.U32 R5, R16, R7, RZ ;  /* 0x0000000710057227 */ /* 0x000fc800078e00ff */
[----:B------:R-:W-:-:S04]  /*9000*/  IMAD.MOV R5, RZ, RZ, -R5 ;  /* 0x000000ffff057224 */ /* 0x000fc800078e0a05 */
[C---:B------:R-:W-:Y:S01]  /*9010*/  IMAD R5, R29.reuse, R5, R7 ;  /* 0x000000051d057224 */ /* 0x040fe200078e0207 */
[----:B------:R-:W-:Y:S01]  /*9020*/  ISETP.GT.U32.AND P6, PT, R29, R3, PT ;  /* 0x000000031d00720c */ /* 0x000fe20003fc4070 */
[----:B---3--:R0:W-:Y:S04]  /*9030*/  STL [R1+0x2390], R12 ;  /* 0x0023900c01007387 */ /* 0x0081e80000100800 */
[----:B------:R1:W-:Y:S04]  /*9040*/  STL [R1+0x8b4], R8 ;  /* 0x0008b40801007387 */ /* 0x0003e80000100800 */
[----:B0-----:R-:W3:Y:S01]  /*9050*/  LDL.LU R12, [R1+0xb8] ;  /* 0x0000b800010c7983 */ /* 0x001ee20000300800 */
[----:B-1----:R-:W-:-:S03]  /*9060*/  IMAD.MOV.U32 R8, RZ, RZ, R9 ;  /* 0x000000ffff087224 */ /* 0x002fc600078e0009 */
[----:B------:R-:W4:Y:S01]  /*9070*/  LDL.LU R9, [R1+0xbc] ;  /* 0x0000bc0001097983 */ /* 0x000f220000300800 */
[----:B------:R-:W-:Y:S01]  /*9080*/  @!P4 IMAD.MOV R8, RZ, RZ, -R8 ;  /* 0x000000ffff08c224 */ /* 0x000fe200078e0a08 */
[----:B--2---:R-:W-:-:S04]  /*9090*/  ISETP.GE.AND P4, PT, R14, RZ, PT ;  /* 0x000000ff0e00720c */ /* 0x004fc80003f86270 */
[----:B------:R0:W-:Y:S04]  /*90a0*/  STL [R1+0x8b0], R8 ;  /* 0x0008b00801007387 */ /* 0x0001e80000100800 */
[----:B------:R-:W2:Y:S04]  /*90b0*/  LDL R7, [R1+0xcc] ;  /* 0x0000cc0001077983 */ /* 0x000ea80000100800 */
[----:B------:R-:W4:Y:S04]  /*90c0*/  LDL R14, [R1+0xd4] ;  /* 0x0000d400010e7983 */ /* 0x000f280000100800 */
[----:B0-----:R-:W4:Y:S01]  /*90d0*/  LDL R8, [R1+0xd0] ;  /* 0x0000d00001087983 */ /* 0x001f220000100800 */
[----:B------:R-:W-:Y:S01]  /*90e0*/  ISETP.GT.U32.AND P2, PT, R29, R0, PT ;  /* 0x000000001d00720c */ /* 0x000fe20003f44070 */
[----:B------:R-:W-:-:S12]  /*90f0*/  @!P6 IMAD.IADD R3, R3, 0x1, -R29 ;  /* 0x000000010303e824 */ /* 0x000fd800078e0a1d */
[----:B------:R-:W-:Y:S01]  /*9100*/  @!P2 IMAD.IADD R0, R0, 0x1, -R29 ;  /* 0x000000010000a824 */ /* 0x000fe200078e0a1d */
[----:B------:R-:W-:-:S04]  /*9110*/  ISETP.GT.U32.AND P2, PT, R29, R3, PT ;  /* 0x000000031d00720c */ /* 0x000fc80003f44070 */
[----:B------:R-:W-:-:S09]  /*9120*/  ISETP.GT.U32.AND P5, PT, R29, R0, PT ;  /* 0x000000001d00720c */ /* 0x000fd20003fa4070 */
[----:B------:R-:W-:-:S04]  /*9130*/  @!P2 IMAD.IADD R3, R3, 0x1, -R29 ;  /* 0x000000010303a824 */ /* 0x000fc800078e0a1d */
[----:B------:R-:W-:Y:S02]  /*9140*/  IMAD.MOV.U32 R4, RZ, RZ, R3 ;  /* 0x000000ffff047224 */ /* 0x000fe400078e0003 */
[----:B------:R-:W-:-:S04]  /*9150*/  IMAD.HI.U32 R3, R16, R6, RZ ;  /* 0x0000000610037227 */ /* 0x000fc800078e00ff */
[----:B------:R-:W-:Y:S02]  /*9160*/  IMAD.MOV R3, RZ, RZ, -R3 ;  /* 0x000000ffff037224 */ /* 0x000fe400078e0a03 */
[----:B------:R-:W-:Y:S02]  /*9170*/  @!P5 IMAD.IADD R0, R0, 0x1, -R29 ;  /* 0x000000010000d824 */ /* 0x000fe400078e0a1d */
[----:B------:R-:W-:Y:S02]  /*9180*/  IMAD R6, R29, R3, R6 ;  /* 0x000000031d067224 */ /* 0x000fe400078e0206 */
[----:B------:R-:W-:-:S05]  /*9190*/  @!P3 IMAD.MOV R4, RZ, RZ, -R4 ;  /* 0x000000ffff04b224 */ /* 0x000fca00078e0a04 */
[----:B------:R0:W-:Y:S04]  /*91a0*/  STL [R1+0x8ac], R4 ;  /* 0x0008ac0401007387 */ /* 0x0001e80000100800 */
[----:B0-----:R-:W4:Y:S01]  /*91b0*/  LDL.LU R4, [R1+0x2394] ;  /* 0x0023940001047983 */ /* 0x001f220000300800 */
[----:B---3--:R-:W-:-:S03]  /*91c0*/  ISETP.GE.AND P5, PT, R12, RZ, PT ;  /* 0x000000ff0c00720c */ /* 0x008fc60003fa6270 */
[----:B------:R-:W3:Y:S01]  /*91d0*/  LDL.LU R12, [R1+0x2390] ;  /* 0x00239000010c7983 */ /* 0x000ee20000300800 */
[----:B--2---:R-:W-:Y:S02]  /*91e0*/  IABS R3, R7 ;  /* 0x0000000700037213 */ /* 0x004fe40000000000 */
[----:B----4-:R-:W-:Y:S02]  /*91f0*/  IABS R7, R8 ;  /* 0x0000000800077213 */ /* 0x010fe40000000000 */
[----:B------:R-:W-:Y:S01]  /*9200*/  IABS R8, R14 ;  /* 0x0000000e00087213 */ /* 0x000fe20000000000 */
[----:B------:R-:W-:-:S04]  /*9210*/  IMAD.MOV.U32 R14, RZ, RZ, R0 ;  /* 0x000000ffff0e7224 */ /* 0x000fc800078e0000 */
[----:B------:R-:W-:-:S05]  /*9220*/  @!P0 IMAD.MOV R14, RZ, RZ, -R14 ;  /* 0x000000ffff0e8224 */ /* 0x000fca00078e0a0e */
[----:B------:R0:W-:Y:S04]  /*9230*/  STL [R1+0x8a4], R14 ;  /* 0x0008a40e01007387 */ /* 0x0001e80000100800 */
[----:B0-----:R-:W2:Y:S01]  /*9240*/  LDL.LU R14, [R1+0xd8] ;  /* 0x0000d800010e7983 */ /* 0x001ea20000300800 */
[----:B------:R-:W-:-:S13]  /*9250*/  ISETP.GT.U32.AND P6, PT, R29, R11, PT ;  /* 0x0000000b1d00720c */ /* 0x000fda0003fc4070 */
[----:B------:R-:W-:-:S05]  /*9260*/  @!P6 IMAD.IADD R11, R11, 0x1, -R29 ;  /* 0x000000010b0be824 */ /* 0x000fca00078e0a1d */
[----:B------:R-:W-:-:S13]  /*9270*/  ISETP.GT.U32.AND P6, PT, R29, R11, PT ;  /* 0x0000000b1d00720c */ /* 0x000fda0003fc4070 */
[----:B------:R-:W-:Y:S01]  /*9280*/  @!P6 IMAD.IADD R11, R11, 0x1, -R29 ;  /* 0x000000010b0be824 */ /* 0x000fe200078e0a1d */
[----:B--2---:R0:W-:Y:S03]  /*9290*/  STL [R1+0x238c], R14 ;  /* 0x00238c0e01007387 */ /* 0x0041e60000100800 */
[----:B0-----:R-:W-:Y:S02]  /*92a0*/  IMAD.MOV.U32 R14, RZ, RZ, R11 ;  /* 0x000000ffff0e7224 */ /* 0x001fe400078e000b */
[----:B------:R-:W2:Y:S02]  /*92b0*/  LDL.LU R11, [R1+0xc0] ;  /* 0x0000c000010b7983 */ /* 0x000ea40000300800 */
[----:B------:R-:W-:-:S05]  /*92c0*/  @!P1 IMAD.MOV R14, RZ, RZ, -R14 ;  /* 0x000000ffff0e9224 */ /* 0x000fca00078e0a0e */
[----:B------:R0:W-:Y:S04]  /*92d0*/  STL [R1+0x8a0], R14 ;  /* 0x0008a00e01007387 */ /* 0x0001e80000100800 */
[----:B0-----:R-:W4:Y:S01]  /*92e0*/  LDL.LU R14, [R1+0xcc] ;  /* 0x0000cc00010e7983 */ /* 0x001f220000300800 */
[----:B------:R-:W-:-:S13]  /*92f0*/  ISETP.GT.U32.AND P1, PT, R29, R6, PT ;  /* 0x000000061d00720c */ /* 0x000fda0003f24070 */
[----:B------:R-:W-:Y:S01]  /*9300*/  @!P1 IMAD.IADD R6, R6, 0x1, -R29 ;  /* 0x0000000106069824 */ /* 0x000fe200078e0a1d */
[C---:B------:R-:W-:Y:S02]  /*9310*/  ISETP.GT.U32.AND P2, PT, R29.reuse, R10, PT ;  /* 0x0000000a1d00720c */ /* 0x040fe40003f44070 */
[C---:B------:R-:W-:Y:S02]  /*9320*/  ISETP.GT.U32.AND P3, PT, R29.reuse, R4, PT ;  /* 0x000000041d00720c */ /* 0x040fe40003f64070 */
[----:B------:R-:W-:-:S09]  /*9330*/  ISETP.GT.U32.AND P6, PT, R29, R5, PT ;  /* 0x000000051d00720c */ /* 0x000fd20003fc4070 */
[--C-:B------:R-:W-:Y:S01]  /*9340*/  @!P2 IMAD.IADD R10, R10, 0x1, -R29.reuse ;  /* 0x000000010a0aa824 */ /* 0x100fe200078e0a1d */
[----:B------:R-:W-:Y:S01]  /*9350*/  ISETP.GE.AND P2, PT, R9, RZ, PT ;  /* 0x000000ff0900720c */ /* 0x000fe20003f46270 */
[--C-:B------:R-:W-:Y:S01]  /*9360*/  @!P3 IMAD.IADD R4, R4, 0x1, -R29.reuse ;  /* 0x000000010404b824 */ /* 0x100fe200078e0a1d */
[----:B---3--:R-:W-:Y:S01]  /*9370*/  IABS R9, R12 ;  /* 0x0000000c00097213 */ /* 0x008fe20000000000 */
[----:B------:R-:W-:-:S03]  /*9380*/  @!P6 IMAD.IADD R5, R5, 0x1, -R29 ;  /* 0x000000010505e824 */ /* 0x000fc600078e0a1d */
[C---:B------:R-:W-:Y:S01]  /*9390*/  ISETP.GT.U32.AND P6, PT, R29.reuse, R4, PT ;  /* 0x000000041d00720c */ /* 0x040fe20003fc4070 */
[----:B------:R-:W-:Y:S01]  /*93a0*/  IMAD.HI.U32 R0, R16, R9, RZ ;  /* 0x0000000910007227 */ /* 0x000fe200078e00ff */
[----:B------:R-:W-:-:S03]  /*93b0*/  ISETP.GT.U32.AND P3, PT, R29, R10, PT ;  /* 0x0000000a1d00720c */ /* 0x000fc60003f64070 */
[----:B------:R-:W-:Y:S01]  /*93c0*/  IMAD.MOV R0, RZ, RZ, -R0 ;  /* 0x000000ffff007224 */ /* 0x000fe200078e0a00 */
[----:B----4-:R-:W-:Y:S02]  /*93d0*/  ISETP.GE.AND P1, PT, R14, RZ, PT ;  /* 0x000000ff0e00720c */ /* 0x010fe40003f26270 */
[----:B------:R-:W3:Y:S01]  /*93e0*/  LDL.LU R14, [R1+0x238c] ;  /* 0x00238c00010e7983 */ /* 0x000ee20000300800 */
[----:B------:R-:W-:-:S04]  /*93f0*/  IMAD R0, R29, R0, R9 ;  /* 0x000000001d007224 */ /* 0x000fc800078e0209 */
[--C-:B------:R-:W-:Y:S01]  /*9400*/  @!P6 IMAD.IADD R4, R4, 0x1, -R29.reuse ;  /* 0x000000010404e824 */ /* 0x100fe200078e0a1d */
[----:B------:R-:W-:Y:S01]  /*9410*/  ISETP.GT.U32.AND P6, PT, R29, R0, PT ;  /* 0x000000001d00720c */ /* 0x000fe20003fc4070 */
[----:B------:R-:W-:Y:S01]  /*9420*/  @!P3 IMAD.IADD R10, R10, 0x1, -R29 ;  /* 0x000000010a0ab824 */ /* 0x000fe200078e0a1d */
[----:B--2---:R-:W-:Y:S01]  /*9430*/  ISETP.GE.AND P3, PT, R11, RZ, PT ;  /* 0x000000ff0b00720c */ /* 0x004fe20003f66270 */
[----:B------:R-:W-:Y:S01]  /*9440*/  IMAD.HI.U32 R11, R16, R3, RZ ;  /* 0x00000003100b7227 */ /* 0x000fe200078e00ff */
[----:B------:R-:W-:-:S03]  /*9450*/  ISETP.GT.U32.AND P0, PT, R29, R5, PT ;  /* 0x000000051d00720c */ /* 0x000fc60003f04070 */
[----:B------:R-:W-:Y:S02]  /*9460*/  IMAD.MOV R11, RZ, RZ, -R11 ;  /* 0x000000ffff0b7224 */ /* 0x000fe400078e0a0b */
[----:B------:R-:W-:-:S04]  /*9470*/  IMAD.HI.U32 R9, R16, R7, RZ ;  /* 0x0000000710097227 */ /* 0x000fc800078e00ff */
[C---:B------:R-:W-:Y:S02]  /*9480*/  IMAD R3, R29.reuse, R11, R3 ;  /* 0x0000000b1d037224 */ /* 0x040fe400078e0203 */
[----:B------:R-:W-:Y:S02]  /*9490*/  IMAD.MOV.U32 R11, RZ, RZ, R4 ;  /* 0x000000ffff0b7224 */ /* 0x000fe400078e0004 */
[----:B------:R-:W-:Y:S01]  /*94a0*/  @!P6 IMAD.IADD R0, R0, 0x1, -R29 ;  /* 0x000000010000e824 */ /* 0x000fe200078e0a1d */
[----:B------:R-:W2:Y:S01]  /*94b0*/  LDL R4, [R1+0xe0] ;  /* 0x0000e00001047983 */ /* 0x000ea20000100800 */
[----:B------:R-:W-:Y:S02]  /*94c0*/  IMAD.MOV R9, RZ, RZ, -R9 ;  /* 0x000000ffff097224 */ /* 0x000fe400078e0a09 */
[----:B------:R-:W-:Y:S01]  /*94d0*/  @!P5 IMAD.MOV R11, RZ, RZ, -R11 ;  /* 0x000000ffff0bd224 */ /* 0x000fe200078e0a0b */
[----:B------:R-:W-:Y:S01]  /*94e0*/  ISETP.GT.U32.AND P5, PT, R29, R0, PT ;  /* 0x000000001d00720c */ /* 0x000fe20003fa4070 */
[----:B------:R-:W-:-:S02]  /*94f0*/  @!P4 IMAD.MOV R10, RZ, RZ, -R10 ;  /* 0x000000ffff0ac224 */ /* 0x000fc400078e0a0a */
[----:B------:R-:W-:Y:S02]  /*9500*/  @!P0 IMAD.IADD R5, R5, 0x1, -R29 ;  /* 0x0000000105058824 */ /* 0x000fe400078e0a1d */
[----:B------:R-:W-:Y:S01]  /*9510*/  IMAD R7, R29, R9, R7 ;  /* 0x000000091d077224 */ /* 0x000fe200078e0207 */
[----:B------:R-:W-:Y:S01]  /*9520*/  ISETP.GE.AND P0, PT, R12, RZ, PT ;  /* 0x000000ff0c00720c */ /* 0x000fe20003f06270 */
[----:B------:R-:W4:Y:S01]  /*9530*/  LDL R9, [R1+0xe4] ;  /* 0x0000e40001097983 */ /* 0x000f220000100800 */
[----:B------:R-:W-:-:S03]  /*9540*/  IMAD.HI.U32 R12, R16, R8, RZ ;  /* 0x00000008100c7227 */ /* 0x000fc600078e00ff */
[----:B------:R0:W-:Y:S01]  /*9550*/  STL [R1+0x894], R10 ;  /* 0x0008940a01007387 */ /* 0x0001e20000100800 */
[----:B------:R-:W-:Y:S02]  /*9560*/  IMAD.MOV R12, RZ, RZ, -R12 ;  /* 0x000000ffff0c7224 */ /* 0x000fe400078e0a0c */
[----:B------:R-:W-:Y:S01]  /*9570*/  @!P5 IMAD.IADD R0, R0, 0x1, -R29 ;  /* 0x000000010000d824 */ /* 0x000fe200078e0a1d */
[----:B------:R1:W-:Y:S01]  /*9580*/  STL [R1+0x890], R11 ;  /* 0x0008900b01007387 */ /* 0x0003e20000100800 */
[----:B0-----:R-:W-:-:S04]  /*9590*/  IMAD.MOV.U32 R10, RZ, RZ, R5 ;  /* 0x000000ffff0a7224 */ /* 0x001fc800078e0005 */
[----:B------:R-:W-:Y:S01]  /*95a0*/  @!P2 IMAD.MOV R10, RZ, RZ, -R10 ;  /* 0x000000ffff0aa224 */ /* 0x000fe200078e0a0a */
[----:B-1----:R-:W4:Y:S01]  /*95b0*/  LDL.LU R11, [R1+0xd0] ;  /* 0x0000d000010b7983 */ /* 0x002f220000300800 */
[----:B------:R-:W-:-:S03]  /*95c0*/  IMAD R8, R29, R12, R8 ;  /* 0x0000000c1d087224 */ /* 0x000fc600078e0208 */
[----:B---3--:R-:W-:Y:S04]  /*95d0*/  STL [R1+0x2388], R14 ;  /* 0x0023880e01007387 */ /* 0x008fe80000100800 */
[----:B------:R-:W-:Y:S04]  /*95e0*/  STL [R1+0x88c], R10 ;  /* 0x00088c0a01007387 */ /* 0x000fe80000100800 */
[----:B------:R-:W3:Y:S04]  /*95f0*/  LDL.LU R12, [R1+0xd4] ;  /* 0x0000d400010c7983 */ /* 0x000ee80000300800 */
[----:B------:R0:W-:Y:S04]  /*9600*/  STL [R1+0x2384], R0 ;  /* 0x0023840001007387 */ /* 0x0001e80000100800 */
[----:B0-----:R-:W3:Y:S01]  /*9610*/  LDL R0, [R1+0xec] ;  /* 0x0000ec0001007983 */ /* 0x001ee20000100800 */
[----:B------:R-:W-:-:S02]  /*9620*/  ISETP.GT.U32.AND P4, PT, R29, R6, PT ;  /* 0x000000061d00720c */ /* 0x000fc40003f84070 */
[----:B------:R-:W-:Y:S02]  /*9630*/  IABS R5, R14 ;  /* 0x0000000e00057213 */ /* 0x000fe40000000000 */
[----:B--2---:R-:W-:-:S09]  /*9640*/  IABS R4, R4 ;  /* 0x0000000400047213 */ /* 0x004fd20000000000 */
[----:B------:R-:W-:Y:S01]  /*9650*/  @!P4 IMAD.IADD R6, R6, 0x1, -R29 ;  /* 0x000000010606c824 */ /* 0x000fe200078e0a1d */
[----:B------:R-:W-:-:S03]  /*9660*/  ISETP.GT.U32.AND P4, PT, R29, R8, PT ;  /* 0x000000081d00720c */ /* 0x000fc60003f84070 */
[----:B------:R-:W-:Y:S02]  /*9670*/  IMAD.MOV.U32 R14, RZ, RZ, R6 ;  /* 0x000000ffff0e7224 */ /* 0x000fe400078e0006 */
[----:B------:R-:W2:Y:S02]  /*9680*/  LDL R6, [R1+0xe8] ;  /* 0x0000e80001067983 */ /* 0x000ea40000100800 */
[----:B------:R-:W-:Y:S01]  /*9690*/  @!P3 IMAD.MOV R14, RZ, RZ, -R14 ;  /* 0x000000ffff0eb224 */ /* 0x000fe200078e0a0e */
[----:B----4-:R-:W-:Y:S01]  /*96a0*/  IABS R10, R9 ;  /* 0x00000009000a7213 */ /* 0x010fe20000000000 */
[----:B------:R-:W-:-:S03]  /*96b0*/  IMAD.HI.U32 R9, R16, R4, RZ ;  /* 0x0000000410097227 */ /* 0x000fc600078e00ff */
[----:B------:R0:W-:Y:S01]  /*96c0*/  STL [R1+0x888], R14 ;  /* 0x0008880e01007387 */ /* 0x0001e20000100800 */
[----:B------:R-:W-:Y:S02]  /*96d0*/  IMAD.MOV R9, RZ, RZ, -R9 ;  /* 0x000000ffff097224 */ /* 0x000fe400078e0a09 */
[----:B------:R-:W-:Y:S01]  /*96e0*/  @!P4 IMAD.IADD R8, R8, 0x1, -R29 ;  /* 0x000000010808c824 */ /* 0x000fe200078e0a1d */
[----:B0-----:R-:W4:Y:S01]  /*96f0*/  LDL.LU R14, [R1+0x2388] ;  /* 0x00238800010e7983 */ /* 0x001f220000300800 */
[----:B------:R-:W-:Y:S01]  /*9700*/  IMAD R4, R29, R9, R4 ;  /* 0x000000091d047224 */ /* 0x000fe200078e0204 */
[----:B---3--:R-:W-:Y:S02]  /*9710*/  ISETP.GE.AND P4, PT, R12, RZ, PT ;  /* 0x000000ff0c00720c */ /* 0x008fe40003f86270 */
[----:B------:R-:W3:Y:S01]  /*9720*/  LDL R12, [R1+0xf0] ;  /* 0x0000f000010c7983 */ /* 0x000ee20000100800 */
[----:B------:R-:W-:-:S03]  /*9730*/  IABS R9, R0 ;  /* 0x0000000000097213 */ /* 0x000fc60000000000 */
[----:B------:R-:W3:Y:S01]  /*9740*/  LDL.LU R0, [R1+0xe0] ;  /* 0x0000e00001007983 */ /* 0x000ee20000300800 */
[C---:B------:R-:W-:Y:S02]  /*9750*/  ISETP.GT.U32.AND P2, PT, R29.reuse, R7, PT ;  /* 0x000000071d00720c */ /* 0x040fe40003f44070 */
[----:B------:R-:W-:-:S11]  /*9760*/  ISETP.GT.U32.AND P3, PT, R29, R8, PT ;  /* 0x000000081d00720c */ /* 0x000fd60003f64070 */
[----:B------:R-:W-:-:S05]  /*9770*/  @!P2 IMAD.IADD R7, R7, 0x1, -R29 ;  /* 0x000000010707a824 */ /* 0x000fca00078e0a1d */
[----:B------:R-:W-:Y:S02]  /*9780*/  ISETP.GT.U32.AND P2, PT, R29, R7, PT ;  /* 0x000000071d00720c */ /* 0x000fe40003f44070 */
[----:B--2---:R-:W-:Y:S01]  /*9790*/  IABS R6, R6 ;  /* 0x0000000600067213 */ /* 0x004fe20000000000 */
[----:B------:R-:W-:-:S10]  /*97a0*/  @!P3 IMAD.IADD R8, R8, 0x1, -R29 ;  /* 0x000000010808b824 */ /* 0x000fd400078e0a1d */
[----:B------:R-:W-:Y:S01]  /*97b0*/  @!P2 IMAD.IADD R7, R7, 0x1, -R29 ;  /* 0x000000010707a824 */ /* 0x000fe200078e0a1d */
[----:B------:R-:W-:Y:S02]  /*97c0*/  ISETP.GT.U32.AND P2, PT, R29, R4, PT ;  /* 0x000000041d00720c */ /* 0x000fe40003f44070 */
[----:B----4-:R-:W-:Y:S01]  /*97d0*/  ISETP.GE.AND P3, PT, R14, RZ, PT ;  /* 0x000000ff0e00720c */ /* 0x010fe20003f66270 */
[----:B------:R-:W-:-:S04]  /*97e0*/  IMAD.HI.U32 R14, R16, R6, RZ ;  /* 0x00000006100e7227 */ /* 0x000fc800078e00ff */
[----:B------:R-:W-:-:S04]  /*97f0*/  IMAD.MOV R14, RZ, RZ, -R14 ;  /* 0x000000ffff0e7224 */ /* 0x000fc800078e0a0e */
[----:B------:R-:W-:Y:S02]  /*9800*/  IMAD R6, R29, R14, R6 ;  /* 0x0000000e1d067224 */ /* 0x000fe400078e0206 */
[----:B------:R-:W-:Y:S01]  /*9810*/  @!P2 IMAD.IADD R4, R4, 0x1, -R29 ;  /* 0x000000010404a824 */ /* 0x000fe200078e0a1d */
[----:B---3--:R-:W-:Y:S02]  /*9820*/  ISETP.GE.AND P2, PT, R0, RZ, PT ;  /* 0x000000ff0000720c */ /* 0x008fe40003f46270 */
[----:B------:R-:W2:Y:S04]  /*9830*/  LDL.LU R0, [R1+0x2384] ;  /* 0x0023840001007983 */ /* 0x000ea80000300800 */
[----:B------:R-:W3:Y:S01]  /*9840*/  LDL R14, [R1+0xf4] ;  /* 0x0000f400010e7983 */ /* 0x000ee20000100800 */
[----:B------:R-:W-:Y:S01]  /*9850*/  ISETP.GE.AND P5, PT, R11, RZ, PT ;  /* 0x000000ff0b00720c */ /* 0x000fe20003fa6270 */
[----:B------:R-:W-:-:S04]  /*9860*/  IMAD.HI.U32 R11, R16, R5, RZ ;  /* 0x00000005100b7227 */ /* 0x000fc800078e00ff */
[----:B------:R-:W-:-:S04]  /*9870*/  IMAD.MOV R11, RZ, RZ, -R11 ;  /* 0x000000ffff0b7224 */ /* 0x000fc800078e0a0b */
[----:B------:R-:W-:Y:S02]  /*9880*/  IMAD R5, R29, R11, R5 ;  /* 0x0000000b1d057224 */ /* 0x000fe400078e0205 */
[----:B------:R-:W-:-:S04]  /*9890*/  IMAD.HI.U32 R11, R16, R10, RZ ;  /* 0x0000000a100b7227 */ /* 0x000fc800078e00ff */
[----:B------:R-:W-:-:S04]  /*98a0*/  IMAD.MOV R11, RZ, RZ, -R11 ;  /* 0x000000ffff0b7224 */ /* 0x000fc800078e0a0b */
[----:B------:R-:W-:Y:S02]  /*98b0*/  IMAD R10, R29, R11, R10 ;  /* 0x0000000b1d0a7224 */ /* 0x000fe400078e020a */
[----:B------:R-:W-:-:S04]  /*98c0*/  IMAD.HI.U32 R11, R16, R9, RZ ;  /* 0x00000009100b7227 */ /* 0x000fc800078e00ff */
[----:B------:R-:W-:Y:S01]  /*98d0*/  IMAD.MOV R11, RZ, RZ, -R11 ;  /* 0x000000ffff0b7224 */ /* 0x000fe200078e0a0b */
[----:B------:R2:W-:Y:S03]  /*98e0*/  STL [R1+0x2380], R6 ;  /* 0x0023800601007387 */ /* 0x0005e60000100800 */
[C---:B------:R-:W-:Y:S01]  /*98f0*/  IMAD R11, R29.reuse, R11, R9 ;  /* 0x0000000b1d0b7224 */ /* 0x040fe200078e0209 */
[----:B------:R-:W-:-:S13]  /*9900*/  ISETP.GT.U32.AND P6, PT, R29, R3, PT ;  /* 0x000000031d00720c */ /* 0x000fda0003fc4070 */
[----:B------:R-:W-:-:S05]  /*9910*/  @!P6 IMAD.IADD R3, R3, 0x1, -R29 ;  /* 0x000000010303e824 */ /* 0x000fca00078e0a1d */
[----:B------:R-:W-:Y:S02]  /*9920*/  ISETP.GT.U32.AND P6, PT, R29, R3, PT ;  /* 0x000000031d00720c */ /* 0x000fe40003fc4070 */
[----:B---3--:R-:W-:Y:S02]  /*9930*/  IABS R9, R14 ;  /* 0x0000000e00097213 */ /* 0x008fe40000000000 */
[----:B------:R-:W3:Y:S09]  /*9940*/  LDL.LU R14, [R1+0xe4] ;  /* 0x0000e400010e7983 */ /* 0x000ef20000300800 */
[----:B------:R-:W-:-:S02]  /*9950*/  @!P6 IMAD.IADD R3, R3, 0x1, -R29 ;  /* 0x000000010303e824 */ /* 0x000fc400078e0a1d */
[----:B--2---:R-:W-:Y:S02]  /*9960*/  IMAD.MOV.U32 R6, RZ, RZ, R0 ;  /* 0x000000ffff067224 */ /* 0x004fe400078e0000 */
[----:B------:R-:W-:Y:S02]  /*9970*/  @!P1 IMAD.MOV R3, RZ, RZ, -R3 ;  /* 0x000000ffff039224 */ /* 0x000fe400078e0a03 */
[----:B------:R-:W-:-:S03]  /*9980*/  @!P0 IMAD.MOV R6, RZ, RZ, -R6 ;  /* 0x000000ffff068224 */ /* 0x000fc600078e0a06 */
[----:B------:R0:W-:Y:S04]  /*9990*/  STL [R1+0x878], R3 ;  /* 0x0008780301007387 */ /* 0x0001e80000100800 */
[----:B------:R1:W-:Y:S04]  /*99a0*/  STL [R1+0x87c], R6 ;  /* 0x00087c0601007387 */ /* 0x0003e80000100800 */
[----:B0-----:R-:W2:Y:S01]  /*99b0*/  LDL.LU R3, [R1+0xe8] ;  /* 0x0000e80001037983 */ /* 0x001ea20000300800 */
[----:B-1----:R-:W-:-:S04]  /*99c0*/  IMAD.MOV.U32 R6, RZ, RZ, R7 ;  /* 0x000000ffff067224 */ /* 0x002fc800078e0007 */
[----:B------:R-:W-:Y:S02]  /*99d0*/  @!P5 IMAD.MOV R6, RZ, RZ, -R6 ;  /* 0x000000ffff06d224 */ /* 0x000fe400078e0a06 */
[----:B------:R-:W-:Y:S02]  /*99e0*/  IMAD.MOV.U32 R7, RZ, RZ, R8 ;  /* 0x000000ffff077224 */ /* 0x000fe400078e0008 */
[----:B------:R-:W4:Y:S04]  /*99f0*/  LDL.LU R8, [R1+0xf8] ;  /* 0x0000f80001087983 */ /* 0x000f280000300800 */
[----:B------:R0:W-:Y:S04]  /*9a00*/  STL [R1+0x874], R6 ;  /* 0x0008740601007387 */ /* 0x0001e80000100800 */
[----:B0-----:R-:W4:Y:S01]  /*9a10*/  LDL.LU R6, [R1+0x2380] ;  /* 0x0023800001067983 */ /* 0x001f220000300800 */
[----:B------:R-:W-:Y:S01]  /*9a20*/  @!P4 IMAD.MOV R7, RZ, RZ, -R7 ;  /* 0x000000ffff07c224 */ /* 0x000fe200078e0a07 */
[----:B------:R-:W-:-:S04]  /*9a30*/  IABS R12, R12 ;  /* 0x0000000c000c7213 */ /* 0x000fc80000000000 */
[----:B------:R0:W-:Y:S01]  /*9a40*/  STL [R1+0x870], R7 ;  /* 0x0008700701007387 */ /* 0x0001e20000100800 */
[----:B------:R-:W-:-:S04]  /*9a50*/  IMAD.HI.U32 R0, R16, R12, RZ ;  /* 0x0000000c10007227 */ /* 0x000fc800078e00ff */
[----:B------:R-:W-:Y:S01]  /*9a60*/  IMAD.MOV R0, RZ, RZ, -R0 ;  /* 0x000000ffff007224 */ /* 0x000fe200078e0a00 */
[----:B0-----:R-:W4:Y:S03]  /*9a70*/  LDL.LU R7, [R1+0xec] ;  /* 0x0000ec0001077983 */ /* 0x001f260000300800 */
[C---:B------:R-:W-:Y:S01]  /*9a80*/  IMAD R0, R29.reuse, R0, R12 ;  /* 0x000000001d007224 */ /* 0x040fe200078e020c */
[----:B---3--:R-:W-:Y:S02]  /*9a90*/  ISETP.GE.AND P4, PT, R14, RZ, PT ;  /* 0x000000ff0e00720c */ /* 0x008fe40003f86270 */
[----:B------:R-:W3:Y:S04]  /*9aa0*/  LDL.LU R14, [R1+0xf0] ;  /* 0x0000f000010e7983 */ /* 0x000ee80000300800 */
[----:B------:R-:W3:Y:S01]  /*9ab0*/  LDL.LU R12, [R1+0xfc] ;  /* 0x0000fc00010c7983 */ /* 0x000ee20000300800 */
[----:B------:R-:W-:-:S02]  /*9ac0*/  ISETP.GT.U32.AND P6, PT, R29, R5, PT ;  /* 0x000000051d00720c */ /* 0x000fc40003fc4070 */
[----:B------:R-:W-:-:S11]  /*9ad0*/  ISETP.GT.U32.AND P1, PT, R29, R4, PT ;  /* 0x000000041d00720c */ /* 0x000fd60003f24070 */
[----:B------:R-:W-:Y:S01]  /*9ae0*/  @!P6 IMAD.IADD R5, R5, 0x1, -R29 ;  /* 0x000000010505e824 */ /* 0x000fe200078e0a1d */
[----:B------:R-:W-:-:S04]  /*9af0*/  ISETP.GT.U32.AND P6, PT, R29, R10, PT ;  /* 0x0000000a1d00720c */ /* 0x000fc80003fc4070 */
[----:B------:R-:W-:Y:S01]  /*9b00*/  ISETP.GT.U32.AND P0, PT, R29, R5, PT ;  /* 0x000000051d00720c */ /* 0x000fe20003f04070 */
[----:B------:R-:W-:Y:S01]  /*9b10*/  @!P1 IMAD.IADD R4, R4, 0x1, -R29 ;  /* 0x0000000104049824 */ /* 0x000fe200078e0a1d */
[----:B--2---:R-:W-:Y:S01]  /*9b20*/  ISETP.GE.AND P1, PT, R3, RZ, PT ;  /* 0x000000ff0300720c */ /* 0x004fe20003f26270 */
[----:B------:R-:W-:-:S06]  /*9b30*/  IMAD.HI.U32 R3, R16, R9, RZ ;  /* 0x0000000910037227 */ /* 0x000fcc00078e00ff */
[----:B------:R-:W-:Y:S01]  /*9b40*/  @!P6 IMAD.IADD R10, R10, 0x1, -R29 ;  /* 0x000000010a0ae824 */ /* 0x000fe200078e0a1d */
[----:B----4-:R-:W-:-:S03]  /*9b50*/  ISETP.GT.U32.AND P5, PT, R29, R6, PT ;  /* 0x000000061d00720c */ /* 0x010fc60003fa4070 */
[----:B------:R-:W-:Y:S01]  /*9b60*/  @!P0 IMAD.IADD R5, R5, 0x1, -R29 ;  /* 0x0000000105058824 */ /* 0x000fe200078e0a1d */
[C---:B------:R-:W-:Y:S02]  /*9b70*/  ISETP.GT.U32.AND P0, PT, R29.reuse, R11, PT ;  /* 0x0000000b1d00720c */ /* 0x040fe40003f04070 */
[----:B------:R-:W-:Y:S01]  /*9b80*/  ISETP.GT.U32.AND P6, PT, R29, R10, PT ;  /* 0x0000000a1d00720c */ /* 0x000fe20003fc4070 */
[----:B------:R-:W-:-:S06]  /*9b90*/  @!P3 IMAD.MOV R5, RZ, RZ, -R5 ;  /* 0x000000ffff05b224 */ /* 0x000fcc00078e0a05 */
[----:B------:R-:W-:Y:S02]  /*9ba0*/  @!P5 IMAD.IADD R6, R6, 0x1, -R29 ;  /* 0x000000010606d824 */ /* 0x000fe400078e0a1d */
[----:B------:R-:W-:-:S03]  /*9bb0*/  IMAD.MOV R3, RZ, RZ, -R3 ;  /* 0x000000ffff037224 */ /* 0x000fc600078e0a03 */
[C---:B------:R-:W-:Y:S01]  /*9bc0*/  ISETP.GT.U32.AND P3, PT, R29.reuse, R6, PT ;  /* 0x000000061d00720c */ /* 0x040fe20003f64070 */
[----:B------:R0:W-:Y:S01]  /*9bd0*/  STL [R1+0x868], R5 ;  /* 0x0008680501007387 */ /* 0x0001e20000100800 */
[----:B------:R-:W-:Y:S02]  /*9be0*/  IMAD R3, R29, R3, R9 ;  /* 0x000000031d037224 */ /* 0x000fe400078e0209 */
[----:B------:R-:W-:Y:S02]  /*9bf0*/  IMAD.MOV.U32 R9, RZ, RZ, R8 ;  /* 0x000000ffff097224 */ /* 0x000fe400078e0008 */
[--C-:B------:R-:W-:Y:S01]  /*9c00*/  @!P0 IMAD.IADD R11, R11, 0x1, -R29.reuse ;  /* 0x000000010b0b8824 */ /* 0x100fe200078e0a1d */
[----:B0-----:R-:W-:Y:S01]  /*9c10*/  IABS R5, R8 ;  /* 0x0000000800057213 */ /* 0x001fe20000000000 */
[----:B------:R-:W-:Y:S02]  /*9c20*/  IMAD.MOV.U32 R8, RZ, RZ, R4 ;  /* 0x000000ffff087224 */ /* 0x000fe400078e0004 */
[----:B------:R-:W-:-:S02]  /*9c30*/  @!P6 IMAD.IADD R10, R10, 0x1, -R29 ;  /* 0x000000010a0ae824 */ /* 0x000fc400078e0a1d */
[----:B------:R-:W-:Y:S01]  /*9c40*/  @!P2 IMAD.MOV R8, RZ, RZ, -R8 ;  /* 0x000000ffff08a224 */ /* 0x000fe200078e0a08 */
[----:B------:R-:W-:Y:S01]  /*9c50*/  ISETP.GT.U32.AND P2, PT, R29, R11, PT ;  /* 0x0000000b1d00720c */ /* 0x000fe20003f44070 */
[----:B------:R-:W-:Y:S01]  /*9c60*/  @!P3 IMAD.IADD R6, R6, 0x1, -R29 ;  /* 0x000000010606b824 */ /* 0x000fe200078e0a1d */
[----:B------:R0:W-:Y:S02]  /*9c70*/  STL [R1+0x237c], R15 ;  /* 0x00237c0f01007387 */ /* 0x0001e40000100800 */
[----:B0-----:R-:W-:Y:S02]  /*9c80*/  IMAD.MOV.U32 R15, RZ, RZ, R10 ;  /* 0x000000ffff0f7224 */ /* 0x001fe400078e000a */
[----:B------:R-:W-:Y:S02]  /*9c90*/  IMAD.MOV.U32 R10, RZ, RZ, R6 ;  /* 0x000000ffff0a7224 */ /* 0x000fe400078e0006 */
[----:B------:R-:W-:Y:S02]  /*9ca0*/  @!P4 IMAD.MOV R15, RZ, RZ, -R15 ;  /* 0x000000ffff0fc224 */ /* 0x000fe400078e0a0f */
[----:B------:R-:W-:Y:S01]  /*9cb0*/  @!P1 IMAD.MOV R10, RZ, RZ, -R10 ;  /* 0x000000ffff0a9224 */ /* 0x000fe200078e0a0a */
[----:B------:R-:W-:-:S02]  /*9cc0*/  ISETP.GE.AND P5, PT, R7, RZ, PT ;  /* 0x000000ff0700720c */ /* 0x000fc40003fa6270 */
[----:B------:R-:W-:Y:S01]  /*9cd0*/  @!P2 IMAD.IADD R11, R11, 0x1, -R29 ;  /* 0x000000010b0ba824 */ /* 0x000fe200078e0a1d */
[----:B---3--:R-:W-:Y:S02]  /*9ce0*/  ISETP.GE.AND P0, PT, R14, RZ, PT ;  /* 0x000000ff0e00720c */ /* 0x008fe40003f06270 */
[----:B------:R-:W2:Y:S04]  /*9cf0*/  LDL.LU R14, [R1+0x100] ;  /* 0x00010000010e7983 */ /* 0x000ea80000300800 */
[----:B------:R0:W-:Y:S01]  /*9d00*/  STL [R1+0x860], R8 ;  /* 0x0008600801007387 */ /* 0x0001e20000100800 */
[----:B------:R-:W-:Y:S02]  /*9d10*/  IABS R7, R12 ;  /* 0x0000000c00077213 */ /* 0x000fe40000000000 */
[----:B------:R-:W-:Y:S01]  /*9d20*/  ISETP.GE.AND P2, PT, R12, RZ, PT ;  /* 0x000000ff0c00720c */ /* 0x000fe20003f46270 */
[----:B0-----:R-:W3:Y:S04]  /*9d30*/  LDL.LU R8, [R1+0x13c] ;  /* 0x00013c0001087983 */ /* 0x001ee80000300800 */
[----:B------:R-:W4:Y:S04]  /*9d40*/  LDL.LU R6, [R1+0xf4] ;  /* 0x0000f40001067983 */ /* 0x000f280000300800 */
[----:B------:R0:W-:Y:S04]  /*9d50*/  STL [R1+0x85c], R15 ;  /* 0x00085c0f01007387 */ /* 0x0001e80000100800 */
[----:B0-----:R-:W2:Y:S04]  /*9d60*/  LDL.LU R15, [R1+0x237c] ;  /* 0x00237c00010f7983 */ /* 0x001ea80000300800 */
[----:B------:R0:W-:Y:S04]  /*9d70*/  STL [R1+0x858], R10 ;  /* 0x0008580a01007387 */ /* 0x0001e80000100800 */
[----:B0-----:R-:W2:Y:S04]  /*9d80*/  LDL R10, [R1+0x108] ;  /* 0x00010800010a7983 */ /* 0x001ea80000100800 */
[----:B------:R-:W2:Y:S01]  /*9d90*/  LDL.LU R12, [R1+0x110] ;  /* 0x00011000010c7983 */ /* 0x000ea20000300800 */
[----:B------:R-:W-:-:S02]  /*9da0*/  ISETP.GT.U32.AND P6, PT, R29, R0, PT ;  /* 0x000000001d00720c */ /* 0x000fc40003fc4070 */
[----:B------:R-:W-:-:S11]  /*9db0*/  ISETP.GT.U32.AND P3, PT, R29, R3, PT ;  /* 0x000000031d00720c */ /* 0x000fd60003f64070 */
[----:B------:R-:W-:-:S05]  /*9dc0*/  @!P6 IMAD.IADD R0, R0, 0x1, -R29 ;  /* 0x000000010000e824 */ /* 0x000fca00078e0a1d */
[----:B------:R-:W-:Y:S02]  /*9dd0*/  ISETP.GT.U32.AND P6, PT, R29, R0, PT ;  /* 0x000000001d00720c */ /* 0x000fe40003fc4070 */
[----:B------:R-:W-:Y:S01]  /*9de0*/  ISETP.GE.AND P1, PT, R9, RZ, PT ;  /* 0x000000ff0900720c */ /* 0x000fe20003f26270 */
[----:B------:R-:W-:-:S10]  /*9df0*/  @!P3 IMAD.IADD R3, R3, 0x1, -R29 ;  /* 0x000000010303b824 */ /* 0x000fd400078e0a1d */
[----:B------:R-:W-:Y:S01]  /*9e00*/  @!P6 IMAD.IADD R0, R0, 0x1, -R29 ;  /* 0x000000010000e824 */ /* 0x000fe200078e0a1d */
[----:B----4-:R-:W-:Y:S01]  /*9e10*/  ISETP.GE.AND P4, PT, R6, RZ, PT ;  /* 0x000000ff0600720c */ /* 0x010fe20003f86270 */
[----:B------:R-:W-:Y:S01]  /*9e20*/  IMAD.HI.U32 R6, R16, R7, RZ ;  /* 0x0000000710067227 */ /* 0x000fe200078e00ff */
[----:B---3--:R-:W-:-:S03]  /*9e30*/  IABS R9, R8 ;  /* 0x0000000800097213 */ /* 0x008fc60000000000 */
[----:B------:R-:W-:Y:S01]  /*9e40*/  IMAD.MOV R6, RZ, RZ, -R6 ;  /* 0x000000ffff067224 */ /* 0x000fe200078e0a06 */
[----:B------:R-:W-:-:S03]  /*9e50*/  ISETP.GE.AND P3, PT, R8, RZ, PT ;  /* 0x000000ff0800720c */ /* 0x000fc60003f66270 */
[----:B------:R-:W-:Y:S02]  /*9e60*/  IMAD R8, R29, R6, R7 ;  /* 0x000000061d087224 */ /* 0x000fe400078e0207 */
[----:B------:R-:W-:Y:S01]  /*9e70*/  IMAD.MOV.U32 R7, RZ, RZ, R9 ;  /* 0x000000ffff077224 */ /* 0x000fe200078e0009 */
[----:B--2---:R0:W-:Y:S02]  /*9e80*/  STL [R1+0x2378], R12 ;  /* 0x0023780c01007387 */ /* 0x0041e40000100800 */
[----:B0-----:R-:W-:-:S04]  /*9e90*/  IMAD.MOV.U32 R12, RZ, RZ, R11 ;  /* 0x000000ffff0c7224 */ /* 0x001fc800078e000b */
[----:B------:R-:W-:Y:S02]  /*9ea0*/  @!P5 IMAD.MOV R12, RZ, RZ, -R12 ;  /* 0x000000ffff0cd224 */ /* 0x000fe400078e0a0c */
[----:B------:R-:W-:-:S03]  /*9eb0*/  IMAD.HI.U32 R11, R16, R7, RZ ;  /* 0x00000007100b7227 */ /* 0x000fc600078e00ff */
[----:B------:R0:W-:Y:S02]  /*9ec0*/  STL [R1+0x850], R12 ;  /* 0x0008500c01007387 */ /* 0x0001e40000100800 */
[----:B0-----:R-:W-:-:S04]  /*9ed0*/  IMAD.MOV.U32 R12, RZ, RZ, R0 ;  /* 0x000000ffff0c7224 */ /* 0x001fc800078e0000 */
[----:B------:R-:W-:Y:S02]  /*9ee0*/  @!P0 IMAD.MOV R12, RZ, RZ, -R12 ;  /* 0x000000ffff0c8224 */ /* 0x000fe400078e0a0c */
[----:B------:R-:W-:Y:S02]  /*9ef0*/  IMAD.MOV R0, RZ, RZ, -R11 ;  /* 0x000000ffff007224 */ /* 0x000fe400078e0a0b */
[----:B------:R-:W2:Y:S04]  /*9f00*/  LDL R11, [R1+0x10c] ;  /* 0x00010c00010b7983 */ /* 0x000ea80000100800 */
[----:B------:R0:W-:Y:S04]  /*9f10*/  STL [R1+0x84c], R12 ;  /* 0x00084c0c01007387 */ /* 0x0001e80000100800 */
[----:B0-----:R-:W3:Y:S01]  /*9f20*/  LDL.LU R12, [R1+0x2378] ;  /* 0x00237800010c7983 */ /* 0x001ee20000300800 */
[----:B------:R-:W-:-:S04]  /*9f30*/  IMAD.HI.U32 R4, R16, R5, RZ ;  /* 0x0000000510047227 */ /* 0x000fc800078e00ff */
[----:B------:R-:W-:-:S04]  /*9f40*/  IMAD.MOV R4, RZ, RZ, -R4 ;  /* 0x000000ffff047224 */ /* 0x000fc800078e0a04 */
[----:B------:R-:W-:-:S05]  /*9f50*/  IMAD R4, R29, R4, R5 ;  /* 0x000000041d047224 */ /* 0x000fca00078e0205 */
[C---:B------:R-:W-:Y:S02]  /*9f60*/  ISETP.GT.U32.AND P6, PT, R29.reuse, R4, PT ;  /* 0x000000041d00720c */ /* 0x040fe40003fc4070 */
[C---:B------:R-:W-:Y:S02]  /*9f70*/  ISETP.GT.U32.AND P5, PT, R29.reuse, R3, PT ;  /* 0x000000031d00720c */ /* 0x040fe40003fa4070 */
[C---:B------:R-:W-:Y:S02]  /*9f80*/  ISETP.GT.U32.AND P0, PT, R29.reuse, R8, PT ;  /* 0x000000081d00720c */ /* 0x040fe40003f04070 */
[----:B------:R-:W-:Y:S01]  /*9f90*/  IABS R6, R15 ;  /* 0x0000000f00067213 */ /* 0x000fe20000000000 */
[----:B------:R-:W-:-:S06]  /*9fa0*/  IMAD R0, R29, R0, R7 ;  /* 0x000000001d007224 */ /* 0x000fcc00078e0207 */
[----:B------:R-:W-:Y:S02]  /*9fb0*/  @!P6 IMAD.IADD R4, R4, 0x1, -R29 ;  /* 0x000000010404e824 */ /* 0x000fe400078e0a1d */
[----:B------:R-:W-:-:S03]  /*9fc0*/  IMAD.HI.U32 R7, R16, R6, RZ ;  /* 0x0000000610077227 */ /* 0x000fc600078e00ff */
[----:B------:R-:W-:Y:S01]  /*9fd0*/  ISETP.GT.U32.AND P6, PT, R29, R4, PT ;  /* 0x000000041d00720c */ /* 0x000fe20003fc4070 */
[----:B------:R-:W-:Y:S01]  /*9fe0*/  IMAD.MOV R7, RZ, RZ, -R7 ;  /* 0x000000ffff077224 */ /* 0x000fe200078e0a07 */
[----:B------:R-:W-:Y:S01]  /*9ff0*/  IABS R5, R14 ;  /* 0x0000000e00057213 */ /* 0x000fe20000000000 */
[--C-:B------:R-:W-:Y:S02]  /*a000*/  @!P5 IMAD.IADD R3, R3, 0x1, -R29.reuse ;  /* 0x000000010303d824 */ /* 0x100fe400078e0a1d */
[--C-:B------:R-:W-:Y:S01]  /*a010*/  @!P0 IMAD.IADD R8, R8, 0x1, -R29.reuse ;  /* 0x0000000108088824 */ /* 0x100fe200078e0a1d */
[----:B------:R-:W-:Y:S01]  /*a020*/  ISETP.GE.AND P0, PT, R14, RZ, PT ;  /* 0x000000ff0e00720c */ /* 0x000fe20003f06270 */
[----:B------:R-:W-:Y:S01]  /*a030*/  IMAD R6, R29, R7, R6 ;  /* 0x000000071d067224 */ /* 0x000fe200078e0206 */
[----:B------:R-:W4:Y:S05]  /*a040*/  LDL.LU R14, [R1+0x118] ;  /* 0x00011800010e7983 */ /* 0x000f2a0000300800 */
[----:B------:R-:W-:-:S04]  /*a050*/  @!P6 IMAD.IADD R4, R4, 0x1, -R29 ;  /* 0x000000010404e824 */ /* 0x000fc800078e0a1d */
[----:B------:R-:W-:Y:S01]  /*a060*/  @!P1 IMAD.MOV R4, RZ, RZ, -R4 ;  /* 0x000000ffff049224 */ /* 0x000fe200078e0a04 */
[----:B---3--:R-:W-:Y:S01]  /*a070*/  IABS R7, R12 ;  /* 0x0000000c00077213 */ /* 0x008fe20000000000 */
[----:B------:R0:W-:Y:S02]  /*a080*/  STL [R1+0x2370], R12 ;  /* 0x0023700c01007387 */ /* 0x0001e40000100800 */
[----:B0-----:R-:W-:Y:S02]  /*a090*/  IMAD.MOV.U32 R12, RZ, RZ, R3 ;  /* 0x000000ffff0c7224 */ /* 0x001fe400078e0003 */
[----:B------:R-:W3:Y:S02]  /*a0a0*/  LDL R3, [R1+0x114] ;  /* 0x0001140001037983 */ /* 0x000ee40000100800 */
[----:B------:R-:W-:-:S05]  /*a0b0*/  @!P4 IMAD.MOV R12, RZ, RZ, -R12 ;  /* 0x000000ffff0cc224 */ /* 0x000fca00078e0a0c */
[----:B------:R0:W-:Y:S04]  /*a0c0*/  STL [R1+0x840], R12 ;  /* 0x0008400c01007387 */ /* 0x0001e80000100800 */
[----:B------:R-:W-:Y:S01]  /*a0d0*/  STL [R1+0x83c], R4 ;  /* 0x00083c0401007387 */ /* 0x000fe20000100800 */
[----:B0-----:R-:W-:-:S03]  /*a0e0*/  IMAD.MOV.U32 R12, RZ, RZ, R15 ;  /* 0x000000ffff0c7224 */ /* 0x001fc600078e000f */
[----:B------:R-:W2:Y:S01]  /*a0f0*/  LDL.LU R15, [R1+0x120] ;  /* 0x00012000010f7983 */ /* 0x000ea20000300800 */
[----:B------:R-:W-:Y:S01]  /*a100*/  IABS R9, R10 ;  /* 0x0000000a00097213 */ /* 0x000fe20000000000 */
[----:B------:R-:W-:-:S04]  /*a110*/  IMAD.HI.U32 R10, R16, R5, RZ ;  /* 0x00000005100a7227 */ /* 0x000fc800078e00ff */
[----:B------:R-:W-:-:S04]  /*a120*/  IMAD.MOV R10, RZ, RZ, -R10 ;  /* 0x000000ffff0a7224 */ /* 0x000fc800078e0a0a */
[----:B------:R-:W-:-:S05]  /*a130*/  IMAD R5, R29, R10, R5 ;  /* 0x0000000a1d057224 */ /* 0x000fca00078e0205 */
[----:B------:R-:W-:-:S13]  /*a140*/  ISETP.GT.U32.AND P6, PT, R29, R5, PT ;  /* 0x000000051d00720c */ /* 0x000fda0003fc4070 */
[----:B------:R-:W-:-:S05]  /*a150*/  @!P6 IMAD.IADD R5, R5, 0x1, -R29 ;  /* 0x000000010505e824 */ /* 0x000fca00078e0a1d */
[----:B------:R-:W-:-:S13]  /*a160*/  ISETP.GT.U32.AND P4, PT, R29, R5, PT ;  /* 0x000000051d00720c */ /* 0x000fda0003f84070 */
[----:B------:R-:W-:Y:S01]  /*a170*/  @!P4 IMAD.IADD R5, R5, 0x1, -R29 ;  /* 0x000000010505c824 */ /* 0x000fe200078e0a1d */
[----:B------:R-:W-:Y:S01]  /*a180*/  ISETP.GE.AND P4, PT, R12, RZ, PT ;  /* 0x000000ff0c00720c */ /* 0x000fe20003f86270 */
[----:B--2---:R0:W-:Y:S04]  /*a190*/  STL [R1+0x2374], R15 ;  /* 0x0023740f01007387 */ /* 0x0041e80000100800 */
[----:B0-----:R-:W2:Y:S04]  /*a1a0*/  LDL.LU R15, [R1+0x108] ;  /* 0x00010800010f7983 */ /* 0x001ea80000300800 */
[----:B------:R-:W3:Y:S01]  /*a1b0*/  LDL.LU R12, [R1+0x10c] ;  /* 0x00010c00010c7983 */ /* 0x000ee20000300800 */
[----:B------:R-:W-:-:S02]  /*a1c0*/  ISETP.GT.U32.AND P5, PT, R29, R0, PT ;  /* 0x000000001d00720c */ /* 0x000fc40003fa4070 */
[----:B------:R-:W-:-:S11]  /*a1d0*/  ISETP.GT.U32.AND P1, PT, R29, R6, PT ;  /* 0x000000061d00720c */ /* 0x000fd60003f24070 */
[----:B------:R-:W-:Y:S01]  /*a1e0*/  @!P5 IMAD.IADD R0, R0, 0x1, -R29 ;  /* 0x000000010000d824 */ /* 0x000fe200078e0a1d */
[----:B------:R-:W-:-:S04]  /*a1f0*/  ISETP.GT.U32.AND P5, PT, R29, R8, PT ;  /* 0x000000081d00720c */ /* 0x000fc80003fa4070 */
[----:B------:R-:W-:Y:S01]  /*a200*/  ISETP.GT.U32.AND P6, PT, R29, R0, PT ;  /* 0x000000001d00720c */ /* 0x000fe20003fc4070 */
[----:B------:R-:W-:-:S08]  /*a210*/  @!P1 IMAD.IADD R6, R6, 0x1, -R29 ;  /* 0x0000000106069824 */ /* 0x000fd000078e0a1d */
[----:B------:R-:W-:-:S04]  /*a220*/  @!P5 IMAD.IADD R8, R8, 0x1, -R29 ;  /* 0x000000010808d824 */ /* 0x000fc800078e0a1d */
[----:B------:R-:W-:Y:S02]  /*a230*/  @!P6 IMAD.IADD R0, R0, 0x1, -R29 ;  /* 0x000000010000e824 */ /* 0x000fe400078e0a1d */
[----:B------:R-:W-:Y:S01]  /*a240*/  @!P2 IMAD.MOV R8, RZ, RZ, -R8 ;  /* 0x000000ffff08a224 */ /* 0x000fe200078e0a08 */
[----:B--2---:R-:W-:Y:S01]  /*a250*/  ISETP.GE.AND P1, PT, R15, RZ, PT ;  /* 0x000000ff0f00720c */ /* 0x004fe20003f26270 */
[----:B------:R-:W-:Y:S02]  /*a260*/  IMAD.MOV.U32 R15, RZ, RZ, R0 ;  /* 0x000000ffff0f7224 */ /* 0x000fe400078e0000 */
[----:B------:R-:W2:Y:S02]  /*a270*/  LDL R0, [R1+0x11c] ;  /* 0x00011c0001007983 */ /* 0x000ea40000100800 */
[----:B------:R-:W-:Y:S02]  /*a280*/  @!P3 IMAD.MOV R15, RZ, RZ, -R15 ;  /* 0x000000ffff0fb224 */ /* 0x000fe400078e0a0f */
[----:B------:R0:W-:Y:S01]  /*a290*/  STL [R1+0x834], R8 ;  /* 0x0008340801007387 */ /* 0x0001e20000100800 */
[----:B---3--:R-:W-:-:S03]  /*a2a0*/  ISETP.GE.AND P3, PT, R12, RZ, PT ;  /* 0x000000ff0c00720c */ /* 0x008fc60003f66270 */
[----:B0-----:R-:W3:Y:S04]  /*a2b0*/  LDL.LU R8, [R1+0x114] ;  /* 0x0001140001087983 */ /* 0x001ee80000300800 */
[----:B------:R0:W-:Y:S04]  /*a2c0*/  STL [R1+0x830], R15 ;  /* 0x0008300f01007387 */ /* 0x0001e80000100800 */
[----:B0-----:R-:W2:Y:S04]  /*a2d0*/  LDL.LU R15, [R1+0x2374] ;  /* 0x00237400010f7983 */ /* 0x001ea80000300800 */
[----:B------:R-:W2:Y:S01]  /*a2e0*/  LDL.LU R12, [R1+0x2370] ;  /* 0x00237000010c7983 */ /* 0x000ea20000300800 */
[----:B------:R-:W-:Y:S01]  /*a2f0*/  IABS R10, R11 ;  /* 0x0000000b000a7213 */ /* 0x000fe20000000000 */
[----:B------:R-:W-:-:S04]  /*a300*/  IMAD.HI.U32 R11, R16, R9, RZ ;  /* 0x00000009100b7227 */ /* 0x000fc800078e00ff */
[----:B------:R-:W-:-:S04]  /*a310*/  IMAD.MOV R11, RZ, RZ, -R11 ;  /* 0x000000ffff0b7224 */ /* 0x000fc800078e0a0b */
[----:B------:R-:W-:Y:S02]  /*a320*/  IMAD R9, R29, R11, R9 ;  /* 0x0000000b1d097224 */ /* 0x000fe400078e0209 */
[----:B------:R-:W-:-:S03]  /*a330*/  IMAD.HI.U32 R4, R16, R7, RZ ;  /* 0x0000000710047227 */ /* 0x000fc600078e00ff */
[----:B------:R-:W-:Y:S01]  /*a340*/  ISETP.GT.U32.AND P5, PT, R29, R9, PT ;  /* 0x000000091d00720c */ /* 0x000fe20003fa4070 */
[----:B------:R-:W-:-:S04]  /*a350*/  IMAD.MOV R4, RZ, RZ, -R4 ;  /* 0x000000ffff047224 */ /* 0x000fc800078e0a04 */
[----:B------:R-:W-:Y:S02]  /*a360*/  IMAD R4, R29, R4, R7 ;  /* 0x000000041d047224 */ /* 0x000fe400078e0207 */
[----:B------:R-:W-:-:S03]  /*a370*/  @!P0 IMAD.MOV R5, RZ, RZ, -R5 ;  /* 0x000000ffff058224 */ /* 0x000fc600078e0a05 */
[----:B------:R-:W-:-:S03]  /*a380*/  ISETP.GT.U32.AND P0, PT, R29, R4, PT ;  /* 0x000000041d00720c */ /* 0x000fc60003f04070 */
[----:B------:R-:W-:Y:S01]  /*a390*/  @!P5 IMAD.IADD R9, R9, 0x1, -R29 ;  /* 0x000000010909d824 */ /* 0x000fe200078e0a1d */
[----:B------:R-:W-:Y:S01]  /*a3a0*/  ISETP.GT.U32.AND P5, PT, R29, R6, PT ;  /* 0x000000061d00720c */ /* 0x000fe20003fa4070 */
[----:B------:R-:W-:Y:S01]  /*a3b0*/  STL [R1+0x82c], R5 ;  /* 0x00082c0501007387 */ /* 0x000fe20000100800 */
[----:B----4-:R-:W-:-:S07]  /*a3c0*/  IABS R7, R14 ;  /* 0x0000000e00077213 */ /* 0x010fce0000000000 */
[----:B------:R-:W-:Y:S01]  /*a3d0*/  @!P0 IMAD.IADD R4, R4, 0x1, -R29 ;  /* 0x0000000104048824 */ /* 0x000fe200078e0a1d */
[----:B------:R-:W-:-:S03]  /*a3e0*/  ISETP.GE.AND P0, PT, R14, RZ, PT ;  /* 0x000000ff0e00720c */ /* 0x000fc60003f06270 */
[----:B------:R-:W-:Y:S01]  /*a3f0*/  @!P5 IMAD.IADD R6, R6, 0x1, -R29 ;  /* 0x000000010606d824 */ /* 0x000fe200078e0a1d */
[----:B--2---:R-:W-:Y:S02]  /*a400*/  ISETP.GE.AND P5, PT, R12, RZ, PT ;  /* 0x000000ff0c00720c */ /* 0x004fe40003fa6270 */
[----:B------:R-:W2:Y:S04]  /*a410*/  LDL R12, [R1+0x124] ;  /* 0x00012400010c7983 */ /* 0x000ea80000100800 */
[----:B------:R0:W-:Y:S04]  /*a420*/  STL [R1+0x2368], R15 ;  /* 0x0023680f01007387 */ /* 0x0001e80000100800 */
[----:B------:R-:W4:Y:S01]  /*a430*/  LDL.LU R14, [R1+0x134] ;  /* 0x00013400010e7983 */ /* 0x000f220000300800 */
[----:B------:R-:W-:-:S04]  /*a440*/  IMAD.HI.U32 R11, R16, R10, RZ ;  /* 0x0000000a100b7227 */ /* 0x000fc800078e00ff */
[----:B------:R-:W-:-:S04]  /*a450*/  IMAD.MOV R11, RZ, RZ, -R11 ;  /* 0x000000ffff0b7224 */ /* 0x000fc800078e0a0b */
[----:B------:R-:W-:-:S05]  /*a460*/  IMAD R10, R29, R11, R10 ;  /* 0x0000000b1d0a7224 */ /* 0x000fca00078e020a */
[----:B------:R-:W-:-:S13]  /*a470*/  ISETP.GT.U32.AND P6, PT, R29, R10, PT ;  /* 0x0000000a1d00720c */ /* 0x000fda0003fc4070 */
[----:B------:R-:W-:-:S05]  /*a480*/  @!P6 IMAD.IADD R10, R10, 0x1, -R29 ;  /* 0x000000010a0ae824 */ /* 0x000fca00078e0a1d */
[----:B------:R-:W-:-:S13]  /*a490*/  ISETP.GT.U32.AND P2, PT, R29, R10, PT ;  /* 0x0000000a1d00720c */ /* 0x000fda0003f44070 */
[----:B------:R-:W-:Y:S01]  /*a4a0*/  @!P2 IMAD.IADD R10, R10, 0x1, -R29 ;  /* 0x000000010a0aa824 */ /* 0x000fe200078e0a1d */
[----:B---3--:R-:W-:Y:S02]  /*a4b0*/  ISETP.GE.AND P2, PT, R8, RZ, PT ;  /* 0x000000ff0800720c */ /* 0x008fe40003f46270 */
[----:B------:R-:W-:Y:S01]  /*a4c0*/  IABS R8, R15 ;  /* 0x0000000f00087213 */ /* 0x000fe20000000000 */
[----:B----4-:R1:W-:Y:S04]  /*a4d0*/  STL [R1+0x236c], R14 ;  /* 0x00236c0e01007387 */ /* 0x0103e80000100800 */
[----:B0-----:R-:W3:Y:S01]  /*a4e0*/  LDL.LU R15, [R1+0x11c] ;  /* 0x00011c00010f7983 */ /* 0x001ee20000300800 */
[----:B------:R-:W-:Y:S02]  /*a4f0*/  IABS R3, R3 ;  /* 0x0000000300037213 */ /* 0x000fe40000000000 */
[----:B------:R-:W-:-:S03]  /*a500*/  ISETP.GT.U32.AND P6, PT, R29, R9, PT ;  /* 0x000000091d00720c */ /* 0x000fc60003fc4070 */
[----:B------:R-:W-:-:S04]  /*a510*/  IMAD.HI.U32 R11, R16, R3, RZ ;  /* 0x00000003100b7227 */ /* 0x000fc800078e00ff */
[----:B------:R-:W-:-:S04]  /*a520*/  IMAD.MOV R11, RZ, RZ, -R11 ;  /* 0x000000ffff0b7224 */ /* 0x000fc800078e0a0b */
[----:B------:R-:W-:Y:S01]  /*a530*/  IMAD R3, R29, R11, R3 ;  /* 0x0000000b1d037224 */ /* 0x000fe200078e0203 */
[----:B--2---:R-:W-:Y:S01]  /*a540*/  IABS R11, R12 ;  /* 0x0000000c000b7213 */ /* 0x004fe20000000000 */
[----:B------:R-:W-:Y:S02]  /*a550*/  IMAD.MOV.U32 R12, RZ, RZ, R6 ;  /* 0x000000ffff0c7224 */ /* 0x000fe400078e0006 */
[----:B------:R-:W-:Y:S02]  /*a560*/  @!P6 IMAD.IADD R9, R9, 0x1, -R29 ;  /* 0x000000010909e824 */ /* 0x000fe400078e0a1d */
[----:B-1----:R-:W-:Y:S02]  /*a570*/  IMAD.MOV.U32 R14, RZ, RZ, R10 ;  /* 0x000000ffff0e7224 */ /* 0x002fe400078e000a */
[----:B------:R-:W-:Y:S02]  /*a580*/  @!P4 IMAD.MOV R12, RZ, RZ, -R12 ;  /* 0x000000ffff0cc224 */ /* 0x000fe400078e0a0c */
[----:B------:R-:W-:-:S02]  /*a590*/  @!P1 IMAD.MOV R9, RZ, RZ, -R9 ;  /* 0x000000ffff099224 */ /* 0x000fc400078e0a09 */
[----:B------:R-:W-:Y:S01]  /*a5a0*/  @!P3 IMAD.MOV R14, RZ, RZ, -R14 ;  /* 0x000000ffff0eb224 */ /* 0x000fe200078e0a0e */
[----:B------:R0:W-:Y:S04]  /*a5b0*/  STL [R1+0x820], R12 ;  /* 0x0008200c01007387 */ /* 0x0001e80000100800 */
[----:B------:R1:W-:Y:S04]  /*a5c0*/  STL [R1+0x81c], R9 ;  /* 0x00081c0901007387 */ /* 0x0003e80000100800 */
[----:B------:R-:W2:Y:S04]  /*a5d0*/  LDL R10, [R1+0x128] ;  /* 0x00012800010a7983 */ /* 0x000ea80000100800 */
[----:B0-----:R-:W4:Y:S04]  /*a5e0*/  LDL R12, [R1+0x130] ;  /* 0x00013000010c7983 */ /* 0x001f280000100800 */
[----:B-1----:R-:W2:Y:S04]  /*a5f0*/  LDL R9, [R1+0x12c] ;  /* 0x00012c0001097983 */ /* 0x002ea80000100800 */
[----:B------:R0:W-:Y:S04]  /*a600*/  STL [R1+0x818], R14 ;  /* 0x0008180e01007387 */ /* 0x0001e80000100800 */
[----:B0-----:R-:W2:Y:S01]  /*a610*/  LDL.LU R14, [R1+0x236c] ;  /* 0x00236c00010e7983 */ /* 0x001ea20000300800 */
[----:B---3--:R-:W-:-:S03]  /*a620*/  ISETP.GE.AND P3, PT, R15, RZ, PT ;  /* 0x000000ff0f00720c */ /* 0x008fc60003f66270 */
[----:B------:R-:W3:Y:S01]  /*a630*/  LDL.LU R15, [R1+0x2368] ;  /* 0x00236800010f7983 */ /* 0x000ee20000300800 */
[----:B------:R-:W-:-:S13]  /*a640*/  ISETP.GT.U32.AND P6, PT, R29, R3, PT ;  /* 0x000000031d00720c */ /* 0x000fda0003fc4070 */
[----:B------:R-:W-:-:S05]  /*a650*/  @!P6 IMAD.IADD R3, R3, 0x1, -R29 ;  /* 0x000000010303e824 */ /* 0x000fca00078e0a1d */
[----:B------:R-:W-:-:S13]  /*a660*/  ISETP.GT.U32.AND P1, PT, R29, R3, PT ;  /* 0x000000031d00720c */ /* 0x000fda0003f24070 */
[----:B------:R-:W-:Y:S01]  /*a670*/  @!P1 IMAD.IADD R3, R3, 0x1, -R29 ;  /* 0x0000000103039824 */ /* 0x000fe200078e0a1d */
[----:B---3--:R-:W-:Y:S02]  /*a680*/  ISETP.GE.AND P1, PT, R15, RZ, PT ;  /* 0x000000ff0f00720c */ /* 0x008fe40003f26270 */
[----:B------:R-:W3:Y:S01]  /*a690*/  LDL.LU R15, [R1+0x138] ;  /* 0x00013800010f7983 */ /* 0x000ee20000300800 */
[----:B------:R-:W-:Y:S01]  /*a6a0*/  ISETP.GT.U32.AND P4, PT, R29, R4, PT ;  /* 0x000000041d00720c */ /* 0x000fe20003f84070 */
[----:B------:R-:W-:-:S04]  /*a6b0*/  IMAD.HI.U32 R6, R16, R8, RZ ;  /* 0x0000000810067227 */ /* 0x000fc800078e00ff */
[----:B------:R-:W-:-:S04]  /*a6c0*/  IMAD.MOV R6, RZ, RZ, -R6 ;  /* 0x000000ffff067224 */ /* 0x000fc800078e0a06 */
[----:B------:R-:W-:Y:S01]  /*a6d0*/  IMAD R6, R29, R6, R8 ;  /* 0x000000061d067224 */ /* 0x000fe200078e0208 */
[----:B--2---:R-:W-:-:S03]  /*a6e0*/  IABS R8, R14 ;  /* 0x0000000e00087213 */ /* 0x004fc60000000000 */
[----:B------:R-:W-:Y:S02]  /*a6f0*/  @!P4 IMAD.IADD R4, R4, 0x1, -R29 ;  /* 0x000000010404c824 */ /* 0x000fe400078e0a1d */
[----:B------:R-:W-:Y:S02]  /*a700*/  @!P2 IMAD.MOV R3, RZ, RZ, -R3 ;  /* 0x000000ffff03a224 */ /* 0x000fe400078e0a03 */
[----:B------:R-:W-:Y:S01]  /*a710*/  IMAD.HI.U32 R5, R16, R7, RZ ;  /* 0x0000000710057227 */ /* 0x000fe200078e00ff */
[----:B------:R-:W-:-:S03]  /*a720*/  IABS R0, R0 ;  /* 0x0000000000007213 */ /* 0x000fc60000000000 */
[----:B------:R-:W-:-:S04]  /*a730*/  IMAD.MOV R5, RZ, RZ, -R5 ;  /* 0x000000ffff057224 */ /* 0x000fc800078e0a05 */
[----:B------:R-:W-:Y:S02]  /*a740*/  IMAD R7, R29, R5, R7 ;  /* 0x000000051d077224 */ /* 0x000fe400078e0207 */
[----:B------:R-:W-:-:S03]  /*a750*/  IMAD.HI.U32 R5, R16, R0, RZ ;  /* 0x0000000010057227 */ /* 0x000fc600078e00ff */
[----:B------:R-:W-:Y:S01]  /*a760*/  ISETP.GT.U32.AND P6, PT, R29, R7, PT ;  /* 0x000000071d00720c */ /* 0x000fe20003fc4070 */
[----:B------:R-:W-:-:S04]  /*a770*/  IMAD.MOV R5, RZ, RZ, -R5 ;  /* 0x000000ffff057224 */ /* 0x000fc800078e0a05 */
[----:B------:R-:W-:Y:S01]  /*a780*/  IMAD R0, R29, R5, R0 ;  /* 0x000000051d007224 */ /* 0x000fe200078e0200 */
[----:B---3--:R0:W-:Y:S04]  /*a790*/  STL [R1+0x2364], R15 ;  /* 0x0023640f01007387 */ /* 0x0081e80000100800 */
[----:B0-----:R-:W2:Y:S04]  /*a7a0*/  LDL.LU R15, [R1+0x124] ;  /* 0x00012400010f7983 */ /* 0x001ea80000300800 */
[----:B------:R0:W-:Y:S02]  /*a7b0*/  STL [R1+0x2360], R14 ;  /* 0x0023600e01007387 */ /* 0x0001e40000100800 */
[----:B0-----:R-:W-:-:S04]  /*a7c0*/  IMAD.MOV.U32 R14, RZ, RZ, R4 ;  /* 0x000000ffff0e7224 */ /* 0x001fc800078e0004 */
[----:B------:R-:W-:-:S05]  /*a7d0*/  @!P5 IMAD.MOV R14, RZ, RZ, -R14 ;  /* 0x000000ffff0ed224 */ /* 0x000fca00078e0a0e */
[----:B------:R0:W-:Y:S04]  /*a7e0*/  STL [R1+0x808], R14 ;  /* 0x0008080e01007387 */ /* 0x0001e80000100800 */
[----:B------:R-:W-:Y:S04]  /*a7f0*/  STL [R1+0x804], R3 ;  /* 0x0008040301007387 */ /* 0x000fe80000100800 */
[----:B0-----:R-:W3:Y:S01]  /*a800*/  LDL.LU R14, [R1+0x12c] ;  /* 0x00012c00010e7983 */ /* 0x001ee20000300800 */
[----:B------:R-:W-:Y:S01]  /*a810*/  ISETP.GT.U32.AND P4, PT, R29, R0, PT ;  /* 0x000000001d00720c */ /* 0x000fe20003f84070 */
[----:B------:R-:W-:Y:S01]  /*a820*/  @!P6 IMAD.IADD R7, R7, 0x1, -R29 ;  /* 0x000000010707e824 */ /* 0x000fe200078e0a1d */
[----:B------:R-:W-:-:S02]  /*a830*/  ISETP.GT.U32.AND P6, PT, R29, R6, PT ;  /* 0x000000061d00720c */ /* 0x000fc40003fc4070 */
[----:B------:R-:W-:Y:S01]  /*a840*/  IABS R10, R10 ;  /* 0x0000000a000a7213 */ /* 0x000fe20000000000 */
[----:B------:R-:W-:-:S08]  /*a850*/  IMAD.HI.U32 R5, R16, R11, RZ ;  /* 0x0000000b10057227 */ /* 0x000fd000078e00ff */
[--C-:B------:R-:W-:Y:S02]  /*a860*/  @!P4 IMAD.IADD R0, R0, 0x1, -R29.reuse ;  /* 0x000000010000c824 */ /* 0x100fe400078e0a1d */
[----:B------:R-:W-:Y:S01]  /*a870*/  @!P6 IMAD.IADD R6, R6, 0x1, -R29 ;  /* 0x000000010606e824 */ /* 0x000fe200078e0a1d */
[C---:B------:R-:W-:Y:S01]  /*a880*/  ISETP.GT.U32.AND P4, PT, R29.reuse, R7, PT ;  /* 0x000000071d00720c */ /* 0x040fe20003f84070 */
[----:B------:R-:W-:Y:S01]  /*a890*/  IMAD.HI.U32 R4, R16, R10, RZ ;  /* 0x0000000a10047227 */ /* 0x000fe200078e00ff */
[----:B------:R-:W-:-:S03]  /*a8a0*/  ISETP.GT.U32.AND P6, PT, R29, R0, PT ;  /* 0x000000001d00720c */ /* 0x000fc60003fc4070 */
[----:B------:R-:W-:Y:S02]  /*a8b0*/  IMAD.MOV R5, RZ, RZ, -R5 ;  /* 0x000000ffff057224 */ /* 0x000fe400078e0a05 */
[----:B------:R-:W-:Y:S02]  /*a8c0*/  IMAD.MOV R4, RZ, RZ, -R4 ;  /* 0x000000ffff047224 */ /* 0x000fe400078e0a04 */
[C---:B------:R-:W-:Y:S01]  /*a8d0*/  IMAD R11, R29.reuse, R5, R11 ;  /* 0x000000051d0b7224 */ /* 0x040fe200078e020b */
[----:B------:R-:W-:Y:S01]  /*a8e0*/  IABS R5, R9 ;  /* 0x0000000900057213 */ /* 0x000fe20000000000 */
[----:B------:R-:W-:Y:S01]  /*a8f0*/  IMAD R4, R29, R4, R10 ;  /* 0x000000041d047224 */ /* 0x000fe200078e020a */
[----:B----4-:R-:W-:Y:S01]  /*a900*/  IABS R9, R12 ;  /* 0x0000000c00097213 */ /* 0x010fe20000000000 */
[--C-:B------:R-:W-:Y:S02]  /*a910*/  @!P4 IMAD.IADD R7, R7, 0x1, -R29.reuse ;  /* 0x000000010707c824 */ /* 0x100fe400078e0a1d */
[----:B------:R-:W-:Y:S01]  /*a920*/  @!P6 IMAD.IADD R0, R0, 0x1, -R29 ;  /* 0x000000010000e824 */ /* 0x000fe200078e0a1d */
[----:B------:R-:W-:Y:S01]  /*a930*/  ISETP.GT.U32.AND P6, PT, R29, R4, PT ;  /* 0x000000041d00720c */ /* 0x000fe20003fc4070 */
[----:B------:R-:W-:-:S04]  /*a940*/  IMAD.HI.U32 R12, R16, R5, RZ ;  /* 0x00000005100c7227 */ /* 0x000fc800078e00ff */
[----:B------:R-:W-:-:S04]  /*a950*/  IMAD.MOV R12, RZ, RZ, -R12 ;  /* 0x000000ffff0c7224 */ /* 0x000fc800078e0a0c */
[----:B------:R-:W-:Y:S02]  /*a960*/  IMAD R5, R29, R12, R5 ;  /* 0x0000000c1d057224 */ /* 0x000fe400078e0205 */
[----:B------:R-:W4:Y:S02]  /*a970*/  LDL.LU R12, [R1+0x140] ;  /* 0x00014000010c7983 */ /* 0x000f240000300800 */
[----:B------:R-:W-:Y:S01]  /*a980*/  @!P6 IMAD.IADD R4, R4, 0x1, -R29 ;  /* 0x000000010404e824 */ /* 0x000fe200078e0a1d */
[----:B--2---:R-:W-:Y:S01]  /*a990*/  ISETP.GE.AND P4, PT, R15, RZ, PT ;  /* 0x000000ff0f00720c */ /* 0x004fe20003f86270 */
[----:B------:R-:W-:Y:S02]  /*a9a0*/  IMAD.MOV.U32 R15, RZ, RZ, R7 ;  /* 0x000000ffff0f7224 */ /* 0x000fe400078e0007 */
[----:B------:R-:W2:Y:S02]  /*a9b0*/  LDL.LU R7, [R1+0x128] ;  /* 0x0001280001077983 */ /* 0x000ea40000300800 */
[----:B------:R-:W-:-:S05]  /*a9c0*/  @!P0 IMAD.MOV R15, RZ, RZ, -R15 ;  /* 0x000000ffff0f8224 */ /* 0x000fca00078e0a0f */
[----:B------:R0:W-:Y:S04]  /*a9d0*/  STL [R1+0x800], R15 ;  /* 0x0008000f01007387 */ /* 0x0001e80000100800 */
[----:B0-----:R-:W2:Y:S01]  /*a9e0*/  LDL.LU R15, [R1+0x2364] ;  /* 0x00236400010f7983 */ /* 0x001ea20000300800 */
[----:B---3--:R-:W-:-:S03]  /*a9f0*/  ISETP.GE.AND P6, PT, R14, RZ, PT ;  /* 0x000000ff0e00720c */ /* 0x008fc60003fc6270 */
[----:B------:R-:W3:Y:S01]  /*aa00*/  LDL.LU R14, [R1+0x2360] ;  /* 0x00236000010e7983 */ /* 0x000ee20000300800 */
[C---:B------:R-:W-:Y:S02]  /*aa10*/  ISETP.GT.U32.AND P5, PT, R29.reuse, R6, PT ;  /* 0x000000061d00720c */ /* 0x040fe40003fa4070 */
[----:B------:R-:W-:Y:S01]  /*aa20*/  ISETP.GT.U32.AND P2, PT, R29, R11, PT ;  /* 0x0000000b1d00720c */ /* 0x000fe20003f44070 */
[----:B------:R-:W-:-:S10]  /*aa30*/  IMAD.HI.U32 R3, R16, R9, RZ ;  /* 0x0000000910037227 */ /* 0x000fd400078e00ff */
[--C-:B------:R-:W-:Y:S01]  /*aa40*/  @!P5 IMAD.IADD R6, R6, 0x1, -R29.reuse ;  /* 0x000000010606d824 */ /* 0x100fe200078e0a1d */
[----:B------:R-:W-:Y:S01]  /*aa50*/  ISETP.GT.U32.AND P5, PT, R29, R5, PT ;  /* 0x000000051d00720c */ /* 0x000fe20003fa4070 */
[----:B------:R-:W-:Y:S02]  /*aa60*/  @!P2 IMAD.IADD R11, R11, 0x1, -R29 ;  /* 0x000000010b0ba824 */ /* 0x000fe400078e0a1d */
[----:B------:R-:W-:-:S03]  /*aa70*/  IMAD.MOV R3, RZ, RZ, -R3 ;  /* 0x000000ffff037224 */ /* 0x000fc600078e0a03 */
[----:B------:R-:W-:Y:S01]  /*aa80*/  ISETP.GT.U32.AND P2, PT, R29, R11, PT ;  /* 0x0000000b1d00720c */ /* 0x000fe20003f44070 */
[----:B------:R-:W-:-:S04]  /*aa90*/  IMAD.HI.U32 R10, R16, R8, RZ ;  /* 0x00000008100a7227 */ /* 0x000fc800078e00ff */
[----:B------:R-:W-:Y:S02]  /*aaa0*/  IMAD R3, R29, R3, R9 ;  /* 0x000000031d037224 */ /* 0x000fe400078e0209 */
[----:B------:R-:W-:Y:S02]  /*aab0*/  IMAD.MOV.U32 R9, RZ, RZ, R0 ;  /* 0x000000ffff097224 */ /* 0x000fe400078e0000 */
[----:B------:R-:W-:Y:S02]  /*aac0*/  @!P5 IMAD.IADD R5, R5, 0x1, -R29 ;  /* 0x000000010505d824 */ /* 0x000fe400078e0a1d */
[----:B------:R-:W-:Y:S02]  /*aad0*/  IMAD.MOV R10, RZ, RZ, -R10 ;  /* 0x000000ffff0a7224 */ /* 0x000fe400078e0a0a */
[----:B------:R-:W-:Y:S01]  /*aae0*/  @!P3 IMAD.MOV R9, RZ, RZ, -R9 ;  /* 0x000000ffff09b224 */ /* 0x000fe200078e0a09 */
[----:B------:R-:W-:Y:S01]  /*aaf0*/  ISETP.GT.U32.AND P5, PT, R29, R5, PT ;  /* 0x000000051d00720c */ /* 0x000fe20003fa4070 */
[----:B------:R-:W-:-:S02]  /*ab00*/  @!P2 IMAD.IADD R11, R11, 0x1, -R29 ;  /* 0x000000010b0ba824 */ /* 0x000fc400078e0a1d */
[----:B------:R-:W-:Y:S02]  /*ab10*/  IMAD R8, R29, R10, R8 ;  /* 0x0000000a1d087224 */ /* 0x000fe400078e0208 */
[----:B------:R-:W4:Y:S04]  /*ab20*/  LDL.LU R10, [R1+0x130] ;  /* 0x00013000010a7983 */ /* 0x000f280000300800 */
[----:B------:R0:W-:Y:S01]  /*ab30*/  STL [R1+0x7fc], R9 ;  /* 0x0007fc0901007387 */ /* 0x0001e20000100800 */
[----:B------:R-:W-:Y:S02]  /*ab40*/  @!P1 IMAD.MOV R6, RZ, RZ, -R6 ;  /* 0x000000ffff069224 */ /* 0x000fe400078e0a06 */
[----:B0-----:R-:W-:Y:S02]  /*ab50*/  IMAD.MOV.U32 R9, RZ, RZ, R11 ;  /* 0x000000ffff097224 */ /* 0x001fe400078e000b */
[----:B------:R-:W4:Y:S02]  /*ab60*/  LDL.LU R11, [R1+0x148] ;  /* 0x00014800010b7983 */ /* 0x000f240000300800 */
[----:B------:R-:W-:-:S02]  /*ab70*/  @!P4 IMAD.MOV R9, RZ, RZ, -R9 ;  /* 0x000000ffff09c224 */ /* 0x000fc400078e0a09 */
[----:B------:R-:W-:Y:S01]  /*ab80*/  STL [R1+0x7f4], R6 ;  /* 0x0007f40601007387 */ /* 0x000fe20000100800 */
[----:B------:R-:W-:-:S03]  /*ab90*/  @!P5 IMAD.IADD R5, R5, 0x1, -R29 ;  /* 0x000000010505d824 */ /* 0x000fc600078e0a1d */
[----:B------:R-:W-:Y:S01]  /*aba0*/  STL [R1+0x7f0], R9 ;  /* 0x0007f00901007387 */ /* 0x000fe20000100800 */
[----:B---3--:R-:W-:-:S03]  /*abb0*/  ISETP.GE.AND P5, PT, R14, RZ, PT ;  /* 0x000000ff0e00720c */ /* 0x008fc60003fa6270 */
[----:B------:R-:W3:Y:S01]  /*abc0*/  LDL.LU R14, [R1+0x14c] ;  /* 0x00014c00010e7983 */ /* 0x000ee20000300800 */
[----:B--2---:R-:W-:Y:S02]  /*abd0*/  ISETP.GE.AND P0, PT, R7, RZ, PT ;  /* 0x000000ff0700720c */ /* 0x004fe40003f06270 */
[----:B------:R-:W-:Y:S02]  /*abe0*/  IABS R7, R15 ;  /* 0x0000000f00077213 */ /* 0x000fe40000000000 */
[----:B------:R-:W-:-:S03]  /*abf0*/  ISETP.GT.U32.AND P3, PT, R29, R4, PT ;  /* 0x000000041d00720c */ /* 0x000fc60003f64070 */
[----:B------:R-:W-:-:S04]  /*ac00*/  IMAD.HI.U32 R0, R16, R7, RZ ;  /* 0x0000000710007227 */ /* 0x000fc800078e00ff */
[----:B------:R-:W-:Y:S01]  /*ac10*/  IMAD.MOV R0, RZ, RZ, -R0 ;  /* 0x000000ffff007224 */ /* 0x000fe200078e0a00 */
[----:B------:R-:W-:-:S03]  /*ac20*/  ISETP.GT.U32.AND P4, PT, R29, R8, PT ;  /* 0x000000081d00720c */ /* 0x000fc60003f84070 */
[C---:B------:R-:W-:Y:S01]  /*ac30*/  IMAD R0, R29.reuse, R0, R7 ;  /* 0x000000001d007224 */ /* 0x040fe200078e0207 */
[----:B------:R-:W-:Y:S01]  /*ac40*/  ISETP.GT.U32.AND P2, PT, R29, R3, PT ;  /* 0x000000031d00720c */ /* 0x000fe20003f44070 */
[----:B------:R-:W-:-:S03]  /*ac50*/  @!P3 IMAD.IADD R4, R4, 0x1, -R29 ;  /* 0x000000010404b824 */ /* 0x000fc600078e0a1d */
[----:B------:R-:W-:Y:S01]  /*ac60*/  ISETP.GT.U32.AND P3, PT, R29, R0, PT ;  /* 0x000000001d00720c */ /* 0x000fe20003f64070 */
[----:B---3--:R0:W-:Y:S04]  /*ac70*/  STL [R1+0x235c], R14 ;  /* 0x00235c0e01007387 */ /* 0x0081e80000100800 */
[----:B0-----:R-:W2:Y:S01]  /*ac80*/  LDL.LU R14, [R1+0x144] ;  /* 0x00014400010e7983 */ /* 0x001ea20000300800 */
[----:B------:R-:W-:-:S03]  /*ac90*/  @!P4 IMAD.IADD R8, R8, 0x1, -R29 ;  /* 0x000000010808c824 */ /* 0x000fc600078e0a1d */
[----:B------:R-:W-:-:S04]  /*aca0*/  @!P2 IMAD.IADD R3, R3, 0x1, -R29 ;  /* 0x000000010303a824 */ /* 0x000fc800078e0a1d */
[----:B------:R-:W-:Y:S01]  /*acb0*/  @!P3 IMAD.IADD R0, R0, 0x1, -R29 ;  /* 0x000000010000b824 */ /* 0x000fe200078e0a1d */
[C---:B------:R-:W-:Y:S01]  /*acc0*/  ISETP.GT.U32.AND P3, PT, R29.reuse, R8, PT ;  /* 0x000000081d00720c */ /* 0x040fe20003f64070 */
[----:B------:R-:W-:Y:S01]  /*acd0*/  @!P0 IMAD.MOV R4, RZ, RZ, -R4 ;  /* 0x000000ffff048224 */ /* 0x000fe200078e0a04 */
[----:B----4-:R-:W-:Y:S02]  /*ace0*/  IABS R6, R12 ;  /* 0x0000000c00067213 */ /* 0x010fe40000000000 */
[----:B------:R-:W-:Y:S02]  /*acf0*/  ISETP.GT.U32.AND P4, PT, R29, R3, PT ;  /* 0x000000031d00720c */ /* 0x000fe40003f84070 */
[----:B------:R-:W-:Y:S02]  /*ad00*/  ISETP.GE.AND P2, PT, R15, RZ, PT ;  /* 0x000000ff0f00720c */ /* 0x000fe40003f46270 */
[----:B------:R-:W3:Y:S01]  /*ad10*/  LDL.LU R15, [R1+0x154] ;  /* 0x00015400010f7983 */ /* 0x000ee20000300800 */
[----:B------:R-:W-:Y:S01]  /*ad20*/  ISETP.GE.AND P1, PT, R10, RZ, PT ;  /* 0x000000ff0a00720c */ /* 0x000fe20003f26270 */
[----:B------:R-:W-:-:S02]  /*ad30*/  IMAD.HI.U32 R10, R16, R6, RZ ;  /* 0x00000006100a7227 */ /* 0x000fc400078e00ff */
[----:B------:R0:W-:Y:S02]  /*ad40*/  STL [R1+0x7e8], R4 ;  /* 0x0007e80401007387 */ /* 0x0001e40000100800 */
[----:B------:R-:W-:Y:S02]  /*ad50*/  IMAD.MOV R10, RZ, RZ, -R10 ;  /* 0x000000ffff0a7224 */ /* 0x000fe400078e0a0a */
[----:B0-----:R-:W-:-:S04]  /*ad60*/  IMAD.MOV.U32 R4, RZ, RZ, R5 ;  /* 0x000000ffff047224 */ /* 0x001fc800078e0005 */
[----:B------:R-:W-:Y:S01]  /*ad70*/  @!P6 IMAD.MOV R4, RZ, RZ, -R4 ;  /* 0x000000ffff04e224 */ /* 0x000fe200078e0a04 */
[----:B------:R-:W-:Y:S01]  /*ad80*/  ISETP.GE.AND P6, PT, R12, RZ, PT ;  /* 0x000000ff0c00720c */ /* 0x000fe20003fc6270 */
[--C-:B------:R-:W-:Y:S01]  /*ad90*/  @!P3 IMAD.IADD R8, R8, 0x1, -R29.reuse ;  /* 0x000000010808b824 */ /* 0x100fe200078e0a1d */
[----:B------:R-:W4:Y:S01]  /*ada0*/  LDL R12, [R1+0x158] ;  /* 0x00015800010c7983 */ /* 0x000f220000100800 */
[----:B------:R-:W-:Y:S02]  /*adb0*/  IMAD R6, R29, R10, R6 ;  /* 0x0000000a1d067224 */ /* 0x000fe400078e0206 */
[----:B------:R-:W-:Y:S01]  /*adc0*/  @!P4 IMAD.IADD R3, R3, 0x1, -R29 ;  /* 0x000000010303c824 */ /* 0x000fe200078e0a1d */
[----:B------:R-:W-:Y:S04]  /*add0*/  STL [R1+0x7e4], R4 ;  /* 0x0007e40401007387 */ /* 0x000fe80000100800 */
[----:B------:R-:W3:Y:S01]  /*ade0*/  LDL R10, [R1+0x150] ;  /* 0x00015000010a7983 */ /* 0x000ee20000100800 */
[----:B--2---:R-:W-:-:S02]  /*adf0*/  IABS R7, R14 ;  /* 0x0000000e00077213 */ /* 0x004fc40000000000 */
[----:B------:R-:W-:Y:S02]  /*ae00*/  ISETP.GE.AND P4, PT, R14, RZ, PT ;  /* 0x000000ff0e00720c */ /* 0x000fe40003f86270 */
[----:B------:R-:W2:Y:S04]  /*ae10*/  LDL.LU R14, [R1+0x235c] ;  /* 0x00235c00010e7983 */ /* 0x000ea80000300800 */
[----:B------:R0:W-:Y:S02]  /*ae20*/  STL [R1+0x2358], R8 ;  /* 0x0023580801007387 */ /* 0x0001e40000100800 */
[----:B0-----:R-:W-:-:S04]  /*ae30*/  IMAD.MOV.U32 R8, RZ, RZ, R3 ;  /* 0x000000ffff087224 */ /* 0x001fc800078e0003 */
[----:B------:R-:W-:-:S05]  /*ae40*/  @!P1 IMAD.MOV R8, RZ, RZ, -R8 ;  /* 0x000000ffff089224 */ /* 0x000fca00078e0a08 */
[----:B------:R0:W-:Y:S04]  /*ae50*/  STL [R1+0x7e0], R8 ;  /* 0x0007e00801007387 */ /* 0x0001e80000100800 */
[----:B0-----:R-:W2:Y:S01]  /*ae60*/  LDL.LU R8, [R1+0x2358] ;  /* 0x0023580001087983 */ /* 0x001ea20000300800 */
[----:B------:R-:W-:Y:S02]  /*ae70*/  ISETP.GT.U32.AND P0, PT, R29, R0, PT ;  /* 0x000000001d00720c */ /* 0x000fe40003f04070 */
[----:B------:R-:W-:-:S05]  /*ae80*/  IABS R9, R11 ;  /* 0x0000000b00097213 */ /* 0x000fca0000000000 */
[----:B------:R-:W-:Y:S01]  /*ae90*/  IMAD.HI.U32 R5, R16, R9, RZ ;  /* 0x0000000910057227 */ /* 0x000fe200078e00ff */
[----:B---3--:R-:W-:-:S03]  /*aea0*/  IABS R10, R10 ;  /* 0x0000000a000a7213 */ /* 0x008fc60000000000 */
[----:B------:R-:W-:Y:S02]  /*aeb0*/  IMAD.MOV R5, RZ, RZ, -R5 ;  /* 0x000000ffff057224 */ /* 0x000fe400078e0a05 */
[----:B------:R-:W-:Y:S01]  /*aec0*/  @!P0 IMAD.IADD R0, R0, 0x1, -R29 ;  /* 0x0000000100008824 */ /* 0x000fe200078e0a1d */
[----:B------:R-:W-:Y:S01]  /*aed0*/  ISETP.GE.AND P0, PT, R11, RZ, PT ;  /* 0x000000ff0b00720c */ /* 0x000fe20003f06270 */
[----:B------:R-:W-:Y:S01]  /*aee0*/  IMAD R9, R29, R5, R9 ;  /* 0x000000051d097224 */ /* 0x000fe200078e0209 */
[----:B----4-:R-:W-:Y:S01]  /*aef0*/  IABS R5, R12 ;  /* 0x0000000c00057213 */ /* 0x010fe20000000000 */
[----:B------:R-:W-:-:S04]  /*af00*/  IMAD.HI.U32 R12, R16, R10, RZ ;  /* 0x0000000a100c7227 */ /* 0x000fc800078e00ff */
[----:B------:R-:W-:Y:S02]  /*af10*/  @!P2 IMAD.MOV R0, RZ, RZ, -R0 ;  /* 0x000000ffff00a224 */ /* 0x000fe400078e0a00 */
[----:B------:R-:W-:-:S04]  /*af20*/  IMAD.MOV R12, RZ, RZ, -R12 ;  /* 0x000000ffff0c7224 */ /* 0x000fc800078e0a0c */
[----:B------:R-:W-:Y:S01]  /*af30*/  IMAD R10, R29, R12, R10 ;  /* 0x0000000c1d0a7224 */ /* 0x000fe200078e020a */
[----:B--2---:R-:W-:-:S05]  /*af40*/  IABS R11, R14 ;  /* 0x0000000e000b7213 */ /* 0x004fca0000000000 */
[----:B------:R-:W-:-:S04]  /*af50*/  IMAD.HI.U32 R3, R16, R11, RZ ;  /* 0x0000000b10037227 */ /* 0x000fc800078e00ff */
[----:B------:R-:W-:-:S04]  /*af60*/  IMAD.MOV R3, RZ, RZ, -R3 ;  /* 0x000000ffff037224 */ /* 0x000fc800078e0a03 */
[----:B------:R-:W-:Y:S02]  /*af70*/  IMAD R3, R29, R3, R11 ;  /* 0x000000031d037224 */ /* 0x000fe400078e020b */
[----:B------:R-:W-:-:S05]  /*af80*/  @!P5 IMAD.MOV R8, RZ, RZ, -R8 ;  /* 0x000000ffff08d224 */ /* 0x000fca00078e0a08 */
[----:B------:R-:W-:Y:S04]  /*af90*/  STL [R1+0x7dc], R8 ;  /* 0x0007dc0801007387 */ /* 0x000fe80000100800 */
[----:B------:R0:W-:Y:S04]  /*afa0*/  STL [R1+0x7d8], R0 ;  /* 0x0007d80001007387 */ /* 0x0001e80000100800 */
[----:B------:R-:W2:Y:S04]  /*afb0*/  LDL.LU R11, [R1+0x160] ;  /* 0x00016000010b7983 */ /* 0x000ea80000300800 */
[----:B------:R-:W3:Y:S01]  /*afc0*/  LDL R12, [R1+0x15c] ;  /* 0x00015c00010c7983 */ /* 0x000ee20000100800 */
[----:B------:R-:W-:Y:S01]  /*afd0*/  ISETP.GT.U32.AND P3, PT, R29, R6, PT ;  /* 0x000000061d00720c */ /* 0x000fe20003f64070 */
[----:B------:R-:W-:-:S12]  /*afe0*/  IMAD.HI.U32 R4, R16, R7, RZ ;  /* 0x0000000710047227 */ /* 0x000fd800078e00ff */
[----:B------:R-:W-:-:S05]  /*aff0*/  @!P3 IMAD.IADD R6, R6, 0x1, -R29 ;  /* 0x000000010606b824 */ /* 0x000fca00078e0a1d */
[----:B------:R-:W-:Y:S01]  /*b000*/  ISETP.GT.U32.AND P3, PT, R29, R6, PT ;  /* 0x000000061d00720c */ /* 0x000fe20003f64070 */
[----:B------:R-:W-:-:S04]  /*b010*/  IMAD.MOV R4, RZ, RZ, -R4 ;  /* 0x000000ffff047224 */ /* 0x000fc800078e0a04 */
[----:B------:R-:W-:Y:S01]  /*b020*/  IMAD R7, R29, R4, R7 ;  /* 0x000000041d077224 */ /* 0x000fe200078e0207 */
[----:B------:R-:W-:Y:S02]  /*b030*/  IABS R4, R15 ;  /* 0x0000000f00047213 */ /* 0x000fe40000000000 */
[----:B------:R-:W-:-:S05]  /*b040*/  ISETP.GE.AND P2, PT, R14, RZ, PT ;  /* 0x000000ff0e00720c */ /* 0x000fca0003f46270 */
[----:B------:R-:W-:Y:S01]  /*b050*/  @!P3 IMAD.IADD R6, R6, 0x1, -R29 ;  /* 0x000000010606b824 */ /* 0x000fe200078e0a1d */
[----:B------:R-:W-:Y:S01]  /*b060*/  ISETP.GT.U32.AND P1, PT, R29, R7, PT ;  /* 0x000000071d00720c */ /* 0x000fe20003f24070 */
[----:B0-----:R-:W-:-:S04]  /*b070*/  IMAD.HI.U32 R0, R16, R4, RZ ;  /* 0x0000000410007227 */ /* 0x001fc800078e00ff */
[----:B------:R-:W-:Y:S02]  /*b080*/  IMAD.MOV.U32 R14, RZ, RZ, R6 ;  /* 0x000000ffff0e7224 */ /* 0x000fe400078e0006 */
[----:B------:R-:W-:Y:S01]  /*b090*/  IMAD.MOV R0, RZ, RZ, -R0 ;  /* 0x000000ffff007224 */ /* 0x000fe200078e0a00 */
[----:B------:R-:W4:Y:S01]  /*b0a0*/  LDL.LU R6, [R1+0x150] ;  /* 0x0001500001067983 */ /* 0x000f220000300800 */
[----:B------:R-:W-:Y:S01]  /*b0b0*/  @!P6 IMAD.MOV R14, RZ, RZ, -R14 ;  /* 0x000000ffff0ee224 */ /* 0x000fe200078e0a0e */
[C---:B------:R-:W-:Y:S01]  /*b0c0*/  ISETP.GT.U32.AND P3, PT, R29.reuse, R3, PT ;  /* 0x000000031d00720c */ /* 0x040fe20003f64070 */
[----:B------:R-:W-:-:S03]  /*b0d0*/  IMAD R0, R29, R0, R4 ;  /* 0x000000001d007224 */ /* 0x000fc600078e0204 */
[----:B------:R0:W-:Y:S01]  /*b0e0*/  STL [R1+0x7d0], R14 ;  /* 0x0007d00e01007387 */ /* 0x0001e20000100800 */
[----:B------:R-:W-:-:S03]  /*b0f0*/  @!P1 IMAD.IADD R7, R7, 0x1, -R29 ;  /* 0x0000000107079824 */ /* 0x000fc600078e0a1d */
[----:B0-----:R-:W2:Y:S02]  /*b100*/  LDL.LU R14, [R1+0x164] ;  /* 0x00016400010e7983 */ /* 0x001ea40000300800 */
[----:B------:R-:W-:-:S03]  /*b110*/  ISETP.GT.U32.AND P1, PT, R29, R7, PT ;  /* 0x000000071d00720c */ /* 0x000fc60003f24070 */
[----:B------:R-:W-:-:S05]  /*b120*/  @!P3 IMAD.IADD R3, R3, 0x1, -R29 ;  /* 0x000000010303b824 */ /* 0x000fca00078e0a1d */
[----:B------:R-:W-:-:S05]  /*b130*/  ISETP.GT.U32.AND P3, PT, R29, R3, PT ;  /* 0x000000031d00720c */ /* 0x000fca0003f64070 */
[----:B------:R-:W-:-:S04]  /*b140*/  @!P1 IMAD.IADD R7, R7, 0x1, -R29 ;  /* 0x0000000107079824 */ /* 0x000fc800078e0a1d */
[----:B------:R-:W-:-:S04]  /*b150*/  @!P4 IMAD.MOV R7, RZ, RZ, -R7 ;  /* 0x000000ffff07c224 */ /* 0x000fc800078e0a07 */
[----:B------:R-:W-:Y:S01]  /*b160*/  @!P3 IMAD.IADD R3, R3, 0x1, -R29 ;  /* 0x000000010303b824 */ /* 0x000fe200078e0a1d */
[----:B------:R-:W-:Y:S02]  /*b170*/  ISETP.GE.AND P3, PT, R15, RZ, PT ;  /* 0x000000ff0f00720c */ /* 0x000fe40003f66270 */
[----:B---3--:R-:W-:Y:S02]  /*b180*/  IABS R4, R12 ;  /* 0x0000000c00047213 */ /* 0x008fe40000000000 */
[----:B------:R-:W3:Y:S04]  /*b190*/  LDL.LU R12, [R1+0x158] ;  /* 0x00015800010c7983 */ /* 0x000ee80000300800 */
[----:B------:R0:W-:Y:S04]  /*b1a0*/  STL [R1+0x7cc], R7 ;  /* 0x0007cc0701007387 */ /* 0x0001e80000100800 */
[----:B------:R-:W3:Y:S01]  /*b1b0*/  LDL.LU R15, [R1+0x168] ;  /* 0x00016800010f7983 */ /* 0x000ee20000300800 */
[----:B------:R-:W-:-:S02]  /*b1c0*/  ISETP.GT.U32.AND P5, PT, R29, R9, PT ;  /* 0x000000091d00720c */ /* 0x000fc40003fa4070 */
[----:B------:R-:W-:Y:S01]  /*b1d0*/  ISETP.GT.U32.AND P6, PT, R29, R10, PT ;  /* 0x0000000a1d00720c */ /* 0x000fe20003fc4070 */
[----:B------:R-:W-:-:S10]  /*b1e0*/  IMAD.HI.U32 R8, R16, R5, RZ ;  /* 0x0000000510087227 */ /* 0x000fd400078e00ff */
[----:B------:R-:W-:-:S05]  /*b1f0*/  @!P5 IMAD.IADD R9, R9, 0x1, -R29 ;  /* 0x000000010909d824 */ /* 0x000fca00078e0a1d */
[C---:B------:R-:W-:Y:S01]  /*b200*/  ISETP.GT.U32.AND P5, PT, R29.reuse, R9, PT ;  /* 0x000000091d00720c */ /* 0x040fe20003fa4070 */
[----:B------:R-:W-:Y:S01]  /*b210*/  IMAD.MOV R8, RZ, RZ, -R8 ;  /* 0x000000ffff087224 */ /* 0x000fe200078e0a08 */
[C---:B------:R-:W-:Y:S01]  /*b220*/  ISETP.GT.U32.AND P1, PT, R29.reuse, R0, PT ;  /* 0x000000001d00720c */ /* 0x040fe20003f24070 */
[----:B------:R-:W-:Y:S02]  /*b230*/  @!P6 IMAD.IADD R10, R10, 0x1, -R29 ;  /* 0x000000010a0ae824 */ /* 0x000fe400078e0a1d */
[C---:B------:R-:W-:Y:S02]  /*b240*/  IMAD R5, R29.reuse, R8, R5 ;  /* 0x000000081d057224 */ /* 0x040fe400078e0205 */
[----:B0-----:R-:W-:Y:S01]  /*b250*/  IMAD.HI.U32 R7, R16, R4, RZ ;  /* 0x0000000410077227 */ /* 0x001fe200078e00ff */
[----:B------:R-:W-:-:S05]  /*b260*/  ISETP.GT.U32.AND P4, PT, R29, R10, PT ;  /* 0x0000000a1d00720c */ /* 0x000fca0003f84070 */
[----:B------:R-:W-:Y:S01]  /*b270*/  @!P5 IMAD.IADD R9, R9, 0x1, -R29 ;  /* 0x000000010909d824 */ /* 0x000fe200078e0a1d */
[----:B------:R-:W-:Y:S01]  /*b280*/  ISETP.GT.U32.AND P5, PT, R29, R5, PT ;  /* 0x000000051d00720c */ /* 0x000fe20003fa4070 */
[----:B----4-:R-:W-:Y:S01]  /*b290*/  IMAD.MOV.U32 R8, RZ, RZ, R6 ;  /* 0x000000ffff087224 */ /* 0x010fe200078e0006 */
[----:B--2---:R-:W-:Y:S01]  /*b2a0*/  IABS R6, R11 ;  /* 0x0000000b00067213 */ /* 0x004fe20000000000 */
[----:B------:R-:W-:Y:S02]  /*b2b0*/  IMAD.MOV R7, RZ, RZ, -R7 ;  /* 0x000000ffff077224 */ /* 0x000fe400078e0a07 */
[----:B------:R-:W-:Y:S01]  /*b2c0*/  @!P1 IMAD.IADD R0, R0, 0x1, -R29 ;  /* 0x0000000100009824 */ /* 0x000fe200078e0a1d */
[----:B------:R-:W-:Y:S01]  /*b2d0*/  ISETP.GE.AND P6, PT, R8, RZ, PT ;  /* 0x000000ff0800720c */ /* 0x000fe20003fc6270 */
[----:B------:R-:W-:-:S04]  /*b2e0*/  IMAD.HI.U32 R8, R16, R6, RZ ;  /* 0x0000000610087227 */ /* 0x000fc800078e00ff */
[----:B------:R-:W-:Y:S02]  /*b2f0*/  IMAD R4, R29, R7, R4 ;  /* 0x000000071d047224 */ /* 0x000fe400078e0204 */
[----:B------:R-:W-:Y:S02]  /*b300*/  IMAD.MOV.U32 R7, RZ, RZ, R3 ;  /* 0x000000ffff077224 */ /* 0x000fe400078e0003 */
[----:B------:R-:W-:Y:S02]  /*b310*/  IMAD.MOV R8, RZ, RZ, -R8 ;  /* 0x000000ffff087224 */ /* 0x000fe400078e0a08 */
[--C-:B------:R-:W-:Y:S02]  /*b320*/  @!P5 IMAD.IADD R5, R5, 0x1, -R29.reuse ;  /* 0x000000010505d824 */ /* 0x100fe400078e0a1d */
[----:B------:R-:W-:Y:S02]  /*b330*/  @!P4 IMAD.IADD R10, R10, 0x1, -R29 ;  /* 0x000000010a0ac824 */ /* 0x000fe400078e0a1d */
[----:B------:R-:W-:-:S02]  /*b340*/  @!P2 IMAD.MOV R7, RZ, RZ, -R7 ;  /* 0x000000ffff07a224 */ /* 0x000fc400078e0a07 */
[C---:B------:R-:W-:Y:S01]  /*b350*/  IMAD R6, R29.reuse, R8, R6 ;  /* 0x000000081d067224 */ /* 0x040fe200078e0206 */
[C---:B------:R-:W-:Y:S01]  /*b360*/  ISETP.GT.U32.AND P5, PT, R29.reuse, R5, PT ;  /* 0x000000051d00720c */ /* 0x040fe20003fa4070 */
[----:B------:R-:W-:Y:S01]  /*b370*/  IMAD.MOV.U32 R8, RZ, RZ, R10 ;  /* 0x000000ffff087224 */ /* 0x000fe200078e000a */
[----:B------:R-:W-:-:S03]  /*b380*/  ISETP.GT.U32.AND P4, PT, R29, R4, PT ;  /* 0x000000041d00720c */ /* 0x000fc60003f84070 */
[----:B------:R-:W-:Y:S01]  /*b390*/  @!P6 IMAD.MOV R8, RZ, RZ, -R8 ;  /* 0x000000ffff08e224 */ /* 0x000fe200078e0a08 */
[----:B------:R-:W-:-:S07]  /*b3a0*/  IABS R3, R14 ;  /* 0x0000000e00037213 */ /* 0x000fce0000000000 */
[--C-:B------:R-:W-:Y:S01]  /*b3b0*/  @!P5 IMAD.IADD R5, R5, 0x1, -R29.reuse ;  /* 0x000000010505d824 */ /* 0x100fe200078e0a1d */
[----:B------:R-:W-:Y:S01]  /*b3c0*/  ISETP.GE.AND P5, PT, R14, RZ, PT ;  /* 0x000000ff0e00720c */ /* 0x000fe20003fa6270 */
[----:B------:R-:W-:Y:S01]  /*b3d0*/  @!P4 IMAD.IADD R4, R4, 0x1, -R29 ;  /* 0x000000010404c824 */ /* 0x000fe200078e0a1d */
[----:B---3--:R-:W-:Y:S01]  /*b3e0*/  ISETP.GE.AND P1, PT, R12, RZ, PT ;  /* 0x000000ff0c00720c */ /* 0x008fe20003f26270 */
[----:B------:R-:W-:Y:S02]  /*b3f0*/  IMAD.MOV.U32 R12, RZ, RZ, R9 ;  /* 0x000000ffff0c7224 */ /* 0x000fe400078e0009 */
[----:B------:R-:W2:Y:S02]  /*b400*/  LDL.LU R9, [R1+0x15c] ;  /* 0x00015c0001097983 */ /* 0x000ea40000300800 */
[----:B------:R-:W-:Y:S01]  /*b410*/  @!P0 IMAD.MOV R12, RZ, RZ, -R12 ;  /* 0x000000ffff0c8224 */ /* 0x000fe200078e0a0c */
[----:B------:R-:W-:-:S04]  /*b420*/  ISETP.GT.U32.AND P0, PT, R29, R0, PT ;  /* 0x000000001d00720c */ /* 0x000fc80003f04070 */
[----:B------:R0:W-:Y:S04]  /*b430*/  STL [R1+0x7bc], R12 ;  /* 0x0007bc0c01007387 */ /* 0x0001e80000100800 */
[----:B------:R1:W-:Y:S04]  /*b440*/  STL [R1+0x7b8], R7 ;  /* 0x0007b80701007387 */ /* 0x0003e80000100800 */
[----:B0-----:R-:W3:Y:S01]  /*b450*/  LDL.LU R12, [R1+0x1a8] ;  /* 0x0001a800010c7983 */ /* 0x001ee20000300800 */
[----:B------:R-:W-:Y:S01]  /*b460*/  @!P0 IMAD.IADD R0, R0, 0x1, -R29 ;  /* 0x0000000100008824 */ /* 0x000fe200078e0a1d */
[----:B------:R-:W-:-:S02]  /*b470*/  ISETP.GE.AND P0, PT, R11, RZ, PT ;  /* 0x000000ff0b00720c */ /* 0x000fc40003f06270 */
[----:B------:R0:W-:Y:S04]  /*b480*/  STL [R1+0x7b4], R8 ;  /* 0x0007b40801007387 */ /* 0x0001e80000100800 */
[----:B------:R-:W4:Y:S01]  /*b490*/  LDL R11, [R1+0x16c] ;  /* 0x00016c00010b7983 */ /* 0x000f220000100800 */
[----:B-1----:R-:W-:-:S03]  /*b4a0*/  IABS R7, R15 ;  /* 0x0000000f00077213 */ /* 0x002fc60000000000 */
[----:B------:R-:W4:Y:S01]  /*b4b0*/  LDL R14, [R1+0x170] ;  /* 0x00017000010e7983 */ /* 0x000f220000100800 */
[----:B------:R-:W-:-:S03]  /*b4c0*/  ISETP.GE.AND P4, PT, R15, RZ, PT ;  /* 0x000000ff0f00720c */ /* 0x000fc60003f86270 */
[----:B------:R-:W4:Y:S01]  /*b4d0*/  LDL R15, [R1+0x174] ;  /* 0x00017400010f7983 */ /* 0x000f220000100800 */
[----:B------:R-:W-:Y:S01]  /*b4e0*/  ISETP.GT.U32.AND P6, PT, R29, R6, PT ;  /* 0x000000061d00720c */ /* 0x000fe20003fc4070 */
[----:B0-----:R-:W-:-:S04]  /*b4f0*/  IMAD.HI.U32 R8, R16, R3, RZ ;  /* 0x0000000310087227 */ /* 0x001fc800078e00ff */
[----:B------:R-:W-:Y:S02]  /*b500*/  @!P3 IMAD.MOV R0, RZ, RZ, -R0 ;  /* 0x000000ffff00b224 */ /* 0x000fe400078e0a00 */
[----:B------:R-:W-:-:S06]  /*b510*/  IMAD.MOV R8, RZ, RZ, -R8 ;  /* 0x000000ffff087224 */ /* 0x000fcc00078e0a08 */
[----:B------:R-:W-:Y:S01]  /*b520*/  @!P6 IMAD.IADD R6, R6, 0x1, -R29 ;  /* 0x000000010606e824 */ /* 0x000fe200078e0a1d */
[----:B------:R-:W-:Y:S01]  /*b530*/  ISETP.GT.U32.AND P6, PT, R29, R4, PT ;  /* 0x000000041d00720c */ /* 0x000fe20003fc4070 */
[----:B------:R0:W-:Y:S01]  /*b540*/  STL [R1+0x7ac], R0 ;  /* 0x0007ac0001007387 */ /* 0x0001e20000100800 */
[----:B------:R-:W-:-:S04]  /*b550*/  IMAD.HI.U32 R10, R16, R7, RZ ;  /* 0x00000007100a7227 */ /* 0x000fc800078e00ff */
[----:B0-----:R-:W-:-:S07]  /*b560*/  IMAD R0, R29, R8, R3 ;  /* 0x000000081d007224 */ /* 0x001fce00078e0203 */
[----:B------:R-:W-:Y:S01]  /*b570*/  @!P6 IMAD.IADD R4, R4, 0x1, -R29 ;  /* 0x000000010404e824 */ /* 0x000fe200078e0a1d */
[C---:B------:R-:W-:Y:S01]  /*b580*/  ISETP.GT.U32.AND P6, PT, R29.reuse, R0, PT ;  /* 0x000000001d00720c */ /* 0x040fe20003fc4070 */
[----:B------:R-:W-:Y:S01]  /*b590*/  @!P1 IMAD.MOV R5, RZ, RZ, -R5 ;  /* 0x000000ffff059224 */ /* 0x000fe200078e0a05 */
[----:B------:R-:W-:Y:S01]  /*b5a0*/  ISETP.GT.U32.AND P3, PT, R29, R6, PT ;  /* 0x000000061d00720c */ /* 0x000fe20003f64070 */
[----:B------:R-:W-:-:S03]  /*b5b0*/  IMAD.MOV R10, RZ, RZ, -R10 ;  /* 0x000000ffff0a7224 */ /* 0x000fc600078e0a0a */
[----:B------:R-:W-:Y:S01]  /*b5c0*/  STL [R1+0x7a8], R5 ;  /* 0x0007a80501007387 */ /* 0x000fe20000100800 */
[----:B------:R-:W-:-:S03]  /*b5d0*/  IMAD R3, R29, R10, R7 ;  /* 0x0000000a1d037224 */ /* 0x000fc600078e0207 */
[----:B------:R0:W-:Y:S03]  /*b5e0*/  STL [R1+0x2354], R21 ;  /* 0x0023541501007387 */ /* 0x0001e60000100800 */
[--C-:B------:R-:W-:Y:S02]  /*b5f0*/  @!P6 IMAD.IADD R0, R0, 0x1, -R29.reuse ;  /* 0x000000010000e824 */ /* 0x100fe400078e0a1d */
[----:B0-----:R-:W-:Y:S01]  /*b600*/  IMAD.MOV.U32 R21, RZ, RZ, R4 ;  /* 0x000000ffff157224 */ /* 0x001fe200078e0004 */
[----:B------:R-:W-:Y:S01]  /*b610*/  IABS R10, R26 ;  /* 0x0000001a000a7213 */ /* 0x000fe20000000000 */
[----:B------:R-:W-:Y:S01]  /*b620*/  @!P3 IMAD.IADD R6, R6, 0x1, -R29 ;  /* 0x000000010606b824 */ /* 0x000fe200078e0a1d */
[----:B------:R-:W4:Y:S03]  /*b630*/  LDL.LU R4, [R1+0x16c] ;  /* 0x00016c0001047983 */ /* 0x000f260000300800 */
[----:B------:R-:W-:Y:S01]  /*b640*/  @!P0 IMAD.MOV R6, RZ, RZ, -R6 ;  /* 0x000000ffff068224 */ /* 0x000fe200078e0a06 */
[----:B--2---:R-:W-:-:S02]  /*b650*/  ISETP.GE.AND P2, PT, R9, RZ, PT ;  /* 0x000000ff0900720c */ /* 0x004fc40003f46270 */
[----:B---3--:R-:W-:-:S05]  /*b660*/  IABS R9, R12 ;  /* 0x0000000c00097213 */ /* 0x008fca0000000000 */
[----:B------:R-:W-:Y:S01]  /*b670*/  IMAD.MOV.U32 R5, RZ, RZ, R9 ;  /* 0x000000ffff057224 */ /* 0x000fe200078e0009 */
[----:B----4-:R-:W-:-:S03]  /*b680*/  IABS R7, R11 ;  /* 0x0000000b00077213 */ /* 0x010fc60000000000 */
[----:B------:R-:W-:Y:S01]  /*b690*/  IMAD.HI.U32 R11, R16, R5, RZ ;  /* 0x00000005100b7227 */ /* 0x000fe200078e00ff */
[----:B------:R-:W-:-:S03]  /*b6a0*/  IABS R8, R14 ;  /* 0x0000000e00087213 */ /* 0x000fc60000000000 */
[----:B------:R-:W-:Y:S02]  /*b6b0*/  IMAD.MOV R11, RZ, RZ, -R11 ;  /* 0x000000ffff0b7224 */ /* 0x000fe400078e0a0b */
[----:B------:R-:W-:Y:S01]  /*b6c0*/  @!P2 IMAD.MOV R21, RZ, RZ, -R21 ;  /* 0x000000ffff15a224 */ /* 0x000fe200078e0a15 */
[C---:B------:R-:W-:Y:S01]  /*b6d0*/  ISETP.GT.U32.AND P2, PT, R29.reuse, R0, PT ;  /* 0x000000001d00720c */ /* 0x040fe20003f44070 */
[----:B------:R-:W-:Y:S01]  /*b6e0*/  IMAD R5, R29, R11, R5 ;  /* 0x0000000b1d057224 */ /* 0x000fe200078e0205 */
[----:B------:R-:W-:Y:S01]  /*b6f0*/  ISETP.GE.AND P1, PT, R12, RZ, PT ;  /* 0x000000ff0c00720c */ /* 0x000fe20003f26270 */
[----:B------:R-:W-:Y:S01]  /*b700*/  IMAD.HI.U32 R11, R16, R7, RZ ;  /* 0x00000007100b7227 */ /* 0x000fe200078e00ff */
[----:B------:R-:W-:-:S03]  /*b710*/  IABS R9, R15 ;  /* 0x0000000f00097213 */ /* 0x000fc60000000000 */
[C---:B------:R-:W-:Y:S01]  /*b720*/  IMAD.HI.U32 R12, R16.reuse, R8, RZ ;  /* 0x00000008100c7227 */ /* 0x040fe200078e00ff */
[----:B------:R0:W-:Y:S03]  /*b730*/  STL [R1+0x7a0], R21 ;  /* 0x0007a01501007387 */ /* 0x0001e60000100800 */
[----:B------:R-:W-:-:S04]  /*b740*/  IMAD.HI.U32 R15, R16, R10, RZ ;  /* 0x0000000a100f7227 */ /* 0x000fc800078e00ff */
[----:B------:R-:W-:Y:S02]  /*b750*/  IMAD.MOV R11, RZ, RZ, -R11 ;  /* 0x000000ffff0b7224 */ /* 0x000fe400078e0a0b */
[----:B------:R-:W-:Y:S01]  /*b760*/  IMAD.HI.U32 R14, R16, R9, RZ ;  /* 0x00000009100e7227 */ /* 0x000fe200078e00ff */
[----:B0-----:R-:W2:Y:S03]  /*b770*/  LDL.LU R21, [R1+0x2354] ;  /* 0x0023540001157983 */ /* 0x001ea60000300800 */
[----:B------:R-:W-:Y:S01]  /*b780*/  IMAD.MOV R12, RZ, RZ, -R12 ;  /* 0x000000ffff0c7224 */ /* 0x000fe200078e0a0c */
[----:B------:R0:W-:Y:S01]  /*b790*/  STL [R1+0x79c], R6 ;  /* 0x00079c0601007387 */ /* 0x0001e20000100800 */
[----:B------:R-:W-:Y:S02]  /*b7a0*/  IMAD.MOV R15, RZ, RZ, -R15 ;  /* 0x000000ffff0f7224 */ /* 0x000fe400078e0a0f */
[----:B------:R-:W-:-:S02]  /*b7b0*/  IMAD.MOV R14, RZ, RZ, -R14 ;  /* 0x000000ffff0e7224 */ /* 0x000fc400078e0a0e */
[C---:B------:R-:W-:Y:S02]  /*b7c0*/  IMAD R7, R29.reuse, R11, R7 ;  /* 0x0000000b1d077224 */ /* 0x040fe400078e0207 */
[----:B------:R-:W-:Y:S02]  /*b7d0*/  @!P2 IMAD.IADD R0, R0, 0x1, -R29 ;  /* 0x000000010000a824 */ /* 0x000fe400078e0a1d */
[----:B0-----:R-:W-:Y:S02]  /*b7e0*/  IMAD.MOV.U32 R6, RZ, RZ, R26 ;  /* 0x000000ffff067224 */ /* 0x001fe400078e001a */
[----:B------:R-:W3:Y:S01]  /*b7f0*/  LDL.LU R26, [R1+0x184] ;  /* 0x00018400011a7983 */ /* 0x000ee20000300800 */
[----:B------:R-:W-:-:S03]  /*b800*/  IMAD R8, R29, R12, R8 ;  /* 0x0000000c1d087224 */ /* 0x000fc600078e0208 */
[----:B------:R-:W4:Y:S01]  /*b810*/  LDL.LU R11, [R1+0x174] ;  /* 0x00017400010b7983 */ /* 0x000f220000300800 */
[----:B------:R-:W-:-:S03]  /*b820*/  IMAD R9, R29, R14, R9 ;  /* 0x0000000e1d097224 */ /* 0x000fc600078e0209 */
[----:B------:R-:W2:Y:S01]  /*b830*/  LDL.LU R12, [R1+0x17c] ;  /* 0x00017c00010c7983 */ /* 0x000ea20000300800 */
[C---:B------:R-:W-:Y:S02]  /*b840*/  IMAD R10, R29.reuse, R15, R10 ;  /* 0x0000000f1d0a7224 */ /* 0x040fe400078e020a */
[----:B------:R-:W-:Y:S01]  /*b850*/  IMAD.MOV.U32 R14, RZ, RZ, R0 ;  /* 0x000000ffff0e7224 */ /* 0x000fe200078e0000 */
[----:B------:R-:W3:Y:S04]  /*b860*/  LDL.LU R15, [R1+0x180] ;  /* 0x00018000010f7983 */ /* 0x000ee80000300800 */
[----:B------:R-:W3:Y:S01]  /*b870*/  LDL.LU R0, [R1+0x170] ;  /* 0x0001700001007983 */ /* 0x000ee20000300800 */
[C---:B------:R-:W-:Y:S02]  /*b880*/  ISETP.GT.U32.AND P3, PT, R29.reuse, R3, PT ;  /* 0x000000031d00720c */ /* 0x040fe40003f64070 */
[----:B------:R-:W-:-:S11]  /*b890*/  ISETP.GT.U32.AND P6, PT, R29, R5, PT ;  /* 0x000000051d00720c */ /* 0x000fd60003fc4070 */
[----:B------:R-:W-:-:S05]  /*b8a0*/  @!P3 IMAD.IADD R3, R3, 0x1, -R29 ;  /* 0x000000010303b824 */ /* 0x000fca00078e0a1d */
[----:B------:R-:W-:Y:S01]  /*b8b0*/  ISETP.GT.U32.AND P3, PT, R29, R3, PT ;  /* 0x000000031d00720c */ /* 0x000fe20003f64070 */
[----:B------:R-:W-:Y:S01]  /*b8c0*/  @!P6 IMAD.IADD R5, R5, 0x1, -R29 ;  /* 0x000000010505e824 */ /* 0x000fe200078e0a1d */
[----:B------:R-:W-:Y:S01]  /*b8d0*/  ISETP.GT.U32.AND P2, PT, R29, R7, PT ;  /* 0x000000071d00720c */ /* 0x000fe20003f44070 */
[----:B------:R-:W-:-:S03]  /*b8e0*/  @!P5 IMAD.MOV R14, RZ, RZ, -R14 ;  /* 0x000000ffff0ed224 */ /* 0x000fc600078e0a0e */
[----:B------:R-:W-:Y:S02]  /*b8f0*/  ISETP.GT.U32.AND P6, PT, R29, R5, PT ;  /* 0x000000051d00720c */ /* 0x000fe40003fc4070 */
[----:B------:R-:W-:-:S05]  /*b900*/  ISETP.GE.AND P0, PT, R4, RZ, PT ;  /* 0x000000ff0400720c */ /* 0x000fca0003f06270 */
[----:B------:R-:W-:Y:S01]  /*b910*/  @!P3 IMAD.IADD R3, R3, 0x1, -R29 ;  /* 0x000000010303b824 */ /* 0x000fe200078e0a1d */
[----:B------:R0:W-:Y:S03]  /*b920*/  STL [R1+0x798], R14 ;  /* 0x0007980e01007387 */ /* 0x0001e60000100800 */
[----:B------:R-:W-:Y:S02]  /*b930*/  @!P4 IMAD.MOV R3, RZ, RZ, -R3 ;  /* 0x000000ffff03c224 */ /* 0x000fe400078e0a03 */
[--C-:B------:R-:W-:Y:S01]  /*b940*/  @!P2 IMAD.IADD R7, R7, 0x1, -R29.reuse ;  /* 0x000000010707a824 */ /* 0x100fe200078e0a1d */
[----:B0-----:R-:W3:Y:S01]  /*b950*/  LDL.LU R14, [R1+0x18c] ;  /* 0x00018c00010e7983 */ /* 0x001ee20000300800 */
[----:B------:R-:W-:-:S03]  /*b960*/  @!P6 IMAD.IADD R5, R5, 0x1, -R29 ;  /* 0x000000010505e824 */ /* 0x000fc600078e0a1d */
[----:B------:R3:W-:Y:S01]  /*b970*/  STL [R1+0x48c], R3 ;  /* 0x00048c0301007387 */ /* 0x0007e20000100800 */
[----:B--2---:R-:W-:Y:S02]  /*b980*/  IABS R4, R12 ;  /* 0x0000000c00047213 */ /* 0x004fe40000000000 */
[----:B----4-:R-:W-:Y:S02]  /*b990*/  ISETP.GE.AND P2, PT, R11, RZ, PT ;  /* 0x000000ff0b00720c */ /* 0x010fe40003f46270 */
[----:B---3--:R-:W-:Y:S02]  /*b9a0*/  IABS R3, R15 ;  /* 0x0000000f00037213 */ /* 0x008fe40000000000 */
[----:B------:R-:W-:Y:S01]  /*b9b0*/  ISETP.GE.AND P4, PT, R0, RZ, PT ;  /* 0x000000ff0000720c */ /* 0x000fe20003f86270 */
[----:B------:R-:W-:-:S04]  /*b9c0*/  IMAD.HI.U32 R0, R16, R4, RZ ;  /* 0x0000000410007227 */ /* 0x000fc800078e00ff */
[----:B------:R-:W-:Y:S02]  /*b9d0*/  IMAD.MOV.U32 R11, RZ, RZ, R6 ;  /* 0x000000ffff0b7224 */ /* 0x000fe400078e0006 */
[----:B------:R-:W-:Y:S02]  /*b9e0*/  IMAD.MOV R6, RZ, RZ, -R0 ;  /* 0x000000ffff067224 */ /* 0x000fe400078e0a00 */
[----:B------:R-:W-:Y:S02]  /*b9f0*/  IMAD.MOV.U32 R0, RZ, RZ, R3 ;  /* 0x000000ffff007224 */ /* 0x000fe400078e0003 */
[----:B------:R-:W-:-:S04]  /*ba00*/  IMAD.MOV.U32 R3, RZ, RZ, R5 ;  /* 0x000000ffff037224 */ /* 0x000fc800078e0005 */
[----:B------:R-:W-:-:S05]  /*ba10*/  @!P1 IMAD.MOV R3, RZ, RZ, -R3 ;  /* 0x000000ffff039224 */ /* 0x000fca00078e0a03 */
[----:B------:R0:W-:Y:S04]  /*ba20*/  STL [R1+0x498], R3 ;  /* 0x0004980301007387 */ /* 0x0001e80000100800 */
[----:B------:R1:W-:Y:S01]  /*ba30*/  STL [R1+0x2350], R26 ;  /* 0x0023501a01007387 */ /* 0x0003e20000100800 */
[----:B0-----:R-:W-:-:S03]  /*ba40*/  IABS R3, R26 ;  /* 0x0000001a00037213 */ /* 0x001fc60000000000 */
[----:B-1----:R-:W2:Y:S01]  /*ba50*/  LDL.LU R26, [R1+0x188] ;  /* 0x00018800011a7983 */ /* 0x002ea20000300800 */
[C---:B------:R-:W-:Y:S02]  /*ba60*/  ISETP.GT.U32.AND P3, PT, R29.reuse, R8, PT ;  /* 0x000000081d00720c */ /* 0x040fe40003f64070 */
[----:B------:R-:W-:-:S11]  /*ba70*/  ISETP.GT.U32.AND P5, PT, R29, R9, PT ;  /* 0x000000091d00720c */ /* 0x000fd60003fa4070 */
[--C-:B------:R-:W-:Y:S02]  /*ba80*/  @!P3 IMAD.IADD R8, R8, 0x1, -R29.reuse ;  /* 0x000000010808b824 */ /* 0x100fe400078e0a1d */
[----:B------:R-:W-:-:S03]  /*ba90*/  @!P5 IMAD.IADD R9, R9, 0x1, -R29 ;  /* 0x000000010909d824 */ /* 0x000fc600078e0a1d */
[C---:B------:R-:W-:Y:S01]  /*baa0*/  ISETP.GT.U32.AND P5, PT, R29.reuse, R8, PT ;  /* 0x000000081d00720c */ /* 0x040fe20003fa4070 */
[C---:B------:R-:W-:Y:S01]  /*bab0*/  IMAD R4, R29.reuse, R6, R4 ;  /* 0x000000061d047224 */ /* 0x040fe200078e0204 */
[----:B------:R-:W-:-:S11]  /*bac0*/  ISETP.GT.U32.AND P3, PT, R29, R7, PT ;  /* 0x000000071d00720c */ /* 0x000fd60003f64070 */
[--C-:B------:R-:W-:Y:S01]  /*bad0*/  @!P5 IMAD.IADD R8, R8, 0x1, -R29.reuse ;  /* 0x000000010808d824 */ /* 0x100fe200078e0a1d */
[----:B------:R-:W-:Y:S01]  /*bae0*/  ISETP.GT.U32.AND P5, PT, R29, R4, PT ;  /* 0x000000041d00720c */ /* 0x000fe20003fa4070 */
[----:B------:R-:W-:Y:S01]  /*baf0*/  @!P3 IMAD.IADD R7, R7, 0x1, -R29 ;  /* 0x000000010707b824 */ /* 0x000fe200078e0a1d */
[----:B------:R-:W-:-:S11]  /*bb00*/  ISETP.GE.AND P3, PT, R11, RZ, PT ;  /* 0x000000ff0b00720c */ /* 0x000fd60003f66270 */
[----:B------:R-:W-:Y:S01]  /*bb10*/  @!P5 IMAD.IADD R4, R4, 0x1, -R29 ;  /* 0x000000010404d824 */ /* 0x000fe200078e0a1d */
[----:B------:R-:W-:Y:S01]  /*bb20*/  ISETP.GE.AND P5, PT, R15, RZ, PT ;  /* 0x000000ff0f00720c */ /* 0x000fe20003fa6270 */
[----:B------:R-:W-:Y:S01]  /*bb30*/  IMAD.MOV.U32 R15, RZ, RZ, R7 ;  /* 0x000000ffff0f7224 */ /* 0x000fe200078e0007 */
[----:B--2---:R-:W-:Y:S01]  /*bb40*/  IABS R11, R26 ;  /* 0x0000001a000b7213 */ /* 0x004fe20000000000 */
[----:B------:R-:W-:Y:S02]  /*bb50*/  IMAD.MOV.U32 R7, RZ, RZ, R26 ;  /* 0x000000ffff077224 */ /* 0x000fe400078e001a */
[----:B------:R-:W2:Y:S01]  /*bb60*/  LDL.LU R26, [R1+0x2350] ;  /* 0x00235000011a7983 */ /* 0x000ea20000300800 */
[----:B------:R-:W-:Y:S01]  /*bb70*/  ISETP.GT.U32.AND P6, PT, R29, R10, PT ;  /* 0x0000000a1d00720c */ /* 0x000fe20003fc4070 */
[----:B------:R-:W-:-:S12]  /*bb80*/  @!P0 IMAD.MOV R15, RZ, RZ, -R15 ;  /* 0x000000ffff0f8224 */ /* 0x000fd800078e0a0f */
[--C-:B------:R-:W-:Y:S01]  /*bb90*/  @!P6 IMAD.IADD R10, R10, 0x1, -R29.reuse ;  /* 0x000000010a0ae824 */ /* 0x100fe200078e0a1d */
[----:B------:R-:W-:Y:S01]  /*bba0*/  ISETP.GT.U32.AND P6, PT, R29, R9, PT ;  /* 0x000000091d00720c */ /* 0x000fe20003fc4070 */
[----:B------:R-:W-:Y:S01]  /*bbb0*/  @!P4 IMAD.MOV R8, RZ, RZ, -R8 ;  /* 0x000000ffff08c224 */ /* 0x000fe200078e0a08 */
[----:B------:R0:W-:Y:S04]  /*bbc0*/  STL [R1+0x4a0], R15 ;  /* 0x0004a00f01007387 */ /* 0x0001e80000100800 */
[----:B0-----:R-:W3:Y:S07]  /*bbd0*/  LDL.LU R15, [R1+0x1c8] ;  /* 0x0001c800010f7983 */ /* 0x001eee0000300800 */
[----:B------:R-:W-:Y:S01]  /*bbe0*/  @!P6 IMAD.IADD R9, R9, 0x1, -R29 ;  /* 0x000000010909e824 */ /* 0x000fe200078e0a1d */
[----:B------:R0:W-:Y:S03]  /*bbf0*/  STL [R1+0x4a4], R8 ;  /* 0x0004a40801007387 */ /* 0x0001e60000100800 */
[----:B------:R-:W-:-:S02]  /*bc00*/  @!P2 IMAD.MOV R9, RZ, RZ, -R9 ;  /* 0x000000ffff09a224 */ /* 0x000fc400078e0a09 */
[----:B------:R-:W-:-:S04]  /*bc10*/  IMAD.HI.U32 R5, R16, R0, RZ ;  /* 0x0000000010057227 */ /* 0x000fc800078e00ff */
[----:B------:R-:W-:-:S04]  /*bc20*/  IMAD.MOV R5, RZ, RZ, -R5 ;  /* 0x000000ffff057224 */ /* 0x000fc800078e0a05 */
[C---:B------:R-:W-:Y:S01]  /*bc30*/  IMAD R0, R29.reuse, R5, R0 ;  /* 0x000000051d007224 */ /* 0x040fe200078e0200 */
[----:B--2---:R-:W-:Y:S02]  /*bc40*/  ISETP.GE.AND P2, PT, R26, RZ, PT ;  /* 0x000000ff1a00720c */ /* 0x004fe40003f46270 */
[----:B------:R-:W2:Y:S02]  /*bc50*/  LDL.LU R26, [R1+0x1cc] ;  /* 0x0001cc00011a7983 */ /* 0x000ea40000300800 */
[C---:B------:R-:W-:Y:S02]  /*bc60*/  ISETP.GT.U32.AND P6, PT, R29.reuse, R0, PT ;  /* 0x000000001d00720c */ /* 0x040fe40003fc4070 */
[C---:B------:R-:W-:Y:S02]  /*bc70*/  ISETP.GT.U32.AND P1, PT, R29.reuse, R10, PT ;  /* 0x0000000a1d00720c */ /* 0x040fe40003f24070 */
[----:B------:R-:W-:-:S09]  /*bc80*/  ISETP.GT.U32.AND P0, PT, R29, R4, PT ;  /* 0x000000041d00720c */ /* 0x000fd20003f04070 */
[----:B------:R-:W-:-:S05]  /*bc90*/  @!P6 IMAD.IADD R0, R0, 0x1, -R29 ;  /* 0x000000010000e824 */ /* 0x000fca00078e0a1d */
[----:B------:R-:W-:Y:S01]  /*bca0*/  ISETP.GT.U32.AND P6, PT, R29, R0, PT ;  /* 0x000000001d00720c */ /* 0x000fe20003fc4070 */
[--C-:B------:R-:W-:Y:S01]  /*bcb0*/  @!P1 IMAD.IADD R10, R10, 0x1, -R29.reuse ;  /* 0x000000010a0a9824 */ /* 0x100fe200078e0a1d */
[----:B------:R-:W-:Y:S01]  /*bcc0*/  ISETP.GE.AND P1, PT, R12, RZ, PT ;  /* 0x000000ff0c00720c */ /* 0x000fe20003f26270 */
[----:B------:R-:W-:Y:S02]  /*bcd0*/  @!P0 IMAD.IADD R4, R4, 0x1, -R29 ;  /* 0x0000000104048824 */ /* 0x000fe400078e0a1d */
[----:B------:R-:W-:Y:S01]  /*bce0*/  @!P3 IMAD.MOV R10, RZ, RZ, -R10 ;  /* 0x000000ffff0ab224 */ /* 0x000fe200078e0a0a */
[----:B------:R-:W-:-:S07]  /*bcf0*/  ISETP.GE.AND P3, PT, R7, RZ, PT ;  /* 0x000000ff0700720c */ /* 0x000fce0003f66270 */
[----:B------:R-:W-:-:S04]  /*bd00*/  @!P6 IMAD.IADD R0, R0, 0x1, -R29 ;  /* 0x000000010000e824 */ /* 0x000fc800078e0a1d */
[----:B------:R-:W-:Y:S02]  /*bd10*/  IMAD.MOV.U32 R7, RZ, RZ, R0 ;  /* 0x000000ffff077224 */ /* 0x000fe400078e0000 */
[----:B------:R-:W-:Y:S01]  /*bd20*/  @!P1 IMAD.MOV R4, RZ, RZ, -R4 ;  /* 0x000000ffff049224 */ /* 0x000fe200078e0a04 */
[----:B------:R-:W-:Y:S01]  /*bd30*/  STL [R1+0x4b0], R9 ;  /* 0x0004b00901007387 */ /* 0x000fe20000100800 */
[----:B------:R-:W-:Y:S01]  /*bd40*/  @!P5 IMAD.MOV R7, RZ, RZ, -R7 ;  /* 0x000000ffff07d224 */ /* 0x000fe200078e0a07 */
[----:B------:R-:W-:Y:S02]  /*bd50*/  IABS R5, R14 ;  /* 0x0000000e00057213 */ /* 0x000fe40000000000 */
[----:B------:R-:W-:Y:S01]  /*bd60*/  STL [R1+0x4bc], R10 ;  /* 0x0004bc0a01007387 */ /* 0x000fe20000100800 */
[----:B------:R-:W-:-:S03]  /*bd70*/  ISETP.GE.AND P0, PT, R14, RZ, PT ;  /* 0x000000ff0e00720c */ /* 0x000fc60003f06270 */
[----:B------:R-:W4:Y:S04]  /*bd80*/  LDL R14, [R1+0x194] ;  /* 0x00019400010e7983 */ /* 0x000f280000100800 */
[----:B------:R-:W-:Y:S04]  /*bd90*/  STL [R1+0x4c4], R4 ;  /* 0x0004c40401007387 */ /* 0x000fe80000100800 */
[----:B------:R-:W-:Y:S01]  /*bda0*/  STL [R1+0x4d8], R7 ;  /* 0x0004d80701007387 */ /* 0x000fe20000100800 */
[----:B--2---:R-:W-:Y:S02]  /*bdb0*/  ISETP.GE.AND P5, PT, R26, RZ, PT ;  /* 0x000000ff1a00720c */ /* 0x004fe40003fa6270 */
[----:B0-----:R-:W-:-:S02]  /*bdc0*/  IABS R8, R26 ;  /* 0x0000001a00087213 */ /* 0x001fc40000000000 */
[----:B------:R-:W2:Y:S01]  /*bdd0*/  LDL.LU R26, [R1+0x1ac] ;  /* 0x0001ac00011a7983 */ /* 0x000ea20000300800 */
[----:B------:R-:W-:-:S04]  /*bde0*/  IMAD.HI.U32 R6, R16, R3, RZ ;  /* 0x0000000310067227 */ /* 0x000fc800078e00ff */
[----:B------:R-:W-:-:S04]  /*bdf0*/  IMAD.MOV R6, RZ, RZ, -R6 ;  /* 0x000000ffff067224 */ /* 0x000fc800078e0a06 */
[----:B------:R-:W-:-:S05]  /*be00*/  IMAD R3, R29, R6, R3 ;  /* 0x000000061d037224 */ /* 0x000fca00078e0203 */
[----:B------:R-:W-:Y:S01]  /*be10*/  ISETP.GT.U32.AND P4, PT, R29, R3, PT ;  /* 0x000000031d00720c */ /* 0x000fe20003f84070 */
[----:B------:R-:W-:-:S12]  /*be20*/  IMAD.HI.U32 R6, R16, R5, RZ ;  /* 0x0000000510067227 */ /* 0x000fd800078e00ff */
[----:B------:R-:W-:Y:S01]  /*be30*/  @!P4 IMAD.IADD R3, R3, 0x1, -R29 ;  /* 0x000000010303c824 */ /* 0x000fe200078e0a1d */
[----:B--2---:R0:W-:Y:S04]  /*be40*/  STL [R1+0x234c], R26 ;  /* 0x00234c1a01007387 */ /* 0x0041e80000100800 */
[----:B0-----:R-:W2:Y:S01]  /*be50*/  LDL.LU R26, [R1+0x190] ;  /* 0x00019000011a7983 */ /* 0x001ea20000300800 */
[----:B------:R-:W-:Y:S01]  /*be60*/  ISETP.GT.U32.AND P4, PT, R29, R3, PT ;  /* 0x000000031d00720c */ /* 0x000fe20003f84070 */
[----:B------:R-:W-:-:S04]  /*be70*/  IMAD.MOV R6, RZ, RZ, -R6 ;  /* 0x000000ffff067224 */ /* 0x000fc800078e0a06 */
[----:B------:R-:W-:-:S08]  /*be80*/  IMAD R5, R29, R6, R5 ;  /* 0x000000061d057224 */ /* 0x000fd000078e0205 */
[----:B------:R-:W-:Y:S01]  /*be90*/  @!P4 IMAD.IADD R3, R3, 0x1, -R29 ;  /* 0x000000010303c824 */ /* 0x000fe200078e0a1d */
[----:B------:R-:W-:Y:S01]  /*bea0*/  ISETP.GT.U32.AND P4, PT, R29, R5, PT ;  /* 0x000000051d00720c */ /* 0x000fe20003f84070 */
[----:B------:R-:W-:Y:S01]  /*beb0*/  IMAD.HI.U32 R10, R16, R8, RZ ;  /* 0x00000008100a7227 */ /* 0x000fe200078e00ff */
[----:B---3--:R-:W-:-:S03]  /*bec0*/  ISETP.GE.AND P1, PT, R15, RZ, PT ;  /* 0x000000ff0f00720c */ /* 0x008fc60003f26270 */
[----:B------:R-:W-:Y:S01]  /*bed0*/  IMAD.MOV R10, RZ, RZ, -R10 ;  /* 0x000000ffff0a7224 */ /* 0x000fe200078e0a0a */
[----:B------:R-:W-:Y:S02]  /*bee0*/  IABS R6, R15 ;  /* 0x0000000f00067213 */ /* 0x000fe40000000000 */
[----:B------:R-:W3:Y:S01]  /*bef0*/  LDL R15, [R1+0x1a4] ;  /* 0x0001a400010f7983 */ /* 0x000ee20000100800 */
[----:B------:R-:W-:-:S04]  /*bf00*/  IMAD R8, R29, R10, R8 ;  /* 0x0000000a1d087224 */ /* 0x000fc800078e0208 */
[----:B------:R-:W-:Y:S02]  /*bf10*/  @!P4 IMAD.IADD R5, R5, 0x1, -R29 ;  /* 0x000000010505c824 */ /* 0x000fe400078e0a1d */
[----:B------:R-:W-:-:S04]  /*bf20*/  IMAD.HI.U32 R12, R16, R11, RZ ;  /* 0x0000000b100c7227 */ /* 0x000fc800078e00ff */
[----:B------:R-:W-:-:S04]  /*bf30*/  IMAD.MOV R12, RZ, RZ, -R12 ;  /* 0x000000ffff0c7224 */ /* 0x000fc800078e0a0c */
[C---:B------:R-:W-:Y:S01]  /*bf40*/  IMAD R11, R29.reuse, R12, R11 ;  /* 0x0000000c1d0b7224 */ /* 0x040fe200078e020b */
[----:B--2---:R-:W-:Y:S02]  /*bf50*/  IABS R7, R26 ;  /* 0x0000001a00077213 */ /* 0x004fe40000000000 */
[----:B------:R-:W-:Y:S02]  /*bf60*/  ISETP.GE.AND P4, PT, R26, RZ, PT ;  /* 0x000000ff1a00720c */ /* 0x000fe40003f86270 */
[----:B------:R-:W2:Y:S04]  /*bf70*/  LDL.LU R26, [R1+0x234c] ;  /* 0x00234c00011a7983 */ /* 0x000ea80000300800 */
[----:B------:R-:W3:Y:S01]  /*bf80*/  LDL R10, [R1+0x1a0] ;  /* 0x0001a000010a7983 */ /* 0x000ee20000100800 */
[----:B------:R-:W-:Y:S01]  /*bf90*/  ISETP.GT.U32.AND P6, PT, R29, R11, PT ;  /* 0x0000000b1d00720c */ /* 0x000fe20003fc4070 */
[----:B------:R-:W-:-:S04]  /*bfa0*/  IMAD.HI.U32 R9, R16, R6, RZ ;  /* 0x0000000610097227 */ /* 0x000fc800078e00ff */
[----:B------:R-:W-:-:S04]  /*bfb0*/  IMAD.MOV R9, RZ, RZ, -R9 ;  /* 0x000000ffff097224 */ /* 0x000fc800078e0a09 */
[----:B------:R-:W-:Y:S02]  /*bfc0*/  IMAD R6, R29, R9, R6 ;  /* 0x000000091d067224 */ /* 0x000fe400078e0206 */
[----:B------:R-:W-:-:S04]  /*bfd0*/  IMAD.HI.U32 R9, R16, R7, RZ ;  /* 0x0000000710097227 */ /* 0x000fc800078e00ff */
[----:B------:R-:W-:Y:S02]  /*bfe0*/  @!P6 IMAD.IADD R11, R11, 0x1, -R29 ;  /* 0x000000010b0be824 */ /* 0x000fe400078e0a1d */
[----:B------:R-:W-:-:S03]  /*bff0*/  IMAD.MOV R9, RZ, RZ, -R9 ;  /* 0x000000ffff097224 */ /* 0x000fc600078e0a09 */
[C---:B------:R-:W-:Y:S01]  /*c000*/  ISETP.GT.U32.AND P6, PT, R29.reuse, R11, PT ;  /* 0x0000000b1d00720c */ /* 0x040fe20003fc4070 */
[----:B------:R-:W-:Y:S02]  /*c010*/  IMAD R7, R29, R9, R7 ;  /* 0x000000091d077224 */ /* 0x000fe400078e0207 */
[----:B------:R-:W4:Y:S01]  /*c020*/  LDL R9, [R1+0x19c] ;  /* 0x00019c0001097983 */ /* 0x000f220000100800 */
[----:B------:R-:W-:-:S09]  /*c030*/  @!P2 IMAD.MOV R3, RZ, RZ, -R3 ;  /* 0x000000ffff03a224 */ /* 0x000fd200078e0a03 */
[----:B------:R-:W-:Y:S01]  /*c040*/  @!P6 IMAD.IADD R11, R11, 0x1, -R29 ;  /* 0x000000010b0be824 */ /* 0x000fe200078e0a1d */
[----:B------:R3:W-:Y:S03]  /*c050*/  STL [R1+0x4dc], R3 ;  /* 0x0004dc0301007387 */ /* 0x0007e60000100800 */
[----:B------:R-:W-:Y:S01]  /*c060*/  @!P3 IMAD.MOV R11, RZ, RZ, -R11 ;  /* 0x000000ffff0bb224 */ /* 0x000fe200078e0a0b */
[----:B------:R-:W-:Y:S01]  /*c070*/  IABS R0, R27 ;  /* 0x0000001b00007213 */ /* 0x000fe20000000000 */
[----:B--2---:R0:W-:Y:S01]  /*c080*/  STL [R1+0x2340], R26 ;  /* 0x0023401a01007387 */ /* 0x0041e20000100800 */
[----:B---3--:R-:W-:-:S03]  /*c090*/  IABS R3, R10 ;  /* 0x0000000a00037213 */ /* 0x008fc60000000000 */
[----:B------:R1:W-:Y:S01]  /*c0a0*/  STL [R1+0x4e0], R11 ;  /* 0x0004e00b01007387 */ /* 0x0003e20000100800 */
[----:B------:R-:W-:Y:S01]  /*c0b0*/  IABS R10, R26 ;  /* 0x0000001a000a7213 */ /* 0x000fe20000000000 */
[----:B0-----:R-:W-:Y:S02]  /*c0c0*/  IMAD.MOV.U32 R26, RZ, RZ, R27 ;  /* 0x000000ffff1a7224 */ /* 0x001fe400078e001b */
[----:B------:R-:W2:Y:S01]  /*c0d0*/  LDL.LU R27, [R1+0x1b0] ;  /* 0x0001b000011b7983 */ /* 0x000ea20000300800 */
[----:B------:R-:W-:Y:S02]  /*c0e0*/  ISETP.GT.U32.AND P6, PT, R29, R6, PT ;  /* 0x000000061d00720c */ /* 0x000fe40003fc4070 */
[----:B----4-:R-:W-:-:S05]  /*c0f0*/  IABS R4, R14 ;  /* 0x0000000e00047213 */ /* 0x010fca0000000000 */
[----:B------:R-:W-:-:S06]  /*c100*/  IMAD.HI.U32 R14, R16, R4, RZ ;  /* 0x00000004100e7227 */ /* 0x000fcc00078e00ff */
[----:B------:R-:W-:Y:S01]  /*c110*/  @!P6 IMAD.IADD R6, R6, 0x1, -R29 ;  /* 0x000000010606e824 */ /* 0x000fe200078e0a1d */
[C---:B------:R-:W-:Y:S01]  /*c120*/  ISETP.GT.U32.AND P6, PT, R29.reuse, R5, PT ;  /* 0x000000051d00720c */ /* 0x040fe20003fc4070 */
[----:B------:R-:W-:Y:S02]  /*c130*/  IMAD.MOV R14, RZ, RZ, -R14 ;  /* 0x000000ffff0e7224 */ /* 0x000fe400078e0a0e */
[----:B------:R-:W-:Y:S01]  /*c140*/  IMAD.HI.U32 R12, R16, R0, RZ ;  /* 0x00000000100c7227 */ /* 0x000fe200078e00ff */
[----:B------:R-:W-:-:S03]  /*c150*/  ISETP.GT.U32.AND P2, PT, R29, R6, PT ;  /* 0x000000061d00720c */ /* 0x000fc60003f44070 */
[----:B------:R-:W-:Y:S01]  /*c160*/  IMAD R4, R29, R14, R4 ;  /* 0x0000000e1d047224 */ /* 0x000fe200078e0204 */
[----:B------:R-:W-:Y:S01]  /*c170*/  IABS R14, R9 ;  /* 0x00000009000e7213 */ /* 0x000fe20000000000 */
[----:B------:R-:W-:Y:S01]  /*c180*/  IMAD.MOV R12, RZ, RZ, -R12 ;  /* 0x000000ffff0c7224 */ /* 0x000fe200078e0a0c */
[----:B------:R-:W-:-:S03]  /*c190*/  IABS R9, R15 ;  /* 0x0000000f00097213 */ /* 0x000fc60000000000 */
[----:B------:R-:W-:Y:S02]  /*c1a0*/  IMAD R0, R29, R12, R0 ;  /* 0x0000000c1d007224 */ /* 0x000fe400078e0200 */
[----:B------:R-:W-:-:S04]  /*c1b0*/  IMAD.HI.U32 R12, R16, R3, RZ ;  /* 0x00000003100c7227 */ /* 0x000fc800078e00ff */
[----:B-1----:R-:W-:-:S04]  /*c1c0*/  IMAD.HI.U32 R11, R16, R9, RZ ;  /* 0x00000009100b7227 */ /* 0x002fc800078e00ff */
[--C-:B------:R-:W-:Y:S02]  /*c1d0*/  @!P6 IMAD.IADD R5, R5, 0x1, -R29.reuse ;  /* 0x000000010505e824 */ /* 0x100fe400078e0a1d */
[----:B------:R-:W-:Y:S02]  /*c1e0*/  IMAD.MOV R12, RZ, RZ, -R12 ;  /* 0x000000ffff0c7224 */ /* 0x000fe400078e0a0c */
[----:B------:R-:W-:Y:S02]  /*c1f0*/  @!P2 IMAD.IADD R6, R6, 0x1, -R29 ;  /* 0x000000010606a824 */ /* 0x000fe400078e0a1d */
[----:B------:R-:W-:Y:S02]  /*c200*/  IMAD.MOV R11, RZ, RZ, -R11 ;  /* 0x000000ffff0b7224 */ /* 0x000fe400078e0a0b */
[----:B------:R-:W-:Y:S02]  /*c210*/  @!P0 IMAD.MOV R5, RZ, RZ, -R5 ;  /* 0x000000ffff058224 */ /* 0x000fe400078e0a05 */
[----:B------:R-:W-:-:S02]  /*c220*/  IMAD R3, R29, R12, R3 ;  /* 0x0000000c1d037224 */ /* 0x000fc400078e0203 */
[----:B------:R-:W-:Y:S01]  /*c230*/  @!P1 IMAD.MOV R6, RZ, RZ, -R6 ;  /* 0x000000ffff069224 */ /* 0x000fe200078e0a06 */
[----:B------:R-:W3:Y:S01]  /*c240*/  LDL.LU R12, [R1+0x194] ;  /* 0x00019400010c7983 */ /* 0x000ee20000300800 */
[----:B------:R-:W-:-:S03]  /*c250*/  IMAD R9, R29, R11, R9 ;  /* 0x0000000b1d097224 */ /* 0x000fc600078e0209 */
[----:B------:R-:W4:Y:S04]  /*c260*/  LDL R11, [R1+0x1b4] ;  /* 0x0001b400010b7983 */ /* 0x000f280000100800 */
[----:B------:R0:W-:Y:S04]  /*c270*/  STL [R1+0x4e8], R5 ;  /* 0x0004e80501007387 */ /* 0x0001e80000100800 */
[----:B--2---:R1:W-:Y:S01]  /*c280*/  STL [R1+0x2344], R27 ;  /* 0x0023441b01007387 */ /* 0x0043e20000100800 */
[----:B0-----:R-:W-:-:S03]  /*c290*/  IABS R5, R27 ;  /* 0x0000001b00057213 */ /* 0x001fc60000000000 */
[----:B------:R-:W-:Y:S04]  /*c2a0*/  STL [R1+0x4f4], R6 ;  /* 0x0004f40601007387 */ /* 0x000fe80000100800 */
[----:B-1----:R-:W2:Y:S01]  /*c2b0*/  LDL.LU R27, [R1+0x19c] ;  /* 0x00019c00011b7983 */ /* 0x002ea20000300800 */
[----:B------:R-:W-:Y:S01]  /*c2c0*/  ISETP.GT.U32.AND P6, PT, R29, R7, PT ;  /* 0x000000071d00720c */ /* 0x000fe20003fc4070 */
[----:B------:R-:W-:-:S04]  /*c2d0*/  IMAD.HI.U32 R15, R16, R14, RZ ;  /* 0x0000000e100f7227 */ /* 0x000fc800078e00ff */
[----:B------:R-:W-:-:S04]  /*c2e0*/  IMAD.MOV R15, RZ, RZ, -R15 ;  /* 0x000000ffff0f7224 */ /* 0x000fc800078e0a0f */
[----:B------:R-:W-:-:S04]  /*c2f0*/  IMAD R14, R29, R15, R14 ;  /* 0x0000000f1d0e7224 */ /* 0x000fc800078e020e */
[----:B------:R-:W-:Y:S01]  /*c300*/  @!P6 IMAD.IADD R7, R7, 0x1, -R29 ;  /* 0x000000010707e824 */ /* 0x000fe200078e0a1d */
[----:B------:R-:W-:Y:S01]  /*c310*/  ISETP.GT.U32.AND P6, PT, R29, R14, PT ;  /* 0x0000000e1d00720c */ /* 0x000fe20003fc4070 */
[----:B------:R-:W-:-:S12]  /*c320*/  IMAD.HI.U32 R15, R16, R10, RZ ;  /* 0x0000000a100f7227 */ /* 0x000fd800078e00ff */
[----:B------:R-:W-:-:S05]  /*c330*/  @!P6 IMAD.IADD R14, R14, 0x1, -R29 ;  /* 0x000000010e0ee824 */ /* 0x000fca00078e0a1d */
[----:B------:R-:W-:Y:S01]  /*c340*/  ISETP.GT.U32.AND P1, PT, R29, R14, PT ;  /* 0x0000000e1d00720c */ /* 0x000fe20003f24070 */
[----:B------:R-:W-:-:S04]  /*c350*/  IMAD.MOV R15, RZ, RZ, -R15 ;  /* 0x000000ffff0f7224 */ /* 0x000fc800078e0a0f */
[----:B------:R-:W-:-:S08]  /*c360*/  IMAD R10, R29, R15, R10 ;  /* 0x0000000f1d0a7224 */ /* 0x000fd000078e020a */
[----:B------:R-:W-:Y:S01]  /*c370*/  @!P1 IMAD.IADD R14, R14, 0x1, -R29 ;  /* 0x000000010e0e9824 */ /* 0x000fe200078e0a1d */
[----:B--2---:R0:W-:Y:S04]  /*c380*/  STL [R1+0x2348], R27 ;  /* 0x0023481b01007387 */ /* 0x0041e80000100800 */
[----:B------:R-:W2:Y:S01]  /*c390*/  LDL.LU R15, [R1+0x1a0] ;  /* 0x0001a000010f7983 */ /* 0x000ea20000300800 */
[----:B0-----:R-:W-:-:S03]  /*c3a0*/  IMAD.MOV.U32 R27, RZ, RZ, R26 ;  /* 0x000000ffff1b7224 */ /* 0x001fc600078e001a */
[----:B------:R-:W2:Y:S02]  /*c3b0*/  LDL.LU R26, [R1+0x1b8] ;  /* 0x0001b800011a7983 */ /* 0x000ea40000300800 */
[----:B------:R-:W-:Y:S02]  /*c3c0*/  ISETP.GE.AND P1, PT, R27, RZ, PT ;  /* 0x000000ff1b00720c */ /* 0x000fe40003f26270 */
[----:B------:R-:W2:Y:S01]  /*c3d0*/  LDL.LU R27, [R1+0x2348] ;  /* 0x00234800011b7983 */ /* 0x000ea20000300800 */
[C---:B------:R-:W-:Y:S02]  /*c3e0*/  ISETP.GT.U32.AND P3, PT, R29.reuse, R8, PT ;  /* 0x000000081d00720c */ /* 0x040fe40003f64070 */
[----:B------:R-:W-:-:S11]  /*c3f0*/  ISETP.GT.U32.AND P2, PT, R29, R4, PT ;  /* 0x000000041d00720c */ /* 0x000fd60003f44070 */
[--C-:B------:R-:W-:Y:S01]  /*c400*/  @!P3 IMAD.IADD R8, R8, 0x1, -R29.reuse ;  /* 0x000000010808b824 */ /* 0x100fe200078e0a1d */
[C---:B------:R-:W-:Y:S01]  /*c410*/  ISETP.GT.U32.AND P3, PT, R29.reuse, R0, PT ;  /* 0x000000001d00720c */ /* 0x040fe20003f64070 */
[----:B------:R-:W-:Y:S01]  /*c420*/  @!P2 IMAD.IADD R4, R4, 0x1, -R29 ;  /* 0x000000010404a824 */ /* 0x000fe200078e0a1d */
[C---:B------:R-:W-:Y:S02]  /*c430*/  ISETP.GT.U32.AND P0, PT, R29.reuse, R7, PT ;  /* 0x000000071d00720c */ /* 0x040fe40003f04070 */
[----:B------:R-:W-:-:S09]  /*c440*/  ISETP.GT.U32.AND P2, PT, R29, R8, PT ;  /* 0x000000081d00720c */ /* 0x000fd20003f44070 */
[--C-:B------:R-:W-:Y:S01]  /*c450*/  @!P3 IMAD.IADD R0, R0, 0x1, -R29.reuse ;  /* 0x000000010000b824 */ /* 0x100fe200078e0a1d */
[----:B------:R-:W-:Y:S01]  /*c460*/  ISETP.GT.U32.AND P3, PT, R29, R4, PT ;  /* 0x000000041d00720c */ /* 0x000fe20003f64070 */
[--C-:B------:R-:W-:Y:S02]  /*c470*/  @!P0 IMAD.IADD R7, R7, 0x1, -R29.reuse ;  /* 0x0000000107078824 */ /* 0x100fe400078e0a1d */
[----:B------:R-:W-:Y:S01]  /*c480*/  @!P2 IMAD.IADD R8, R8, 0x1, -R29 ;  /* 0x000000010808a824 */ /* 0x000fe200078e0a1d */
[C---:B------:R-:W-:Y:S02]  /*c490*/  ISETP.GT.U32.AND P2, PT, R29.reuse, R3, PT ;  /* 0x000000031d00720c */ /* 0x040fe40003f44070 */
[----:B------:R-:W-:Y:S02]  /*c4a0*/  ISETP.GT.U32.AND P0, PT, R29, R9, PT ;  /* 0x000000091d00720c */ /* 0x000fe40003f04070 */
[----:B----4-:R-:W-:Y:S01]  /*c4b0*/  IABS R6, R11 ;  /* 0x0000000b00067213 */ /* 0x010fe20000000000 */
[----:B------:R-:W-:-:S04]  /*c4c0*/  IMAD.HI.U32 R11, R16, R5, RZ ;  /* 0x00000005100b7227 */ /* 0x000fc800078e00ff */
[----:B------:R-:W-:Y:S01]  /*c4d0*/  @!P3 IMAD.IADD R4, R4, 0x1, -R29 ;  /* 0x000000010404b824 */ /* 0x000fe200078e0a1d */
[----:B---3--:R-:W-:Y:S01]  /*c4e0*/  ISETP.GE.AND P3, PT, R12, RZ, PT ;  /* 0x000000ff0c00720c */ /* 0x008fe20003f66270 */
[----:B------:R-:W-:-:S04]  /*c4f0*/  IMAD.HI.U32 R12, R16, R6, RZ ;  /* 0x00000006100c7227 */ /* 0x000fc800078e00ff */
[----:B------:R-:W-:Y:S02]  /*c500*/  IMAD.MOV R11, RZ, RZ, -R11 ;  /* 0x000000ffff0b7224 */ /* 0x000fe400078e0a0b */
[----:B------:R-:W-:Y:S02]  /*c510*/  IMAD.MOV R12, RZ, RZ, -R12 ;  /* 0x000000ffff0c7224 */ /* 0x000fe400078e0a0c */
[--C-:B------:R-:W-:Y:S02]  /*c520*/  @!P2 IMAD.IADD R3, R3, 0x1, -R29.reuse ;  /* 0x000000010303a824 */ /* 0x100fe400078e0a1d */
[----:B------:R-:W-:Y:S02]  /*c530*/  @!P0 IMAD.IADD R9, R9, 0x1, -R29 ;  /* 0x0000000109098824 */ /* 0x000fe400078e0a1d */
[C---:B------:R-:W-:Y:S02]  /*c540*/  IMAD R5, R29.reuse, R11, R5 ;  /* 0x0000000b1d057224 */ /* 0x040fe400078e0205 */
[----:B------:R-:W-:Y:S01]  /*c550*/  IMAD R6, R29, R12, R6 ;  /* 0x0000000c1d067224 */ /* 0x000fe200078e0206 */
[----:B--2---:R-:W-:-:S02]  /*c560*/  ISETP.GE.AND P0, PT, R15, RZ, PT ;  /* 0x000000ff0f00720c */ /* 0x004fc40003f06270 */
[----:B------:R-:W-:Y:S01]  /*c570*/  IABS R15, R26 ;  /* 0x0000001a000f7213 */ /* 0x000fe20000000000 */
[----:B------:R-:W-:Y:S01]  /*c580*/  IMAD.MOV.U32 R12, RZ, RZ, R26 ;  /* 0x000000ffff0c7224 */ /* 0x000fe200078e001a */
[----:B------:R-:W-:Y:S02]  /*c590*/  ISETP.GE.AND P2, PT, R27, RZ, PT ;  /* 0x000000ff1b00720c */ /* 0x000fe40003f46270 */
[----:B------:R-:W2:Y:S04]  /*c5a0*/  LDL.LU R27, [R1+0x2344] ;  /* 0x00234400011b7983 */ /* 0x000ea80000300800 */
[----:B------:R-:W3:Y:S04]  /*c5b0*/  LDL.LU R11, [R1+0x1a4] ;  /* 0x0001a400010b7983 */ /* 0x000ee80000300800 */
[----:B------:R-:W4:Y:S01]  /*c5c0*/  LDL.LU R26, [R1+0x2340] ;  /* 0x00234000011a7983 */ /* 0x000f220000300800 */
[----:B------:R-:W-:Y:S01]  /*c5d0*/  ISETP.GT.U32.AND P6, PT, R29, R0, PT ;  /* 0x000000001d00720c */ /* 0x000fe20003fc4070 */
[----:B------:R-:W-:-:S12]  /*c5e0*/  @!P5 IMAD.MOV R8, RZ, RZ, -R8 ;  /* 0x000000ffff08d224 */ /* 0x000fd800078e0a08 */
[----:B------:R-:W-:Y:S01]  /*c5f0*/  @!P6 IMAD.IADD R0, R0, 0x1, -R29 ;  /* 0x000000010000e824 */ /* 0x000fe200078e0a1d */
[C---:B------:R-:W-:Y:S01]  /*c600*/  ISETP.GT.U32.AND P6, PT, R29.reuse, R10, PT ;  /* 0x0000000a1d00720c */ /* 0x040fe20003fc4070 */
[----:B------:R-:W-:Y:S02]  /*c610*/  @!P4 IMAD.MOV R7, RZ, RZ, -R7 ;  /* 0x000000ffff07c224 */ /* 0x000fe400078e0a07 */
[----:B------:R-:W-:Y:S01]  /*c620*/  @!P3 IMAD.MOV R4, RZ, RZ, -R4 ;  /* 0x000000ffff04b224 */ /* 0x000fe200078e0a04 */
[----:B------:R-:W-:Y:S04]  /*c630*/  STL [R1+0x4fc], R8 ;  /* 0x0004fc0801007387 */ /* 0x000fe80000100800 */
[----:B------:R0:W-:Y:S05]  /*c640*/  STL [R1+0x504], R7 ;  /* 0x0005040701007387 */ /* 0x0001ea0000100800 */
[----:B------:R-:W-:Y:S01]  /*c650*/  @!P6 IMAD.IADD R10, R10, 0x1, -R29 ;  /* 0x000000010a0ae824 */ /* 0x000fe200078e0a1d */
[----:B------:R-:W-:Y:S01]  /*c660*/  ISETP.GT.U32.AND P6, PT, R29, R3, PT ;  /* 0x000000031d00720c */ /* 0x000fe20003fc4070 */
[----:B0-----:R-:W2:Y:S04]  /*c670*/  LDL.LU R7, [R1+0x1b4] ;  /* 0x0001b40001077983 */ /* 0x001ea80000300800 */
[----:B------:R0:W-:Y:S01]  /*c680*/  STL [R1+0x50c], R4 ;  /* 0x00050c0401007387 */ /* 0x0001e20000100800 */
[----:B------:R-:W-:-:S02]  /*c690*/  @!P1 IMAD.MOV R0, RZ, RZ, -R0 ;  /* 0x000000ffff009224 */ /* 0x000fc400078e0a00 */
[----:B0-----:R-:W-:-:S04]  /*c6a0*/  IMAD.MOV.U32 R4, RZ, RZ, R14 ;  /* 0x000000ffff047224 */ /* 0x001fc800078e000e */
[----:B------:R-:W-:Y:S01]  /*c6b0*/  @!P2 IMAD.MOV R4, RZ, RZ, -R4 ;  /* 0x000000ffff04a224 */ /* 0x000fe200078e0a04 */
[----:B------:R-:W-:Y:S01]  /*c6c0*/  STL [R1+0x518], R0 ;  /* 0x0005180001007387 */ /* 0x000fe20000100800 */
[----:B------:R-:W-:-:S03]  /*c6d0*/  @!P6 IMAD.IADD R3, R3, 0x1, -R29 ;  /* 0x000000010303e824 */ /* 0x000fc600078e0a1d */
[----:B------:R0:W-:Y:S01]  /*c6e0*/  STL [R1+0x524], R4 ;  /* 0x0005240401007387 */ /* 0x0001e20000100800 */
[----:B---3--:R-:W-:-:S03]  /*c6f0*/  ISETP.GE.AND P1, PT, R11, RZ, PT ;  /* 0x000000ff0b00720c */ /* 0x008fc60003f26270 */
[----:B------:R-:W3:Y:S01]  /*c700*/  LDL.LU R11, [R1+0x208] ;  /* 0x00020800010b7983 */ /* 0x000ee20000300800 */
[----:B----4-:R-:W-:-:S03]  /*c710*/  ISETP.GE.AND P6, PT, R26, RZ, PT ;  /* 0x000000ff1a00720c */ /* 0x010fc60003fc6270 */
[----:B------:R-:W4:Y:S01]  /*c720*/  LDL.LU R26, [R1+0x1bc] ;  /* 0x0001bc00011a7983 */ /* 0x000f220000300800 */
[C---:B------:R-:W-:Y:S02]  /*c730*/  ISETP.GT.U32.AND P3, PT, R29.reuse, R5, PT ;  /* 0x000000051d00720c */ /* 0x040fe40003f64070 */
[C---:B------:R-:W-:Y:S02]  /*c740*/  ISETP.GT.U32.AND P5, PT, R29.reuse, R9, PT ;  /* 0x000000091d00720c */ /* 0x040fe40003fa4070 */
[----:B------:R-:W-:Y:S01]  /*c750*/  ISETP.GT.U32.AND P4, PT, R29, R10, PT ;  /* 0x0000000a1d00720c */ /* 0x000fe20003f84070 */
[----:B------:R-:W-:Y:S02]  /*c760*/  @!P0 IMAD.MOV R3, RZ, RZ, -R3 ;  /* 0x000000ffff038224 */ /* 0x000fe400078e0a03 */
[----:B------:R-:W-:-:S06]  /*c770*/  IMAD.MOV.U32 R8, RZ, RZ, R12 ;  /* 0x000000ffff087224 */ /* 0x000fcc00078e000c */
[--C-:B------:R-:W-:Y:S02]  /*c780*/  @!P3 IMAD.IADD R5, R5, 0x1, -R29.reuse ;  /* 0x000000010505b824 */ /* 0x100fe400078e0a1d */
[--C-:B------:R-:W-:Y:S01]  /*c790*/  @!P5 IMAD.IADD R9, R9, 0x1, -R29.reuse ;  /* 0x000000010909d824 */ /* 0x100fe200078e0a1d */
[----:B--2---:R-:W-:Y:S02]  /*c7a0*/  ISETP.GE.AND P5, PT, R27, RZ, PT ;  /* 0x000000ff1b00720c */ /* 0x004fe40003fa6270 */
[----:B------:R-:W2:Y:S01]  /*c7b0*/  LDL.LU R27, [R1+0x1c0] ;  /* 0x0001c000011b7983 */ /* 0x000ea20000300800 */
[----:B------:R-:W-:Y:S01]  /*c7c0*/  ISETP.GT.U32.AND P0, PT, R29, R5, PT ;  /* 0x000000051d00720c */ /* 0x000fe20003f04070 */
[----:B------:R-:W-:Y:S02]  /*c7d0*/  @!P4 IMAD.IADD R10, R10, 0x1, -R29 ;  /* 0x000000010a0ac824 */ /* 0x000fe400078e0a1d */
[----:B------:R-:W2:Y:S01]  /*c7e0*/  LDL.LU R12, [R1+0x1c4] ;  /* 0x0001c400010c7983 */ /* 0x000ea20000300800 */
[----:B0-----:R-:W-:-:S03]  /*c7f0*/  IMAD.MOV.U32 R4, RZ, RZ, R9 ;  /* 0x000000ffff047224 */ /* 0x001fc600078e0009 */
[----:B------:R4:W-:Y:S01]  /*c800*/  STL [R1+0x530], R3 ;  /* 0x0005300301007387 */ /* 0x0009e20000100800 */
[----:B------:R-:W-:Y:S01]  /*c810*/  IMAD.HI.U32 R0, R16, R15, RZ ;  /* 0x0000000f10007227 */ /* 0x000fe200078e00ff */
[----:B------:R-:W-:-:S03]  /*c820*/  ISETP.GE.AND P3, PT, R8, RZ, PT ;  /* 0x000000ff0800720c */ /* 0x000fc60003f66270 */
[----:B------:R-:W-:Y:S02]  /*c830*/  IMAD.MOV.U32 R8, RZ, RZ, R10 ;  /* 0x000000ffff087224 */ /* 0x000fe400078e000a */
[----:B------:R-:W-:Y:S02]  /*c840*/  @!P1 IMAD.MOV R4, RZ, RZ, -R4 ;  /* 0x000000ffff049224 */ /* 0x000fe400078e0a04 */
[----:B------:R-:W-:Y:S02]  /*c850*/  IMAD.MOV R0, RZ, RZ, -R0 ;  /* 0x000000ffff007224 */ /* 0x000fe400078e0a00 */
[----:B------:R-:W-:Y:S01]  /*c860*/  @!P6 IMAD.MOV R8, RZ, RZ, -R8 ;  /* 0x000000ffff08e224 */ /* 0x000fe200078e0a08 */
[----:B------:R3:W-:Y:S01]  /*c870*/  STL [R1+0x538], R4 ;  /* 0x0005380401007387 */ /* 0x0007e20000100800 */
[----:B------:R-:W-:Y:S02]  /*c880*/  IMAD R0, R29, R0, R15 ;  /* 0x000000001d007224 */ /* 0x000fe400078e020f */
[----:B------:R-:W-:Y:S01]  /*c890*/  @!P0 IMAD.IADD R5, R5, 0x1, -R29 ;  /* 0x0000000105058824 */ /* 0x000fe200078e0a1d */
[----:B------:R-:W3:Y:S04]  /*c8a0*/  LDL.LU R15, [R1+0x1d4] ;  /* 0x0001d400010f7983 */ /* 0x000ee80000300800 */
[----:B------:R-:W-:Y:S01]  /*c8b0*/  STL [R1+0x544], R8 ;  /* 0x0005440801007387 */ /* 0x000fe20000100800 */
[----:B----4-:R-:W-:-:S05]  /*c8c0*/  IABS R3, R26 ;  /* 0x0000001a00037213 */ /* 0x010fca0000000000 */
[----:B------:R-:W-:Y:S01]  /*c8d0*/  IMAD.HI.U32 R9, R16, R3, RZ ;  /* 0x0000000310097227 */ /* 0x000fe200078e00ff */
[----:B------:R-:W-:Y:S02]  /*c8e0*/  ISETP.GE.AND P0, PT, R26, RZ, PT ;  /* 0x000000ff1a00720c */ /* 0x000fe40003f06270 */
[----:B------:R-:W4:Y:S01]  /*c8f0*/  LDL R26, [R1+0x1d0] ;  /* 0x0001d000011a7983 */ /* 0x000f220000100800 */
[----:B------:R-:W-:-:S04]  /*c900*/  IMAD.MOV R9, RZ, RZ, -R9 ;  /* 0x000000ffff097224 */ /* 0x000fc800078e0a09 */
[C---:B------:R-:W-:Y:S02]  /*c910*/  IMAD R3, R29.reuse, R9, R3 ;  /* 0x000000091d037224 */ /* 0x040fe400078e0203 */
[----:B------:R-:W4:Y:S04]  /*c920*/  LDL R9, [R1+0x1d8] ;  /* 0x0001d80001097983 */ /* 0x000f280000100800 */
[----:B------:R-:W4:Y:S01]  /*c930*/  LDL.LU R14, [R1+0x1dc] ;  /* 0x0001dc00010e7983 */ /* 0x000f220000300800 */
[C---:B------:R-:W-:Y:S02]  /*c940*/  ISETP.GT.U32.AND P2, PT, R29.reuse, R6, PT ;  /* 0x000000061d00720c */ /* 0x040fe40003f44070 */
[----:B------:R-:W-:Y:S02]  /*c950*/  ISETP.GT.U32.AND P6, PT, R29, R0, PT ;  /* 0x000000001d00720c */ /* 0x000fe40003fc4070 */
[----:B------:R-:W-:-:S09]  /*c960*/  ISETP.GE.AND P4, PT, R7, RZ, PT ;  /* 0x000000ff0700720c */ /* 0x000fd20003f86270 */
[--C-:B------:R-:W-:Y:S02]  /*c970*/  @!P2 IMAD.IADD R6, R6, 0x1, -R29.reuse ;  /* 0x000000010606a824 */ /* 0x100fe400078e0a1d */
[----:B------:R-:W-:-:S03]  /*c980*/  @!P6 IMAD.IADD R0, R0, 0x1, -R29 ;  /* 0x000000010000e824 */ /* 0x000fc600078e0a1d */
[C---:B------:R-:W-:Y:S02]  /*c990*/  ISETP.GT.U32.AND P2, PT, R29.reuse, R6, PT ;  /* 0x000000061d00720c */ /* 0x040fe40003f44070 */
[----:B------:R-:W-:Y:S01]  /*c9a0*/  ISETP.GT.U32.AND P6, PT, R29, R0, PT ;  /* 0x000000001d00720c */ /* 0x000fe20003fc4070 */
[----:B------:R-:W-:Y:S01]  /*c9b0*/  @!P5 IMAD.MOV R5, RZ, RZ, -R5 ;  /* 0x000000ffff05d224 */ /* 0x000fe200078e0a05 */
[----:B--2---:R-:W-:-:S09]  /*c9c0*/  IABS R7, R27 ;  /* 0x0000001b00077213 */ /* 0x004fd20000000000 */
[--C-:B------:R-:W-:Y:S02]  /*c9d0*/  @!P2 IMAD.IADD R6, R6, 0x1, -R29.reuse ;  /* 0x000000010606a824 */ /* 0x100fe400078e0a1d */
[----:B------:R-:W-:Y:S02]  /*c9e0*/  @!P6 IMAD.IADD R0, R0, 0x1, -R29 ;  /* 0x000000010000e824 */ /* 0x000fe400078e0a1d */
[----:B------:R-:W-:Y:S01]  /*c9f0*/  @!P4 IMAD.MOV R6, RZ, RZ, -R6 ;  /* 0x000000ffff06c224 */ /* 0x000fe200078e0a06 */
[----:B------:R4:W-:Y:S01]  /*ca00*/  STL [R1+0x548], R5 ;  /* 0x0005480501007387 */ /* 0x0009e20000100800 */
[----:B------:R-:W-:Y:S01]  /*ca10*/  @!P3 IMAD.MOV R0, RZ, RZ, -R0 ;  /* 0x000000ffff00b224 */ /* 0x000fe200078e0a00 */
[----:B------:R-:W-:Y:S02]  /*ca20*/  ISETP.GE.AND P2, PT, R27, RZ, PT ;  /* 0x000000ff1b00720c */ /* 0x000fe40003f46270 */
[----:B------:R-:W-:Y:S04]  /*ca30*/  STL [R1+0x554], R6 ;  /* 0x0005540601007387 */ /* 0x000fe80000100800 */
[----:B------:R-:W2:Y:S01]  /*ca40*/  LDL.LU R27, [R1+0x1e0] ;  /* 0x0001e000011b7983 */ /* 0x000ea20000300800 */
[----:B---3--:R-:W-:-:S02]  /*ca50*/  IABS R4, R11 ;  /* 0x0000000b00047213 */ /* 0x008fc40000000000 */
[----:B----4-:R-:W-:Y:S02]  /*ca60*/  IABS R5, R26 ;  /* 0x0000001a00057213 */ /* 0x010fe40000000000 */
[----:B------:R-:W3:Y:S04]  /*ca70*/  LDL.LU R26, [R1+0x1e4] ;  /* 0x0001e400011a7983 */ /* 0x000ee80000300800 */
[----:B------:R0:W-:Y:S04]  /*ca80*/  STL [R1+0x560], R0 ;  /* 0x0005600001007387 */ /* 0x0001e80000100800 */
[----:B------:R1:W-:Y:S01]  /*ca90*/  STL [R1+0x233c], R14 ;  /* 0x00233c0e01007387 */ /* 0x0003e20000100800 */
[----:B0-----:R-:W-:-:S03]  /*caa0*/  IABS R0, R14 ;  /* 0x0000000e00007213 */ /* 0x001fc60000000000 */
[----:B-1----:R-:W4:Y:S01]  /*cab0*/  LDL.LU R14, [R1+0x1d0] ;  /* 0x0001d000010e7983 */ /* 0x002f220000300800 */
[----:B------:R-:W-:-:S04]  /*cac0*/  IMAD.HI.U32 R8, R16, R4, RZ ;  /* 0x0000000410087227 */ /* 0x000fc800078e00ff */
[----:B------:R-:W-:-:S04]  /*cad0*/  IMAD.MOV R8, RZ, RZ, -R8 ;  /* 0x000000ffff087224 */ /* 0x000fc800078e0a08 */
[C---:B------:R-:W-:Y:S01]  /*cae0*/  IMAD R4, R29.reuse, R8, R4 ;  /* 0x000000081d047224 */ /* 0x040fe200078e0204 */
[----:B------:R-:W-:-:S04]  /*caf0*/  ISETP.GT.U32.AND P4, PT, R29, R3, PT ;  /* 0x000000031d00720c */ /* 0x000fc80003f84070 */
[----:B------:R-:W-:Y:S01]  /*cb00*/  ISETP.GT.U32.AND P5, PT, R29, R4, PT ;  /* 0x000000041d00720c */ /* 0x000fe20003fa4070 */
[----:B------:R-:W-:Y:S01]  /*cb10*/  IMAD.HI.U32 R10, R16, R7, RZ ;  /* 0x00000007100a7227 */ /* 0x000fe200078e00ff */
[----:B------:R-:W-:Y:S02]  /*cb20*/  ISETP.GE.AND P1, PT, R11, RZ, PT ;  /* 0x000000ff0b00720c */ /* 0x000fe40003f26270 */
[----:B------:R-:W-:Y:S01]  /*cb30*/  IABS R11, R12 ;  /* 0x0000000c000b7213 */ /* 0x000fe20000000000 */
[----:B------:R-:W-:-:S04]  /*cb40*/  IMAD.MOV R10, RZ, RZ, -R10 ;  /* 0x000000ffff0a7224 */ /* 0x000fc800078e0a0a */
[----:B------:R-:W-:-:S04]  /*cb50*/  IMAD.HI.U32 R8, R16, R11, RZ ;  /* 0x0000000b10087227 */ /* 0x000fc800078e00ff */
[----:B------:R-:W-:Y:S02]  /*cb60*/  @!P5 IMAD.IADD R4, R4, 0x1, -R29 ;  /* 0x000000010404d824 */ /* 0x000fe400078e0a1d */
[----:B------:R-:W-:Y:S02]  /*cb70*/  IMAD R7, R29, R10, R7 ;  /* 0x0000000a1d077224 */ /* 0x000fe400078e0207 */
[----:B------:R-:W-:Y:S01]  /*cb80*/  @!P4 IMAD.IADD R3, R3, 0x1, -R29 ;  /* 0x000000010303c824 */ /* 0x000fe200078e0a1d */
[C---:B------:R-:W-:Y:S01]  /*cb90*/  ISETP.GT.U32.AND P4, PT, R29.reuse, R4, PT ;  /* 0x000000041d00720c */ /* 0x040fe20003f84070 */
[----:B------:R-:W-:Y:S02]  /*cba0*/  IMAD.MOV R8, RZ, RZ, -R8 ;  /* 0x000000ffff087224 */ /* 0x000fe400078e0a08 */
[----:B------:R-:W-:Y:S01]  /*cbb0*/  IMAD.HI.U32 R10, R16, R5, RZ ;  /* 0x00000005100a7227 */ /* 0x000fe200078e00ff */
[----:B------:R-:W-:Y:S02]  /*cbc0*/  IABS R6, R15 ;  /* 0x0000000f00067213 */ /* 0x000fe40000000000 */
[C---:B------:R-:W-:Y:S01]  /*cbd0*/  ISETP.GT.U32.AND P6, PT, R29.reuse, R7, PT ;  /* 0x000000071d00720c */ /* 0x040fe20003fc4070 */
[----:B------:R-:W-:-:S02]  /*cbe0*/  IMAD R11, R29, R8, R11 ;  /* 0x000000081d0b7224 */ /* 0x000fc400078e020b */
[----:B------:R-:W-:Y:S01]  /*cbf0*/  IMAD.MOV R10, RZ, RZ, -R10 ;  /* 0x000000ffff0a7224 */ /* 0x000fe200078e0a0a */
[----:B------:R-:W-:Y:S01]  /*cc00*/  IABS R8, R9 ;  /* 0x0000000900087213 */ /* 0x000fe20000000000 */
[----:B------:R-:W-:Y:S01]  /*cc10*/  IMAD.HI.U32 R9, R16, R6, RZ ;  /* 0x0000000610097227 */ /* 0x000fe200078e00ff */
[C---:B------:R-:W-:Y:S02]  /*cc20*/  ISETP.GT.U32.AND P3, PT, R29.reuse, R3, PT ;  /* 0x000000031d00720c */ /* 0x040fe40003f64070 */
[C---:B------:R-:W-:Y:S01]  /*cc30*/  ISETP.GT.U32.AND P5, PT, R29.reuse, R11, PT ;  /* 0x0000000b1d00720c */ /* 0x040fe20003fa4070 */
[C---:B------:R-:W-:Y:S02]  /*cc40*/  IMAD R5, R29.reuse, R10, R5 ;  /* 0x0000000a1d057224 */ /* 0x040fe400078e0205 */
[----:B------:R-:W-:Y:S02]  /*cc50*/  IMAD.MOV R9, RZ, RZ, -R9 ;  /* 0x000000ffff097224 */ /* 0x000fe400078e0a09 */
[--C-:B------:R-:W-:Y:S01]  /*cc60*/  @!P4 IMAD.IADD R4, R4, 0x1, -R29.reuse ;  /* 0x000000010404c824 */ /* 0x100fe200078e0a1d */
[----:B------:R-:W-:Y:S01]  /*cc70*/  ISETP.GT.U32.AND P4, PT, R29, R5, PT ;  /* 0x000000051d00720c */ /* 0x000fe20003f84070 */
[----:B------:R-:W-:-:S02]  /*cc80*/  @!P6 IMAD.IADD R7, R7, 0x1, -R29 ;  /* 0x000000010707e824 */ /* 0x000fc400078e0a1d */
[----:B------:R-:W-:Y:S02]  /*cc90*/  IMAD R6, R29, R9, R6 ;  /* 0x000000091d067224 */ /* 0x000fe400078e0206 */
[--C-:B------:R-:W-:Y:S01]  /*cca0*/  @!P3 IMAD.IADD R3, R3, 0x1, -R29.reuse ;  /* 0x000000010303b824 */ /* 0x100fe200078e0a1d */
[----:B------:R-:W-:Y:S01]  /*ccb0*/  ISETP.GT.U32.AND P6, PT, R29, R7, PT ;  /* 0x000000071d00720c */ /* 0x000fe20003fc4070 */
[----:B------:R-:W-:Y:S01]  /*ccc0*/  @!P5 IMAD.IADD R11, R11, 0x1, -R29 ;  /* 0x000000010b0bd824 */ /* 0x000fe200078e0a1d */
[----:B------:R-:W-:-:S04]  /*ccd0*/  ISETP.GT.U32.AND P3, PT, R29, R6, PT ;  /* 0x000000061d00720c */ /* 0x000fc80003f64070 */
[----:B------:R-:W-:Y:S01]  /*cce0*/  ISETP.GT.U32.AND P5, PT, R29, R11, PT ;  /* 0x0000000b1d00720c */ /* 0x000fe20003fa4070 */
[----:B------:R-:W-:-:S06]  /*ccf0*/  @!P4 IMAD.IADD R5, R5, 0x1, -R29 ;  /* 0x000000010505c824 */ /* 0x000fcc00078e0a1d */
[--C-:B------:R-:W-:Y:S02]  /*cd00*/  @!P6 IMAD.IADD R7, R7, 0x1, -R29.reuse ;  /* 0x000000010707e824 */ /* 0x100fe400078e0a1d */
[----:B------:R-:W-:Y:S01]  /*cd10*/  @!P3 IMAD.IADD R6, R6, 0x1, -R29 ;  /* 0x000000010606b824 */ /* 0x000fe200078e0a1d */
[----:B------:R-:W-:Y:S02]  /*cd20*/  ISETP.GE.AND P3, PT, R15, RZ, PT ;  /* 0x000000ff0f00720c */ /* 0x000fe40003f66270 */
[----:B------:R-:W2:Y:S01]  /*cd30*/  LDL.LU R15, [R1+0x1f0] ;  /* 0x0001f000010f7983 */ /* 0x000ea20000300800 */
[----:B------:R-:W-:Y:S02]  /*cd40*/  @!P0 IMAD.MOV R3, RZ, RZ, -R3 ;  /* 0x000000ffff038224 */ /* 0x000fe400078e0a03 */
[----:B------:R-:W-:Y:S01]  /*cd50*/  @!P5 IMAD.IADD R11, R11, 0x1, -R29 ;  /* 0x000000010b0bd824 */ /* 0x000fe200078e0a1d */
[----:B----4-:R-:W-:Y:S01]  /*cd60*/  ISETP.GE.AND P4, PT, R14, RZ, PT ;  /* 0x000000ff0e00720c */ /* 0x010fe20003f86270 */
[----:B------:R-:W-:-:S04]  /*cd70*/  IMAD.MOV.U32 R14, RZ, RZ, R4 ;  /* 0x000000ffff0e7224 */ /* 0x000fc800078e0004 */
[----:B------:R-:W-:-:S05]  /*cd80*/  @!P1 IMAD.MOV R14, RZ, RZ, -R14 ;  /* 0x000000ffff0e9224 */ /* 0x000fca00078e0a0e */
[----:B------:R0:W-:Y:S04]  /*cd90*/  STL [R1+0x568], R14 ;  /* 0x0005680e01007387 */ /* 0x0001e80000100800 */
[----:B------:R1:W-:Y:S01]  /*cda0*/  STL [R1+0x570], R3 ;  /* 0x0005700301007387 */ /* 0x0003e20000100800 */
[----:B0-----:R-:W-:-:S03]  /*cdb0*/  IMAD.MOV.U32 R14, RZ, RZ, R7 ;  /* 0x000000ffff0e7224 */ /* 0x001fc600078e0007 */
[----:B------:R-:W4:Y:S01]  /*cdc0*/  LDL.LU R7, [R1+0x1d8] ;  /* 0x0001d80001077983 */ /* 0x000f220000300800 */
[----:B------:R-:W-:Y:S02]  /*cdd0*/  @!P2 IMAD.MOV R14, RZ, RZ, -R14 ;  /* 0x000000ffff0ea224 */ /* 0x000fe400078e0a0e */
[----:B-1----:R-:W-:Y:S02]  /*cde0*/  IMAD.MOV.U32 R3, RZ, RZ, R11 ;  /* 0x000000ffff037224 */ /* 0x002fe400078e000b */
[----:B------:R-:W4:Y:S04]  /*cdf0*/  LDL.LU R11, [R1+0x1ec] ;  /* 0x0001ec00010b7983 */ /* 0x000f280000300800 */
[----:B------:R0:W-:Y:S04]  /*ce00*/  STL [R1+0x574], R14 ;  /* 0x0005740e01007387 */ /* 0x0001e80000100800 */
[----:B0-----:R-:W4:Y:S01]  /*ce10*/  LDL.LU R14, [R1+0x233c] ;  /* 0x00233c00010e7983 */ /* 0x001f220000300800 */
[----:B------:R-:W-:-:S04]  /*ce20*/  IMAD.HI.U32 R9, R16, R8, RZ ;  /* 0x0000000810097227 */ /* 0x000fc800078e00ff */
[----:B------:R-:W-:-:S04]  /*ce30*/  IMAD.MOV R9, RZ, RZ, -R9 ;  /* 0x000000ffff097224 */ /* 0x000fc800078e0a09 */
[----:B------:R-:W-:-:S05]  /*ce40*/  IMAD R8, R29, R9, R8 ;  /* 0x000000091d087224 */ /* 0x000fca00078e0208 */
[C---:B------:R-:W-:Y:S02]  /*ce50*/  ISETP.GT.U32.AND P5, PT, R29.reuse, R8, PT ;  /* 0x000000081d00720c */ /* 0x040fe40003fa4070 */
[----:B------:R-:W-:Y:S02]  /*ce60*/  ISETP.GT.U32.AND P1, PT, R29, R5, PT ;  /* 0x000000051d00720c */ /* 0x000fe40003f24070 */
[----:B------:R-:W-:-:S09]  /*ce70*/  ISETP.GE.AND P6, PT, R12, RZ, PT ;  /* 0x000000ff0c00720c */ /* 0x000fd20003fc6270 */
[----:B------:R-:W-:Y:S01]  /*ce80*/  @!P5 IMAD.IADD R8, R8, 0x1, -R29 ;  /* 0x000000010808d824 */ /* 0x000fe200078e0a1d */
[----:B------:R-:W-:-:S04]  /*ce90*/  ISETP.GT.U32.AND P5, PT, R29, R6, PT ;  /* 0x000000061d00720c */ /* 0x000fc80003fa4070 */
[----:B------:R-:W-:Y:S01]  /*cea0*/  ISETP.GT.U32.AND P0, PT, R29, R8, PT ;  /* 0x000000081d00720c */ /* 0x000fe20003f04070 */
[----:B------:R-:W-:Y:S02]  /*ceb0*/  @!P1 IMAD.IADD R5, R5, 0x1, -R29 ;  /* 0x0000000105059824 */ /* 0x000fe400078e0a1d */
[----:B------:R-:W-:Y:S01]  /*cec0*/  @!P6 IMAD.MOV R3, RZ, RZ, -R3 ;  /* 0x000000ffff03e224 */ /* 0x000fe200078e0a03 */
[----:B---3--:R-:W-:Y:S02]  /*ced0*/  IABS R10, R26 ;  /* 0x0000001a000a7213 */ /* 0x008fe40000000000 */
[----:B--2---:R-:W-:Y:S02]  /*cee0*/  IABS R9, R27 ;  /* 0x0000001b00097213 */ /* 0x004fe40000000000 */
[----:B------:R-:W-:Y:S01]  /*cef0*/  STL [R1+0x57c], R3 ;  /* 0x00057c0301007387 */ /* 0x000fe20000100800 */
[----:B------:R-:W-:-:S04]  /*cf00*/  @!P5 IMAD.IADD R6, R6, 0x1, -R29 ;  /* 0x000000010606d824 */ /* 0x000fc800078e0a1d */
[----:B------:R-:W-:Y:S01]  /*cf10*/  @!P0 IMAD.IADD R8, R8, 0x1, -R29 ;  /* 0x0000000108088824 */ /* 0x000fe200078e0a1d */
[----:B------:R-:W-:Y:S02]  /*cf20*/  ISETP.GE.AND P0, PT, R27, RZ, PT ;  /* 0x000000ff1b00720c */ /* 0x000fe40003f06270 */
[----:B------:R-:W2:Y:S01]  /*cf30*/  LDL.LU R27, [R1+0x1f4] ;  /* 0x0001f400011b7983 */ /* 0x000ea20000300800 */
[----:B------:R-:W-:-:S04]  /*cf40*/  IMAD.HI.U32 R4, R16, R10, RZ ;  /* 0x0000000a10047227 */ /* 0x000fc800078e00ff */
[----:B------:R-:W-:-:S04]  /*cf50*/  IMAD.MOV R4, RZ, RZ, -R4 ;  /* 0x000000ffff047224 */ /* 0x000fc800078e0a04 */
[----:B------:R-:W-:Y:S01]  /*cf60*/  IMAD R10, R29, R4, R10 ;  /* 0x000000041d0a7224 */ /* 0x000fe200078e020a */
[----:B------:R-:W-:Y:S02]  /*cf70*/  IABS R4, R25 ;  /* 0x0000001900047213 */ /* 0x000fe40000000000 */
[----:B----4-:R-:W-:Y:S01]  /*cf80*/  ISETP.GE.AND P1, PT, R14, RZ, PT ;  /* 0x000000ff0e00720c */ /* 0x010fe20003f26270 */
[----:B------:R-:W-:-:S04]  /*cf90*/  IMAD.MOV.U32 R14, RZ, RZ, R5 ;  /* 0x000000ffff0e7224 */ /* 0x000fc800078e0005 */
[----:B------:R-:W-:Y:S01]  /*cfa0*/  @!P4 IMAD.MOV R14, RZ, RZ, -R14 ;  /* 0x000000ffff0ec224 */ /* 0x000fe200078e0a0e */
[----:B------:R-:W-:Y:S02]  /*cfb0*/  ISETP.GE.AND P4, PT, R26, RZ, PT ;  /* 0x000000ff1a00720c */ /* 0x000fe40003f86270 */
[----:B------:R-:W3:Y:S04]  /*cfc0*/  LDL.LU R26, [R1+0x1f8] ;  /* 0x0001f800011a7983 */ /* 0x000ee80000300800 */
[----:B------:R0:W-:Y:S02]  /*cfd0*/  STL [R1+0x584], R14 ;  /* 0x0005840e01007387 */ /* 0x0001e40000100800 */
[----:B0-----:R-:W-:-:S04]  /*cfe0*/  IMAD.MOV.U32 R14, RZ, RZ, R6 ;  /* 0x000000ffff0e7224 */ /* 0x001fc800078e0006 */
[----:B------:R-:W-:Y:S02]  /*cff0*/  @!P3 IMAD.MOV R14, RZ, RZ, -R14 ;  /* 0x000000ffff0eb224 */ /* 0x000fe400078e0a0e */
[----:B------:R-:W-:Y:S02]  /*d000*/  IMAD.MOV.U32 R6, RZ, RZ, R25 ;  /* 0x000000ffff067224 */ /* 0x000fe400078e0019 */
[----:B------:R-:W-:Y:S01]  /*d010*/  IMAD.MOV.U32 R25, RZ, RZ, R20 ;  /* 0x000000ffff197224 */ /* 0x000fe200078e0014 */
[----:B------:R0:W-:Y:S01]  /*d020*/  STL [R1+0x598], R14 ;  /* 0x0005980e01007387 */ /* 0x0001e20000100800 */
[----:B------:R-:W-:-:S03]  /*d030*/  IMAD.MOV.U32 R20, RZ, RZ, R19 ;  /* 0x000000ffff147224 */ /* 0x000fc600078e0013 */
[----:B------:R-:W4:Y:S01]  /*d040*/  LDL R19, [R1+0x200] ;  /* 0x0002000001137983 */ /* 0x000f220000100800 */
[----:B------:R-:W-:-:S04]  /*d050*/  IMAD.HI.U32 R12, R16, R0, RZ ;  /* 0x00000000100c7227 */ /* 0x000fc800078e00ff */
[----:B------:R-:W-:Y:S01]  /*d060*/  IMAD.MOV R12, RZ, RZ, -R12 ;  /* 0x000000ffff0c7224 */ /* 0x000fe200078e0a0c */
[----:B------:R-:W-:Y:S01]  /*d070*/  IABS R3, R11 ;  /* 0x0000000b00037213 */ /* 0x000fe20000000000 */
[----:B0-----:R-:W2:Y:S02]  /*d080*/  LDL R14, [R1+0x1fc] ;  /* 0x0001fc00010e7983 */ /* 0x001ea40000100800 */
[----:B------:R-:W-:Y:S02]  /*d090*/  IMAD R12, R29, R12, R0 ;  /* 0x0000000c1d0c7224 */ /* 0x000fe400078e0200 */
[----:B------:R-:W-:-:S04]  /*d0a0*/  IMAD.HI.U32 R0, R16, R9, RZ ;  /* 0x0000000910007227 */ /* 0x000fc800078e00ff */
[----:B------:R-:W-:Y:S01]  /*d0b0*/  IMAD.MOV R0, RZ, RZ, -R0 ;  /* 0x000000ffff007224 */ /* 0x000fe200078e0a00 */
[----:B------:R-:W-:-:S03]  /*d0c0*/  ISETP.GT.U32.AND P6, PT, R29, R12, PT ;  /* 0x0000000c1d00720c */ /* 0x000fc60003fc4070 */
[----:B------:R-:W-:-:S05]  /*d0d0*/  IMAD R0, R29, R0, R9 ;  /* 0x000000001d007224 */ /* 0x000fca00078e0209 */
[----:B------:R-:W-:-:S05]  /*d0e0*/  ISETP.GT.U32.AND P5, PT, R29, R0, PT ;  /* 0x000000001d00720c */ /* 0x000fca0003fa4070 */
[----:B------:R-:W-:Y:S01]  /*d0f0*/  @!P6 IMAD.IADD R12, R12, 0x1, -R29 ;  /* 0x000000010c0ce824 */ /* 0x000fe200078e0a1d */
[----:B------:R-:W-:Y:S02]  /*d100*/  ISETP.GT.U32.AND P6, PT, R29, R10, PT ;  /* 0x0000000a1d00720c */ /* 0x000fe40003fc4070 */
[----:B------:R-:W-:-:S05]  /*d110*/  ISETP.GE.AND P2, PT, R7, RZ, PT ;  /* 0x000000ff0700720c */ /* 0x000fca0003f46270 */
[----:B------:R-:W-:Y:S01]  /*d120*/  @!P5 IMAD.IADD R0, R0, 0x1, -R29 ;  /* 0x000000010000d824 */ /* 0x000fe200078e0a1d */
[----:B------:R-:W-:Y:S01]  /*d130*/  ISETP.GT.U32.AND P5, PT, R29, R12, PT ;  /* 0x0000000c1d00720c */ /* 0x000fe20003fa4070 */
[----:B------:R-:W-:-:S04]  /*d140*/  IMAD.HI.U32 R9, R16, R3, RZ ;  /* 0x0000000310097227 */ /* 0x000fc800078e00ff */
[----:B------:R-:W-:Y:S02]  /*d150*/  IMAD.MOV R9, RZ, RZ, -R9 ;  /* 0x000000ffff097224 */ /* 0x000fe400078e0a09 */
[----:B------:R-:W-:Y:S01]  /*d160*/  @!P6 IMAD.IADD R10, R10, 0x1, -R29 ;  /* 0x000000010a0ae824 */ /* 0x000fe200078e0a1d */
[C---:B------:R-:W-:Y:S01]  /*d170*/  ISETP.GT.U32.AND P6, PT, R29.reuse, R0, PT ;  /* 0x000000001d00720c */ /* 0x040fe20003fc4070 */
[----:B------:R-:W-:-:S04]  /*d180*/  IMAD R3, R29, R9, R3 ;  /* 0x000000091d037224 */ /* 0x000fc800078e0203 */
[----:B------:R-:W-:Y:S02]  /*d190*/  @!P5 IMAD.IADD R12, R12, 0x1, -R29 ;  /* 0x000000010c0cd824 */ /* 0x000fe400078e0a1d */
[----:B------:R-:W-:Y:S02]  /*d1a0*/  IMAD.MOV.U32 R9, RZ, RZ, R6 ;  /* 0x000000ffff097224 */ /* 0x000fe400078e0006 */
[----:B------:R-:W-:Y:S02]  /*d1b0*/  @!P2 IMAD.MOV R8, RZ, RZ, -R8 ;  /* 0x000000ffff08a224 */ /* 0x000fe400078e0a08 */
[----:B------:R-:W-:-:S03]  /*d1c0*/  IMAD.MOV.U32 R6, RZ, RZ, R12 ;  /* 0x000000ffff067224 */ /* 0x000fc600078e000c */
[----:B------:R3:W-:Y:S01]  /*d1d0*/  STL [R1+0x59c], R8 ;  /* 0x00059c0801007387 */ /* 0x0007e20000100800 */
[----:B------:R-:W-:Y:S02]  /*d1e0*/  @!P1 IMAD.MOV R6, RZ, RZ, -R6 ;  /* 0x000000ffff069224 */ /* 0x000fe400078e0a06 */
[----:B------:R-:W-:-:S03]  /*d1f0*/  @!P6 IMAD.IADD R0, R0, 0x1, -R29 ;  /* 0x000000010000e824 */ /* 0x000fc600078e0a1d */
[----:B------:R0:W-:Y:S01]  /*d200*/  STL [R1+0x5a4], R6 ;  /* 0x0005a40601007387 */ /* 0x0001e20000100800 */
[----:B------:R-:W-:-:S05]  /*d210*/  @!P0 IMAD.MOV R0, RZ, RZ, -R0 ;  /* 0x000000ffff008224 */ /* 0x000fca00078e0a00 */
[----:B------:R4:W-:Y:S01]  /*d220*/  STL [R1+0x5a8], R0 ;  /* 0x0005a80001007387 */ /* 0x0009e20000100800 */
[----:B---3--:R-:W-:-:S05]  /*d230*/  IABS R8, R26 ;  /* 0x0000001a00087213 */ /* 0x008fca0000000000 */
[----:B0-----:R-:W-:-:S04]  /*d240*/  IMAD.HI.U32 R6, R16, R8, RZ ;  /* 0x0000000810067227 */ /* 0x001fc800078e00ff */
[----:B------:R-:W-:-:S04]  /*d250*/  IMAD.MOV R12, RZ, RZ, -R6 ;  /* 0x000000ffff0c7224 */ /* 0x000fc800078e0a06 */
[----:B------:R-:W-:Y:S02]  /*d260*/  IMAD R8, R29, R12, R8 ;  /* 0x0000000c1d087224 */ /* 0x000fe400078e0208 */
[----:B------:R-:W3:Y:S01]  /*d270*/  LDL R12, [R1+0x20c] ;  /* 0x00020c00010c7983 */ /* 0x000ee20000100800 */
[----:B----4-:R-:W-:-:S03]  /*d280*/  IABS R0, R19 ;  /* 0x0000001300007213 */ /* 0x010fc60000000000 */
[----:B------:R-:W4:Y:S01]  /*d290*/  LDL R19, [R1+0x204] ;  /* 0x0002040001137983 */ /* 0x000f220000100800 */
[----:B------:R-:W-:Y:S01]  /*d2a0*/  IMAD.HI.U32 R5, R16, R4, RZ ;  /* 0x0000000410057227 */ /* 0x000fe200078e00ff */
[----:B------:R-:W-:-:S03]  /*d2b0*/  IABS R7, R15 ;  /* 0x0000000f00077213 */ /* 0x000fc60000000000 */
[----:B------:R-:W-:Y:S01]  /*d2c0*/  IMAD.MOV R5, RZ, RZ, -R5 ;  /* 0x000000ffff057224 */ /* 0x000fe200078e0a05 */
[----:B------:R-:W-:-:S03]  /*d2d0*/  ISETP.GT.U32.AND P3, PT, R29, R10, PT ;  /* 0x0000000a1d00720c */ /* 0x000fc60003f64070 */
[----:B------:R-:W-:Y:S02]  /*d2e0*/  IMAD R4, R29, R5, R4 ;  /* 0x000000051d047224 */ /* 0x000fe400078e0204 */
[----:B------:R-:W-:-:S04]  /*d2f0*/  IMAD.HI.U32 R5, R16, R7, RZ ;  /* 0x0000000710057227 */ /* 0x000fc800078e00ff */
[----:B------:R-:W-:Y:S01]  /*d300*/  IMAD.MOV R5, RZ, RZ, -R5 ;  /* 0x000000ffff057224 */ /* 0x000fe200078e0a05 */
[----:B------:R-:W-:-:S03]  /*d310*/  ISETP.GT.U32.AND P6, PT, R29, R3, PT ;  /* 0x000000031d00720c */ /* 0x000fc60003fc4070 */
[----:B------:R-:W-:Y:S02]  /*d320*/  IMAD R5, R29, R5, R7 ;  /* 0x000000051d057224 */ /* 0x000fe400078e0207 */
[----:B------:R-:W-:-:S03]  /*d330*/  @!P3 IMAD.IADD R10, R10, 0x1, -R29 ;  /* 0x000000010a0ab824 */ /* 0x000fc600078e0a1d */
[----:B------:R-:W-:Y:S02]  /*d340*/  ISETP.GT.U32.AND P3, PT, R29, R5, PT ;  /* 0x000000051d00720c */ /* 0x000fe40003f64070 */
[----:B------:R-:W-:Y:S02]  /*d350*/  ISETP.GE.AND P1, PT, R11, RZ, PT ;  /* 0x000000ff0b00720c */ /* 0x000fe40003f26270 */
[----:B--2---:R-:W-:Y:S01]  /*d360*/  IABS R11, R27 ;  /* 0x0000001b000b7213 */ /* 0x004fe20000000000 */
[----:B------:R-:W-:Y:S01]  /*d370*/  @!P6 IMAD.IADD R3, R3, 0x1, -R29 ;  /* 0x000000010303e824 */ /* 0x000fe200078e0a1d */
[----:B------:R-:W-:-:S03]  /*d380*/  ISETP.GT.U32.AND P5, PT, R29, R4, PT ;  /* 0x000000041d00720c */ /* 0x000fc60003fa4070 */
[----:B------:R-:W-:Y:S01]  /*d390*/  IMAD.HI.U32 R7, R16, R11, RZ ;  /* 0x0000000b10077227 */ /* 0x000fe200078e00ff */
[----:B------:R-:W-:-:S03]  /*d3a0*/  ISETP.GT.U32.AND P6, PT, R29, R3, PT ;  /* 0x000000031d00720c */ /* 0x000fc60003fc4070 */
[----:B------:R-:W-:Y:S02]  /*d3b0*/  @!P3 IMAD.IADD R5, R5, 0x1, -R29 ;  /* 0x000000010505b824 */ /* 0x000fe400078e0a1d */
[----:B------:R-:W-:-:S03]  /*d3c0*/  IMAD.MOV R7, RZ, RZ, -R7 ;  /* 0x000000ffff077224 */ /* 0x000fc600078e0a07 */
[C---:B------:R-:W-:Y:S01]  /*d3d0*/  ISETP.GT.U32.AND P3, PT, R29.reuse, R5, PT ;  /* 0x000000051d00720c */ /* 0x040fe20003f64070 */
[----:B------:R-:W-:Y:S01]  /*d3e0*/  IMAD R11, R29, R7, R11 ;  /* 0x000000071d0b7224 */ /* 0x000fe200078e020b */
[----:B------:R-:W-:Y:S02]  /*d3f0*/  ISETP.GE.AND P2, PT, R9, RZ, PT ;  /* 0x000000ff0900720c */ /* 0x000fe40003f46270 */
[----:B------:R-:W-:Y:S01]  /*d400*/  IABS R9, R14 ;  /* 0x0000000e00097213 */ /* 0x000fe20000000000 */
[--C-:B------:R-:W-:Y:S01]  /*d410*/  @!P6 IMAD.IADD R3, R3, 0x1, -R29.reuse ;  /* 0x000000010303e824 */ /* 0x100fe200078e0a1d */
[----:B------:R-:W-:Y:S01]  /*d420*/  ISETP.GT.U32.AND P6, PT, R29, R11, PT ;  /* 0x0000000b1d00720c */ /* 0x000fe20003fc4070 */
[--C-:B------:R-:W-:Y:S01]  /*d430*/  @!P5 IMAD.IADD R4, R4, 0x1, -R29.reuse ;  /* 0x000000010404d824 */ /* 0x100fe200078e0a1d */
[----:B------:R-:W-:Y:S01]  /*d440*/  ISETP.GE.AND P0, PT, R15, RZ, PT ;  /* 0x000000ff0f00720c */ /* 0x000fe20003f06270 */
[C---:B------:R-:W-:Y:S01]  /*d450*/  IMAD.HI.U32 R7, R16.reuse, R9, RZ ;  /* 0x0000000910077227 */ /* 0x040fe200078e00ff */
[----:B------:R-:W2:Y:S03]  /*d460*/  LDL R14, [R1+0x210] ;  /* 0x00021000010e7983 */ /* 0x000ea60000100800 */
[----:B------:R-:W-:Y:S01]  /*d470*/  @!P3 IMAD.IADD R5, R5, 0x1, -R29 ;  /* 0x000000010505b824 */ /* 0x000fe200078e0a1d */
[C---:B------:R-:W-:Y:S01]  /*d480*/  ISETP.GT.U32.AND P3, PT, R29.reuse, R8, PT ;  /* 0x000000081d00720c */ /* 0x040fe20003f64070 */
[----:B------:R-:W-:Y:S01]  /*d490*/  IMAD.MOV R7, RZ, RZ, -R7 ;  /* 0x000000ffff077224 */ /* 0x000fe200078e0a07 */
[----:B------:R-:W-:Y:S01]  /*d4a0*/  ISETP.GT.U32.AND P5, PT, R29, R4, PT ;  /* 0x000000041d00720c */ /* 0x000fe20003fa4070 */
[----:B------:R-:W-:-:S04]  /*d4b0*/  IMAD.HI.U32 R6, R16, R0, RZ ;  /* 0x0000000010067227 */ /* 0x000fc800078e00ff */
[----:B------:R-:W-:Y:S02]  /*d4c0*/  IMAD R9, R29, R7, R9 ;  /* 0x000000071d097224 */ /* 0x000fe400078e0209 */
[--C-:B------:R-:W-:Y:S02]  /*d4d0*/  @!P6 IMAD.IADD R11, R11, 0x1, -R29.reuse ;  /* 0x000000010b0be824 */ /* 0x100fe400078e0a1d */
[----:B------:R-:W-:Y:S01]  /*d4e0*/  IMAD.MOV R6, RZ, RZ, -R6 ;  /* 0x000000ffff067224 */ /* 0x000fe200078e0a06 */
[----:B------:R-:W-:Y:S01]  /*d4f0*/  ISETP.GT.U32.AND P6, PT, R29, R9, PT ;  /* 0x000000091d00720c */ /* 0x000fe20003fc4070 */
[--C-:B------:R-:W-:Y:S02]  /*d500*/  @!P3 IMAD.IADD R8, R8, 0x1, -R29.reuse ;  /* 0x000000010808b824 */ /* 0x100fe400078e0a1d */
[--C-:B------:R-:W-:Y:S01]  /*d510*/  @!P5 IMAD.IADD R4, R4, 0x1, -R29.reuse ;  /* 0x000000010404d824 */ /* 0x100fe200078e0a1d */
[----:B------:R-:W-:Y:S01]  /*d520*/  ISETP.GE.AND P5, PT, R27, RZ, PT ;  /* 0x000000ff1b00720c */ /* 0x000fe20003fa6270 */
[----:B------:R-:W-:Y:S01]  /*d530*/  IMAD R0, R29, R6, R0 ;  /* 0x000000061d007224 */ /* 0x000fe200078e0200 */
[----:B------:R-:W2:Y:S07]  /*d540*/  LDL R27, [R1+0x214] ;  /* 0x00021400011b7983 */ /* 0x000eae0000100800 */
[----:B------:R-:W-:Y:S01]  /*d550*/  @!P6 IMAD.IADD R9, R9, 0x1, -R29 ;  /* 0x000000010909e824 */ /* 0x000fe200078e0a1d */
[----:B---3--:R-:W-:-:S02]  /*d560*/  IABS R6, R12 ;  /* 0x0000000c00067213 */ /* 0x008fc40000000000 */
[----:B----4-:R-:W-:Y:S02]  /*d570*/  IABS R15, R19 ;  /* 0x00000013000f7213 */ /* 0x010fe40000000000 */
[----:B------:R-:W3:Y:S04]  /*d580*/  LDL R19, [R1+0x218] ;  /* 0x0002180001137983 */ /* 0x000ee80000100800 */
[----:B------:R0:W-:Y:S02]  /*d590*/  STL [R1+0x2338], R8 ;  /* 0x0023380801007387 */ /* 0x0001e40000100800 */
[----:B0-----:R-:W-:Y:S02]  /*d5a0*/  IMAD.MOV.U32 R8, RZ, RZ, R25 ;  /* 0x000000ffff087224 */ /* 0x001fe400078e0019 */
[----:B------:R-:W-:-:S02]  /*d5b0*/  IMAD.MOV.U32 R25, RZ, RZ, R17 ;  /* 0x000000ffff197224 */ /* 0x000fc400078e0011 */
[----:B------:R-:W-:-:S04]  /*d5c0*/  IMAD.HI.U32 R17, R16, R6, RZ ;  /* 0x0000000610117227 */ /* 0x000fc800078e00ff */
[----:B------:R-:W-:Y:S01]  /*d5d0*/  IMAD.MOV R17, RZ, RZ, -R17 ;  /* 0x000000ffff117224 */ /* 0x000fe200078e0a11 */
[----:B------:R0:W-:Y:S03]  /*d5e0*/  STL [R1+0x2334], R9 ;  /* 0x0023340901007387 */ /* 0x0001e60000100800 */
[----:B------:R-:W-:Y:S01]  /*d5f0*/  IMAD R6, R29, R17, R6 ;  /* 0x000000111d067224 */ /* 0x000fe200078e0206 */
[----:B0-----:R-:W4:Y:S04]  /*d600*/  LDL.LU R9, [R1+0xa3c] ;  /* 0x000a3c0001097983 */ /* 0x001f280000300800 */
[----:B------:R-:W4:Y:S01]  /*d610*/  LDL.LU R17, [R1+0x3f0] ;  /* 0x0003f00001117983 */ /* 0x000f220000300800 */
[----:B------:R-:W-:-:S04]  /*d620*/  IMAD.HI.U32 R7, R16, R15, RZ ;  /* 0x0000000f10077227 */ /* 0x000fc800078e00ff */
[----:B------:R-:W-:-:S04]  /*d630*/  IMAD.MOV R7, RZ, RZ, -R7 ;  /* 0x000000ffff077224 */ /* 0x000fc800078e0a07 */
[----:B------:R-:W-:Y:S01]  /*d640*/  IMAD R15, R29, R7, R15 ;  /* 0x000000071d0f7224 */ /* 0x000fe200078e020f */
[----:B--2---:R-:W-:Y:S02]  /*d650*/  IABS R12, R14 ;  /* 0x0000000e000c7213 */ /* 0x004fe40000000000 */
[----:B---3--:R-:W-:-:S03]  /*d660*/  IABS R7, R19 ;  /* 0x0000001300077213 */ /* 0x008fc60000000000 */
[----:B------:R-:W-:-:S04]  /*d670*/  IMAD.HI.U32 R19, R16, R12, RZ ;  /* 0x0000000c10137227 */ /* 0x000fc800078e00ff */
[----:B------:R-:W-:-:S04]  /*d680*/  IMAD.MOV R19, RZ, RZ, -R19 ;  /* 0x000000ffff137224 */ /* 0x000fc800078e0a13 */
[----:B------:R-:W-:Y:S02]  /*d690*/  IMAD R12, R29, R19, R12 ;  /* 0x000000131d0c7224 */ /* 0x000fe400078e020c */
[----:B----4-:R-:W-:Y:S02]  /*d6a0*/  IMAD.MOV.U32 R19, RZ, RZ, R17 ;  /* 0x000000ffff137224 */ /* 0x010fe400078e0011 */
[----:B------:R-:W-:Y:S02]  /*d6b0*/  IMAD.MOV.U32 R17, RZ, RZ, R9 ;  /* 0x000000ffff117224 */ /* 0x000fe400078e0009 */
[----:B------:R-:W-:Y:S02]  /*d6c0*/  IMAD.MOV.U32 R9, RZ, RZ, R10 ;  /* 0x000000ffff097224 */ /* 0x000fe400078e000a */
[----:B------:R-:W2:Y:S01]  /*d6d0*/  LDL R10, [R1+0x220] ;  /* 0x00022000010a7983 */ /* 0x000ea20000100800 */
[----:B------:R-:W-:Y:S01]  /*d6e0*/  IABS R14, R27 ;  /* 0x0000001b000e7213 */ /* 0x000fe20000000000 */
[----:B------:R-:W-:-:S04]  /*d6f0*/  IMAD.MOV.U32 R27, RZ, RZ, R18 ;  /* 0x000000ffff1b7224 */ /* 0x000fc800078e0012 */
[----:B------:R-:W-:-:S04]  /*d700*/  IMAD.HI.U32 R18, R16, R14, RZ ;  /* 0x0000000e10127227 */ /* 0x000fc800078e00ff */
[----:B------:R-:W-:Y:S02]  /*d710*/  IMAD.MOV R18, RZ, RZ, -R18 ;  /* 0x000000ffff127224 */ /* 0x000fe400078e0a12 */
[----:B------:R-:W-:Y:S02]  /*d720*/  @!P4 IMAD.MOV R9, RZ, RZ, -R9 ;  /* 0x000000ffff09c224 */ /* 0x000fe400078e0a09 */
[C---:B------:R-:W-:Y:S02]  /*d730*/  IMAD R14, R29.reuse, R18, R14 ;  /* 0x000000121d0e7224 */ /* 0x040fe400078e020e */
[----:B------:R-:W-:Y:S01]  /*d740*/  IMAD.MOV.U32 R18, RZ, RZ, R8 ;  /* 0x000000ffff127224 */ /* 0x000fe200078e0008 */
[----:B------:R-:W-:Y:S01]  /*d750*/  ISETP.GT.U32.AND P4, PT, R29, R11, PT ;  /* 0x0000000b1d00720c */ /* 0x000fe20003f84070 */
[----:B------:R-:W-:Y:S02]  /*d760*/  IMAD.MOV.U32 R8, RZ, RZ, R4 ;  /* 0x000000ffff087224 */ /* 0x000fe400078e0004 */
[----:B------:R-:W3:Y:S04]  /*d770*/  LDL R4, [R1+0x21c] ;  /* 0x00021c0001047983 */ /* 0x000ee80000100800 */
[----:B------:R0:W-:Y:S01]  /*d780*/  STL [R1+0x5b0], R9 ;  /* 0x0005b00901007387 */ /* 0x0001e20000100800 */
[----:B------:R-:W-:-:S02]  /*d790*/  @!P2 IMAD.MOV R8, RZ, RZ, -R8 ;  /* 0x000000ffff08a224 */ /* 0x000fc400078e0a08 */
[----:B0-----:R-:W-:Y:S02]  /*d7a0*/  IMAD.MOV.U32 R9, RZ, RZ, R3 ;  /* 0x000000ffff097224 */ /* 0x001fe400078e0003 */
[----:B------:R-:W-:Y:S02]  /*d7b0*/  IMAD.MOV.U32 R3, RZ, RZ, R5 ;  /* 0x000000ffff037224 */ /* 0x000fe400078e0005 */
[----:B------:R-:W-:Y:S01]  /*d7c0*/  @!P1 IMAD.MOV R9, RZ, RZ, -R9 ;  /* 0x000000ffff099224 */ /* 0x000fe200078e0a09 */
[----:B------:R-:W4:Y:S01]  /*d7d0*/  LDL.LU R5, [R1+0x374] ;  /* 0x0003740001057983 */ /* 0x000f220000300800 */
[----:B------:R-:W-:-:S03]  /*d7e0*/  @!P0 IMAD.MOV R3, RZ, RZ, -R3 ;  /* 0x000000ffff038224 */ /* 0x000fc600078e0a03 */
[----:B------:R0:W-:Y:S01]  /*d7f0*/  STL [R1+0x5bc], R8 ;  /* 0x0005bc0801007387 */ /* 0x0001e20000100800 */
[----:B------:R-:W-:-:S03]  /*d800*/  @!P4 IMAD.IADD R11, R11, 0x1, -R29 ;  /* 0x000000010b0bc824 */ /* 0x000fc600078e0a1d */
[----:B0-----:R-:W3:Y:S04]  /*d810*/  LDL.LU R8, [R1+0x2338] ;  /* 0x0023380001087983 */ /* 0x001ee80000300800 */
[----:B------:R0:W-:Y:S04]  /*d820*/  STL [R1+0x5c4], R9 ;  /* 0x0005c40901007387 */ /* 0x0001e80000100800 */
[----:B0-----:R-:W4:Y:S04]  /*d830*/  LDL.LU R9, [R1+0x2334] ;  /* 0x0023340001097983 */ /* 0x001f280000300800 */
[----:B------:R2:W-:Y:S02]  /*d840*/  STL [R1+0x5cc], R3 ;  /* 0x0005cc0301007387 */ /* 0x0005e40000100800 */
[----:B--2---:R-:W-:-:S02]  /*d850*/  IABS R3, R10 ;  /* 0x0000000a00037213 */ /* 0x004fc40000000000 */
[----:B------:R-:W2:Y:S04]  /*d860*/  LDL.LU R10, [R1+0x1fc] ;  /* 0x0001fc00010a7983 */ /* 0x000ea80000300800 */
[----:B------:R0:W-:Y:S04]  /*d870*/  STL [R1+0x2330], R28 ;  /* 0x0023301c01007387 */ /* 0x0001e80000100800 */
[----:B0-----:R-:W2:Y:S04]  /*d880*/  LDL.LU R28, [R1+0x200] ;  /* 0x00020000011c7983 */ /* 0x001ea80000300800 */
[----:B------:R0:W-:Y:S04]  /*d890*/  STL [R1+0x2328], R11 ;  /* 0x0023280b01007387 */ /* 0x0001e80000100800 */
[----:B0-----:R-:W2:Y:S01]  /*d8a0*/  LDL.LU R11, [R1+0x20c] ;  /* 0x00020c00010b7983 */ /* 0x001ea20000300800 */
[----:B------:R-:W-:-:S02]  /*d8b0*/  ISETP.GT.U32.AND P3, PT, R29, R0, PT ;  /* 0x000000001d00720c */ /* 0x000fc40003f64070 */
[----:B------:R-:W-:-:S11]  /*d8c0*/  ISETP.GT.U32.AND P4, PT, R29, R6, PT ;  /* 0x000000061d00720c */ /* 0x000fd60003f84070 */
[----:B------:R-:W-:Y:S01]  /*d8d0*/  @!P3 IMAD.IADD R0, R0, 0x1, -R29 ;  /* 0x000000010000b824 */ /* 0x000fe200078e0a1d */
[C---:B---3--:R-:W-:Y:S01]  /*d8e0*/  ISETP.GT.U32.AND P2, PT, R29.reuse, R8, PT ;  /* 0x000000081d00720c */ /* 0x048fe20003f44070 */
[----:B--2---:R0:W-:Y:S04]  /*d8f0*/  STL [R1+0x232c], R11 ;  /* 0x00232c0b01007387 */ /* 0x0041e80000100800 */
[----:B0-----:R-:W2:Y:S01]  /*d900*/  LDL.LU R11, [R1+0x204] ;  /* 0x00020400010b7983 */ /* 0x001ea20000300800 */
[----:B------:R-:W-:-:S07]  /*d910*/  ISETP.GT.U32.AND P0, PT, R29, R0, PT ;  /* 0x000000001d00720c */ /* 0x000fce0003f04070 */
[----:B------:R-:W-:Y:S01]  /*d920*/  @!P2 IMAD.IADD R8, R8, 0x1, -R29 ;  /* 0x000000010808a824 */ /* 0x000fe200078e0a1d */
[----:B------:R-:W-:Y:S01]  /*d930*/  ISETP.GE.AND P3, PT, R26, RZ, PT ;  /* 0x000000ff1a00720c */ /* 0x000fe20003f66270 */
[----:B------:R-:W-:Y:S01]  /*d940*/  IMAD.MOV.U32 R26, RZ, RZ, R20 ;  /* 0x000000ffff1a7224 */ /* 0x000fe200078e0014 */
[----:B------:R-:W-:Y:S01]  /*d950*/  ISETP.GT.U32.AND P2, PT, R29, R12, PT ;  /* 0x0000000c1d00720c */ /* 0x000fe20003f44070 */
[----:B------:R-:W-:Y:S01]  /*d960*/  IMAD.HI.U32 R20, R16, R7, RZ ;  /* 0x0000000710147227 */ /* 0x000fe200078e00ff */
[----:B------:R-:W-:-:S03]  /*d970*/  IABS R4, R4 ;  /* 0x0000000400047213 */ /* 0x000fc60000000000 */
[----:B------:R-:W-:Y:S01]  /*d980*/  IMAD.MOV R20, RZ, RZ, -R20 ;  /* 0x000000ffff147224 */ /* 0x000fe200078e0a14 */
[----:B------:R0:W-:Y:S01]  /*d990*/  STL [R1+0x2320], R16 ;  /* 0x0023201001007387 */ /* 0x0001e20000100800 */
[----:B------:R-:W-:Y:S02]  /*d9a0*/  @!P4 IMAD.IADD R6, R6, 0x1, -R29 ;  /* 0x000000010606c824 */ /* 0x000fe400078e0a1d */
[----:B------:R-:W-:Y:S02]  /*d9b0*/  IMAD R7, R29, R20, R7 ;  /* 0x000000141d077224 */ /* 0x000fe400078e0207 */
[----:B------:R-:W-:Y:S01]  /*d9c0*/  @!P0 IMAD.IADD R0, R0, 0x1, -R29 ;  /* 0x0000000100008824 */ /* 0x000fe200078e0a1d */
[----:B------:R-:W-:Y:S01]  /*d9d0*/  ISETP.GE.AND P0, PT, R10, RZ, PT ;  /* 0x000000ff0a00720c */ /* 0x000fe20003f06270 */
[----:B----4-:R-:W-:Y:S01]  /*d9e0*/  IMAD.MOV.U32 R20, RZ, RZ, R5 ;  /* 0x000000ffff147224 */ /* 0x010fe200078e0005 */
[----:B------:R-:W-:Y:S01]  /*d9f0*/  ISETP.GE.AND P4, PT, R28, RZ, PT ;  /* 0x000000ff1c00720c */ /* 0x000fe20003f86270 */
[----:B------:R-:W-:-:S04]  /*da00*/  IMAD.HI.U32 R5, R16, R4, RZ ;  /* 0x0000000410057227 */ /* 0x000fc800078e00ff */
[----:B------:R-:W-:Y:S02]  /*da10*/  IMAD.HI.U32 R10, R16, R3, RZ ;  /* 0x00000003100a7227 */ /* 0x000fe400078e00ff */
[----:B0-----:R-:W3:Y:S02]  /*da20*/  LDL.LU R16, [R1+0x228] ;  /* 0x0002280001107983 */ /* 0x001ee40000300800 */
[----:B------:R-:W-:Y:S02]  /*da30*/  @!P2 IMAD.IADD R12, R12, 0x1, -R29 ;  /* 0x000000010c0ca824 */ /* 0x000fe400078e0a1d */
[----:B------:R-:W4:Y:S01]  /*da40*/  LDL.LU R28, [R1+0x2330] ;  /* 0x00233000011c7983 */ /* 0x000f220000300800 */
[----:B--2---:R-:W-:-:S03]  /*da50*/  ISETP.GE.AND P2, PT, R11, RZ, PT ;  /* 0x000000ff0b00720c */ /* 0x004fc60003f46270 */
[----:B------:R-:W2:Y:S01]  /*da60*/  LDL.LU R11, [R1+0x232c] ;  /* 0x00232c00010b7983 */ /* 0x000ea20000300800 */
[----:B------:R-:W-:Y:S01]  /*da70*/  ISETP.GT.U32.AND P1, PT, R29, R9, PT ;  /* 0x000000091d00720c */ /* 0x000fe20003f24070 */
[----:B------:R-:W-:-:S12]  /*da80*/  IMAD.MOV R5, RZ, RZ, -R5 ;  /* 0x000000ffff057224 */ /* 0x000fd800078e0a05 */
[----:B------:R-:W-:Y:S01]  /*da90*/  @!P1 IMAD.IADD R9, R9, 0x1, -R29 ;  /* 0x0000000109099824 */ /* 0x000fe200078e0a1d */
[C---:B------:R-:W-:Y:S01]  /*daa0*/  ISETP.GT.U32.AND P1, PT, R29.reuse, R14, PT ;  /* 0x0000000e1d00720c */ /* 0x040fe20003f24070 */
[----:B------:R-:W-:Y:S02]  /*dab0*/  IMAD.MOV R10, RZ, RZ, -R10 ;  /* 0x000000ffff0a7224 */ /* 0x000fe400078e0a0a */
[C---:B------:R-:W-:Y:S02]  /*dac0*/  IMAD R4, R29.reuse, R5, R4 ;  /* 0x000000051d047224 */ /* 0x040fe400078e0204 */
[----:B------:R-:W-:-:S08]  /*dad0*/  IMAD R3, R29, R10, R3 ;  /* 0x0000000a1d037224 */ /* 0x000fd000078e0203 */
[----:B------:R-:W-:Y:S01]  /*dae0*/  @!P1 IMAD.IADD R14, R14, 0x1, -R29 ;  /* 0x000000010e0e9824 */ /* 0x000fe200078e0a1d */
[----:B--2---:R-:W-:Y:S02]  /*daf0*/  ISETP.GE.AND P1, PT, R11, RZ, PT ;  /* 0x000000ff0b00720c */ /* 0x004fe40003f26270 */
[----:B------:R-:W2:Y:S04]  /*db00*/  LDL.LU R11, [R1+0x2328] ;  /* 0x00232800010b7983 */ /* 0x000ea80000300800 */
[----:B------:R-:W-:Y:S04]  /*db10*/  STL [R1+0x2324], R4 ;  /* 0x0023240401007387 */ /* 0x000fe80000100800 */
[----:B------:R-:W3:Y:S01]  /*db20*/  LDL.LU R10, [R1+0x224] ;  /* 0x00022400010a7983 */ /* 0x000ee20000300800 */
[----:B------:R-:W-:-:S02]  /*db30*/  @!P0 IMAD.MOV R9, RZ, RZ, -R9 ;  /* 0x000000ffff098224 */ /* 0x000fc400078e0a09 */
[----:B------:R-:W-:Y:S01]  /*db40*/  @!P3 IMAD.MOV R8, RZ, RZ, -R8 ;  /* 0x000000ffff08b224 */ /* 0x000fe200078e0a08 */
[----:B------:R-:W-:-:S13]  /*db50*/  ISETP.GT.U32.AND P6, PT, R29, R15, PT ;  /* 0x0000000f1d00720c */ /* 0x000fda0003fc4070 */
[----:B------:R-:W-:-:S05]  /*db60*/  @!P6 IMAD.IADD R15, R15, 0x1, -R29 ;  /* 0x000000010f0fe824 */ /* 0x000fca00078e0a1d */
[----:B------:R-:W-:Y:S01]  /*db70*/  ISETP.GT.U32.AND P6, PT, R29, R15, PT ;  /* 0x0000000f1d00720c */ /* 0x000fe20003fc4070 */
[----:B--2---:R-:W-:Y:S01]  /*db80*/  @!P5 IMAD.MOV R11, RZ, RZ, -R11 ;  /* 0x000000ffff0bd224 */ /* 0x004fe200078e0a0b */
[----:B---3--:R0:W-:Y:S01]  /*db90*/  STL [R1+0x231c], R10 ;  /* 0x00231c0a01007387 */ /* 0x0081e20000100800 */
[----:B------:R-:W-:-:S03]  /*dba0*/  IABS R5, R10 ;  /* 0x0000000a00057213 */ /* 0x000fc60000000000 */
[----:B------:R-:W-:Y:S04]  /*dbb0*/  STL [R1+0x5e4], R11 ;  /* 0x0005e40b01007387 */ /* 0x000fe80000100800 */
[----:B------:R-:W-:Y:S04]  /*dbc0*/  STL [R1+0x5f4], R9 ;  /* 0x0005f40901007387 */ /* 0x000fe80000100800 */
[----:B------:R1:W-:Y:S04]  /*dbd0*/  STL [R1+0x5ec], R8 ;  /* 0x0005ec0801007387 */ /* 0x0003e80000100800 */
[----:B0-----:R-:W2:Y:S01]  /*dbe0*/  LDL.LU R10, [R1+0x214] ;  /* 0x00021400010a7983 */ /* 0x001ea20000300800 */
[----:B------:R-:W-:-:S02]  /*dbf0*/  IMAD.MOV.U32 R4, RZ, RZ, R0 ;  /* 0x000000ffff047224 */ /* 0x000fc400078e0000 */
[----:B------:R-:W-:Y:S02]  /*dc00*/  @!P6 IMAD.IADD R15, R15, 0x1, -R29 ;  /* 0x000000010f0fe824 */ /* 0x000fe400078e0a1d */
[----:B------:R-:W-:Y:S01]  /*dc10*/  @!P4 IMAD.MOV R4, RZ, RZ, -R4 ;  /* 0x000000ffff04c224 */ /* 0x000fe200078e0a04 */
[----:B-1----:R-:W3:Y:S01]  /*dc20*/  LDL.LU R8, [R1+0x21c] ;  /* 0x00021c0001087983 */ /* 0x002ee20000300800 */
[----:B------:R-:W-:Y:S02]  /*dc30*/  IMAD.MOV.U32 R9, RZ, RZ, R16 ;  /* 0x000000ffff097224 */ /* 0x000fe400078e0010 */
[----:B------:R-:W-:Y:S01]  /*dc40*/  IMAD.MOV.U32 R16, RZ, RZ, R15 ;  /* 0x000000ffff107224 */ /* 0x000fe200078e000f */
[----:B------:R-:W3:Y:S04]  /*dc50*/  LDL.LU R11, [R1+0x220] ;  /* 0x00022000010b7983 */ /* 0x000ee80000300800 */
[----:B------:R-:W3:Y:S04]  /*dc60*/  LDL.LU R0, [R1+0x210] ;  /* 0x0002100001007983 */ /* 0x000ee80000300800 */
[----:B------:R-:W3:Y:S04]  /*dc70*/  LDL.LU R15, [R1+0x218] ;  /* 0x00021800010f7983 */ /* 0x000ee80000300800 */
[----:B------:R0:W-:Y:S04]  /*dc80*/  STL [R1+0x5f8], R4 ;  /* 0x0005f80401007387 */ /* 0x0001e80000100800 */
[----:B0-----:R-:W4:Y:S01]  /*dc90*/  LDL.LU R4, [R1+0x2324] ;  /* 0x0023240001047983 */ /* 0x001f220000300800 */
[----:B------:R-:W-:Y:S01]  /*dca0*/  ISETP.GT.U32.AND P3, PT, R29, R12, PT ;  /* 0x0000000c1d00720c */ /* 0x000fe20003f64070 */
[----:B------:R-:W-:-:S05]  /*dcb0*/  @!P2 IMAD.MOV R16, RZ, RZ, -R16 ;  /* 0x000000ffff10a224 */ /* 0x000fca00078e0a10 */
[----:B------:R0:W-:Y:S07]  /*dcc0*/  STL [R1+0x600], R16 ;  /* 0x0006001001007387 */ /* 0x0001ee0000100800 */
[----:B------:R-:W-:Y:S01]  /*dcd0*/  @!P3 IMAD.IADD R12, R12, 0x1, -R29 ;  /* 0x000000010c0cb824 */ /* 0x000fe200078e0a1d */
[----:B0-----:R-:W4:Y:S01]  /*dce0*/  LDL.LU R16, [R1+0x2320] ;  /* 0x0023200001107983 */ /* 0x001f220000300800 */
[----:B------:R-:W-:Y:S02]  /*dcf0*/  ISETP.GT.U32.AND P6, PT, R29, R7, PT ;  /* 0x000000071d00720c */ /* 0x000fe40003fc4070 */
[----:B--2---:R-:W-:-:S02]  /*dd00*/  ISETP.GE.AND P3, PT, R10, RZ, PT ;  /* 0x000000ff0a00720c */ /* 0x004fc40003f66270 */
[----:B------:R-:W2:Y:S09]  /*dd10*/  LDL.LU R10, [R1+0x231c] ;  /* 0x00231c00010a7983 */ /* 0x000eb20000300800 */
[----:B------:R-:W-:Y:S01]  /*dd20*/  @!P6 IMAD.IADD R7, R7, 0x1, -R29 ;  /* 0x000000010707e824 */ /* 0x000fe200078e0a1d */
[----:B------:R-:W-:-:S04]  /*dd30*/  ISETP.GT.U32.AND P6, PT, R29, R6, PT ;  /* 0x000000061d00720c */ /* 0x000fc80003fc4070 */
[C---:B------:R-:W-:Y:S02]  /*dd40*/  ISETP.GT.U32.AND P5, PT, R29.reuse, R7, PT ;  /* 0x000000071d00720c */ /* 0x040fe40003fa4070 */
[----:B------:R-:W-:-:S07]  /*dd50*/  ISETP.GT.U32.AND P0, PT, R29, R14, PT ;  /* 0x0000000e1d00720c */ /* 0x000fce0003f04070 */
[----:B------:R-:W-:-:S04]  /*dd60*/  @!P6 IMAD.IADD R6, R6, 0x1, -R29 ;  /* 0x000000010606e824 */ /* 0x000fc800078e0a1d */
[----:B------:R-:W-:Y:S02]  /*dd70*/  @!P1 IMAD.MOV R6, RZ, RZ, -R6 ;  /* 0x000000ffff069224 */ /* 0x000fe400078e0a06 */
[----:B------:R-:W-:Y:S01]  /*dd80*/  @!P5 IMAD.IADD R7, R7, 0x1, -R29 ;  /* 0x000000010707d824 */ /* 0x000fe200078e0a1d */
[----:B---3--:R-:W-:Y:S02]  /*dd90*/  ISETP.GE.AND P5, PT, R8, RZ, PT ;  /* 0x000000ff0800720c */ /* 0x008fe40003fa6270 */
[----:B------:R0:W-:Y:S01]  /*dda0*/  STL [R1+0x604], R6 ;  /* 0x0006040601007387 */ /* 0x0001e20000100800 */
[----:B----4-:R-:W-:Y:S02]  /*ddb0*/  ISETP.GT.U32.AND P4, PT, R29, R4, PT ;  /* 0x000000041d00720c */ /* 0x010fe40003f84070 */
[----:B------:R-:W-:Y:S01]  /*ddc0*/  IABS R8, R9 ;  /* 0x0000000900087213 */ /* 0x000fe20000000000 */
[----:B0-----:R-:W-:Y:S01]  /*ddd0*/  IMAD.MOV.U32 R6, RZ, RZ, R9 ;  /* 0x000000ffff067224 */ /* 0x001fe200078e0009 */
[----:B------:R-:W-:Y:S01]  /*dde0*/  ISETP.GE.AND P2, PT, R0, RZ, PT ;  /* 0x000000ff0000720c */ /* 0x000fe20003f46270 */
[----:B------:R-:W3:Y:S01]  /*ddf0*/  LDL.LU R9, [R1+0x268] ;  /* 0x0002680001097983 */ /* 0x000ee20000300800 */
[----:B------:R-:W-:Y:S01]  /*de00*/  @!P0 IMAD.IADD R14, R14, 0x1, -R29 ;  /* 0x000000010e0e8824 */ /* 0x000fe200078e0a1d */
[----:B------:R-:W-:-:S02]  /*de10*/  ISETP.GE.AND P0, PT, R15, RZ, PT ;  /* 0x000000ff0f00720c */ /* 0x000fc40003f06270 */
[----:B------:R-:W4:Y:S04]  /*de20*/  LDL.LU R15, [R1+0x22c] ;  /* 0x00022c00010f7983 */ /* 0x000f280000300800 */
[----:B------:R-:W-:Y:S01]  /*de30*/  @!P4 IMAD.IADD R4, R4, 0x1, -R29 ;  /* 0x000000010404c824 */ /* 0x000fe200078e0a1d */
[----:B------:R-:W-:Y:S01]  /*de40*/  ISETP.GE.AND P4, PT, R11, RZ, PT ;  /* 0x000000ff0b00720c */ /* 0x000fe20003f86270 */
[----:B------:R-:W-:-:S03]  /*de50*/  IMAD.MOV.U32 R11, RZ, RZ, R12 ;  /* 0x000000ffff0b7224 */ /* 0x000fc600078e000c */
[----:B------:R-:W-:Y:S01]  /*de60*/  ISETP.GT.U32.AND P1, PT, R29, R4, PT ;  /* 0x000000041d00720c */ /* 0x000fe20003f24070 */
[----:B------:R-:W-:Y:S02]  /*de70*/  @!P2 IMAD.MOV R11, RZ, RZ, -R11 ;  /* 0x000000ffff0ba224 */ /* 0x000fe400078e0a0b */
[----:B------:R-:W-:-:S03]  /*de80*/  IMAD.MOV.U32 R12, RZ, RZ, R14 ;  /* 0x000000ffff0c7224 */ /* 0x000fc600078e000e */
[----:B------:R0:W-:Y:S01]  /*de90*/  STL [R1+0x608], R11 ;  /* 0x0006080b01007387 */ /* 0x0001e20000100800 */
[----:B------:R-:W-:Y:S02]  /*dea0*/  @!P3 IMAD.MOV R12, RZ, RZ, -R12 ;  /* 0x000000ffff0cb224 */ /* 0x000fe400078e0a0c */
[----:B------:R-:W-:Y:S01]  /*deb0*/  @!P0 IMAD.MOV R7, RZ, RZ, -R7 ;  /* 0x000000ffff078224 */ /* 0x000fe200078e0a07 */
[----:B0-----:R-:W4:Y:S03]  /*dec0*/  LDL.LU R11, [R1+0x26c] ;  /* 0x00026c00010b7983 */ /* 0x001f260000300800 */
[----:B------:R-:W-:Y:S01]  /*ded0*/  @!P1 IMAD.IADD R4, R4, 0x1, -R29 ;  /* 0x0000000104049824 */ /* 0x000fe200078e0a1d */
[----:B--2---:R-:W-:Y:S02]  /*dee0*/  ISETP.GE.AND P3, PT, R10, RZ, PT ;  /* 0x000000ff0a00720c */ /* 0x004fe40003f66270 */
[----:B------:R-:W2:Y:S04]  /*def0*/  LDL.LU R10, [R1+0x270] ;  /* 0x00027000010a7983 */ /* 0x000ea80000300800 */
[----:B------:R-:W2:Y:S04]  /*df00*/  LDL.LU R14, [R1+0x230] ;  /* 0x00023000010e7983 */ /* 0x000ea80000300800 */
[----:B------:R-:W-:Y:S04]  /*df10*/  STL [R1+0x610], R12 ;  /* 0x0006100c01007387 */ /* 0x000fe80000100800 */
[----:B------:R0:W-:Y:S02]  /*df20*/  STL [R1+0x624], R7 ;  /* 0x0006240701007387 */ /* 0x0001e40000100800 */
[----:B0-----:R-:W-:-:S04]  /*df30*/  IMAD.MOV.U32 R7, RZ, RZ, R4 ;  /* 0x000000ffff077224 */ /* 0x001fc800078e0004 */
[----:B------:R-:W-:-:S05]  /*df40*/  @!P5 IMAD.MOV R7, RZ, RZ, -R7 ;  /* 0x000000ffff07d224 */ /* 0x000fca00078e0a07 */
[----:B------:R2:W-:Y:S04]  /*df50*/  STL [R1+0x628], R7 ;  /* 0x0006280701007387 */ /* 0x0005e80000100800 */
[----:B------:R-:W2:Y:S01]  /*df60*/  LDL R12, [R1+0x234] ;  /* 0x00023400010c7983 */ /* 0x000ea20000100800 */
[----:B------:R-:W-:Y:S01]  /*df70*/  ISETP.GT.U32.AND P6, PT, R29, R3, PT ;  /* 0x000000031d00720c */ /* 0x000fe20003fc4070 */
[----:B------:R-:W-:-:S04]  /*df80*/  IMAD.HI.U32 R0, R16, R5, RZ ;  /* 0x0000000510007227 */ /* 0x000fc800078e00ff */
[----:B------:R-:W-:-:S04]  /*df90*/  IMAD.MOV R0, RZ, RZ, -R0 ;  /* 0x000000ffff007224 */ /* 0x000fc800078e0a00 */
[----:B------:R-:W-:-:S04]  /*dfa0*/  IMAD R0, R29, R0, R5 ;  /* 0x000000001d007224 */ /* 0x000fc800078e0205 */
[----:B------:R-:W-:Y:S01]  /*dfb0*/  @!P6 IMAD.IADD R3, R3, 0x1, -R29 ;  /* 0x000000010303e824 */ /* 0x000fe200078e0a1d */
[----:B------:R-:W-:-:S04]  /*dfc0*/  ISETP.GT.U32.AND P6, PT, R29, R0, PT ;  /* 0x000000001d00720c */ /* 0x000fc80003fc4070 */
[----:B------:R-:W-:Y:S01]  /*dfd0*/  ISETP.GT.U32.AND P2, PT, R29, R3, PT ;  /* 0x000000031d00720c */ /* 0x000fe20003f44070 */
[----:B------:R-:W-:Y:S01]  /*dfe0*/  IMAD.HI.U32 R5, R16, R8, RZ ;  /* 0x0000000810057227 */ /* 0x000fe200078e00ff */
[----:B------:R-:W-:Y:S02]  /*dff0*/  ISETP.GE.AND P0, PT, R6, RZ, PT ;  /* 0x000000ff0600720c */ /* 0x000fe40003f06270 */
[----:B---3--:R-:W-:Y:S01]  /*e000*/  IABS R6, R9 ;  /* 0x0000000900067213 */ /* 0x008fe20000000000 */
[----:B------:R-:W-:-:S04]  /*e010*/  IMAD.MOV R5, RZ, RZ, -R5 ;  /* 0x000000ffff057224 */ /* 0x000fc800078e0a05 */
[--C-:B------:R-:W-:Y:S02]  /*e020*/  @!P6 IMAD.IADD R0, R0, 0x1, -R29.reuse ;  /* 0x000000010000e824 */ /* 0x100fe400078e0a1d */
[----:B------:R-:W-:Y:S02]  /*e030*/  IMAD R5, R29, R5, R8 ;  /* 0x000000051d057224 */ /* 0x000fe400078e0208 */
[----:B------:R-:W-:Y:S01]  /*e040*/  @!P2 IMAD.IADD R3, R3, 0x1, -R29 ;  /* 0x000000010303a824 */ /* 0x000fe200078e0a1d */
[----:B------:R-:W-:Y:S01]  /*e050*/  ISETP.GT.U32.AND P6, PT, R29, R0, PT ;  /* 0x000000001d00720c */ /* 0x000fe20003fc4070 */
[----:B------:R-:W-:Y:S01]  /*e060*/  IMAD.HI.U32 R8, R16, R6, RZ ;  /* 0x0000000610087227 */ /* 0x000fe200078e00ff */
[----:B------:R-:W-:-:S03]  /*e070*/  ISETP.GE.AND P1, PT, R9, RZ, PT ;  /* 0x000000ff0900720c */ /* 0x000fc60003f26270 */
[----:B------:R-:W-:Y:S01]  /*e080*/  IMAD.MOV.U32 R9, RZ, RZ, R3 ;  /* 0x000000ffff097224 */ /* 0x000fe200078e0003 */
[----:B------:R-:W-:Y:S01]  /*e090*/  ISETP.GT.U32.AND P5, PT, R29, R5, PT ;  /* 0x000000051d00720c */ /* 0x000fe20003fa4070 */
[----:B------:R-:W-:-:S04]  /*e0a0*/  IMAD.MOV R3, RZ, RZ, -R8 ;  /* 0x000000ffff037224 */ /* 0x000fc800078e0a08 */
[----:B------:R-:W-:Y:S02]  /*e0b0*/  IMAD R3, R29, R3, R6 ;  /* 0x000000031d037224 */ /* 0x000fe400078e0206 */
[----:B------:R-:W-:-:S03]  /*e0c0*/  @!P6 IMAD.IADD R0, R0, 0x1, -R29 ;  /* 0x000000010000e824 */ /* 0x000fc600078e0a1d */
[----:B------:R-:W-:Y:S01]  /*e0d0*/  ISETP.GT.U32.AND P6, PT, R29, R3, PT ;  /* 0x000000031d00720c */ /* 0x000fe20003fc4070 */
[----:B------:R-:W-:Y:S01]  /*e0e0*/  @!P4 IMAD.MOV R9, RZ, RZ, -R9 ;  /* 0x000000ffff09c224 */ /* 0x000fe200078e0a09 */
[----:B----4-:R-:W-:Y:S01]  /*e0f0*/  IABS R4, R11 ;  /* 0x0000000b00047213 */ /* 0x010fe20000000000 */
[----:B------:R-:W-:Y:S01]  /*e100*/  @!P5 IMAD.IADD R5, R5, 0x1, -R29 ;  /* 0x000000010505d824 */ /* 0x000fe200078e0a1d */
[----:B------:R-:W-:Y:S02]  /*e110*/  ISETP.GE.AND P2, PT, R11, RZ, PT ;  /* 0x000000ff0b00720c */ /* 0x000fe40003f46270 */
[----:B------:R-:W-:Y:S01]  /*e120*/  IABS R8, R15 ;  /* 0x0000000f00087213 */ /* 0x000fe20000000000 */
[----:B------:R0:W-:Y:S01]  /*e130*/  STL [R1+0x63c], R9 ;  /* 0x00063c0901007387 */ /* 0x0001e20000100800 */
[----:B------:R-:W-:Y:S01]  /*e140*/  ISETP.GT.U32.AND P5, PT, R29, R5, PT ;  /* 0x000000051d00720c */ /* 0x000fe20003fa4070 */
[----:B------:R-:W-:-:S04]  /*e150*/  IMAD.HI.U32 R11, R16, R4, RZ ;  /* 0x00000004100b7227 */ /* 0x000fc800078e00ff */
[----:B------:R-:W-:Y:S02]  /*e160*/  @!P6 IMAD.IADD R3, R3, 0x1, -R29 ;  /* 0x000000010303e824 */ /* 0x000fe400078e0a1d */
[----:B------:R-:W-:-:S03]  /*e170*/  IMAD.MOV R11, RZ, RZ, -R11 ;  /* 0x000000ffff0b7224 */ /* 0x000fc600078e0a0b */
[C---:B------:R-:W-:Y:S01]  /*e180*/  ISETP.GT.U32.AND P6, PT, R29.reuse, R3, PT ;  /* 0x000000031d00720c */ /* 0x040fe20003fc4070 */
[----:B------:R-:W-:Y:S02]  /*e190*/  IMAD R4, R29, R11, R4 ;  /* 0x0000000b1d047224 */ /* 0x000fe400078e0204 */
[----:B------:R-:W-:-:S04]  /*e1a0*/  @!P5 IMAD.IADD R5, R5, 0x1, -R29 ;  /* 0x000000010505d824 */ /* 0x000fc800078e0a1d */
[----:B------:R-:W-:-:S06]  /*e1b0*/  @!P0 IMAD.MOV R5, RZ, RZ, -R5 ;  /* 0x000000ffff058224 */ /* 0x000fcc00078e0a05 */
[----:B------:R-:W-:Y:S01]  /*e1c0*/  @!P6 IMAD.IADD R3, R3, 0x1, -R29 ;  /* 0x000000010303e824 */ /* 0x000fe200078e0a1d */
[----:B------:R-:W-:Y:S02]  /*e1d0*/  ISETP.GE.AND P6, PT, R15, RZ, PT ;  /* 0x000000ff0f00720c */ /* 0x000fe40003fc6270 */
[----:B--2---:R-:W-:-:S05]  /*e1e0*/  IABS R7, R10 ;  /* 0x0000000a00077213 */ /* 0x004fca0000000000 */
[----:B------:R-:W-:-:S04]  /*e1f0*/  IMAD.MOV.U32 R6, RZ, RZ, R7 ;  /* 0x000000ffff067224 */ /* 0x000fc800078e0007 */
[----:B0-----:R-:W-:Y:S01]  /*e200*/  IMAD.HI.U32 R9, R16, R6, RZ ;  /* 0x0000000610097227 */ /* 0x001fe200078e00ff */
[----:B------:R-:W-:-:S03]  /*e210*/  ISETP.GE.AND P4, PT, R10, RZ, PT ;  /* 0x000000ff0a00720c */ /* 0x000fc60003f86270 */
[----:B------:R-:W-:Y:S01]  /*e220*/  IMAD.MOV.U32 R7, RZ, RZ, R8 ;  /* 0x000000ffff077224 */ /* 0x000fe200078e0008 */
[----:B------:R-:W-:Y:S01]  /*e230*/  IABS R8, R14 ;  /* 0x0000000e00087213 */ /* 0x000fe20000000000 */
[----:B------:R-:W-:Y:S02]  /*e240*/  IMAD.MOV R9, RZ, RZ, -R9 ;  /* 0x000000ffff097224 */ /* 0x000fe400078e0a09 */
[----:B------:R-:W-:-:S04]  /*e250*/  IMAD.HI.U32 R10, R16, R7, RZ ;  /* 0x00000007100a7227 */ /* 0x000fc800078e00ff */
[----:B------:R-:W-:Y:S02]  /*e260*/  IMAD R6, R29, R9, R6 ;  /* 0x000000091d067224 */ /* 0x000fe400078e0206 */
[----:B------:R-:W-:Y:S02]  /*e270*/  IMAD.MOV.U32 R9, RZ, RZ, R0 ;  /* 0x000000ffff097224 */ /* 0x000fe400078e0000 */
[----:B------:R-:W-:Y:S02]  /*e280*/  IMAD.MOV R10, RZ, RZ, -R10 ;  /* 0x000000ffff0a7224 */ /* 0x000fe400078e0a0a */
[----:B------:R-:W-:Y:S01]  /*e290*/  @!P3 IMAD.MOV R9, RZ, RZ, -R9 ;  /* 0x000000ffff09b224 */ /* 0x000fe200078e0a09 */
[----:B------:R-:W-:Y:S01]  /*e2a0*/  IABS R11, R12 ;  /* 0x0000000c000b7213 */ /* 0x000fe20000000000 */
[----:B------:R-:W-:-:S04]  /*e2b0*/  IMAD.HI.U32 R12, R16, R8, RZ ;  /* 0x00000008100c7227 */ /* 0x000fc800078e00ff */
[----:B------:R-:W-:Y:S02]  /*e2c0*/  IMAD.MOV R12, RZ, RZ, -R12 ;  /* 0x000000ffff0c7224 */ /* 0x000fe400078e0a0c */
[C---:B------:R-:W-:Y:S02]  /*e2d0*/  IMAD R7, R29.reuse, R10, R7 ;  /* 0x0000000a1d077224 */ /* 0x040fe400078e0207 */
[----:B------:R-:W2:Y:S01]  /*e2e0*/  LDL R10, [R1+0x23c] ;  /* 0x00023c00010a7983 */ /* 0x000ea20000100800 */
[----:B------:R-:W-:-:S03]  /*e2f0*/  IMAD R8, R29, R12, R8 ;  /* 0x0000000c1d087224 */ /* 0x000fc600078e0208 */
        /* <DEDUP_REMOVED lines=20> */
[C---:B------:R-:W-:Y:S02]  /*e440*/  ISETP.GT.U32.AND P1, PT, R29.reuse, R8, PT ;  /* 0x000000081d00720c */ /* 0x040fe40003f24070 */
        /* <DEDUP_REMOVED lines=28> */
[----:B------:R-:W-:Y:S02]  /*e610*/  ISETP.GT.U32.AND P5, PT, R29, R7, PT ;  /* 0x000000071d00720c */ /* 0x000fe40003fa4070 */
        /* <DEDUP_REMOVED lines=76> */
[----:B------:R-:W-:Y:S02]  /*eae0*/  IMAD R11, R29, R12, R11 ;  /* 0x0000000c1d0b7224 */ /* 0x000fe400078e020b */
        /* <DEDUP_REMOVED lines=18> */
[----:B------:R-:W-:-:S02]  /*ec10*/  IMAD.MOV.U32 R3, RZ, RZ, R9 ;  /* 0x000000ffff037224 */ /* 0x000fc400078e0009 */
[----:B------:R-:W-:Y:S01]  /*ec20*/  IMAD.MOV.U32 R7, RZ, RZ, R14 ;  /* 0x000000ffff077224 */ /* 0x000fe200078e000e */
[----:B---3--:R-:W-:Y:S01]  /*ec30*/  IABS R10, R10 ;  /* 0x0000000a000a7213 */ /* 0x008fe20000000000 */
[----:B------:R-:W-:Y:S01]  /*ec40*/  @!P4 IMAD.MOV R3, RZ, RZ, -R3 ;  /* 0x000000ffff03c224 */ /* 0x000fe200078e0a03 */
[----:B------:R-:W3:Y:S01]  /*ec50*/  LDL.LU R14, [R1+0x258] ;  /* 0x00025800010e7983 */ /* 0x000ee20000300800 */
[----:B------:R-:W-:-:S03]  /*ec60*/  @!P5 IMAD.MOV R7, RZ, RZ, -R7 ;  /* 0x000000ffff07d224 */ /* 0x000fc600078e0a07 */
[----:B------:R0:W-:Y:S04]  /*ec70*/  STL [R1+0x69c], R3 ;  /* 0x00069c0301007387 */ /* 0x0001e80000100800 */
[----:B------:R1:W-:Y:S01]  /*ec80*/  STL [R1+0x2300], R16 ;  /* 0x0023001001007387 */ /* 0x0003e20000100800 */
[----:B0-----:R-:W-:Y:S01]  /*ec90*/  IMAD.HI.U32 R3, R16, R12, RZ ;  /* 0x0000000c10037227 */ /* 0x001fe200078e00ff */
[----:B------:R-:W-:-:S03]  /*eca0*/  ISETP.GT.U32.AND P6, PT, R29, R6, PT ;  /* 0x000000061d00720c */ /* 0x000fc60003fc4070 */
[----:B------:R-:W-:-:S10]  /*ecb0*/  IMAD.MOV R3, RZ, RZ, -R3 ;  /* 0x000000ffff037224 */ /* 0x000fd400078e0a03 */
[----:B------:R-:W-:Y:S02]  /*ecc0*/  @!P6 IMAD.IADD R6, R6, 0x1, -R29 ;  /* 0x000000010606e824 */ /* 0x000fe400078e0a1d */
[----:B------:R-:W-:Y:S02]  /*ecd0*/  IMAD R3, R29, R3, R12 ;  /* 0x000000031d037224 */ /* 0x000fe400078e020c */
[----:B--2---:R-:W-:Y:S02]  /*ece0*/  IMAD.MOV.U32 R9, RZ, RZ, R0 ;  /* 0x000000ffff097224 */ /* 0x004fe400078e0000 */
[----:B------:R-:W-:Y:S02]  /*ecf0*/  IMAD.HI.U32 R0, R16, R10, RZ ;  /* 0x0000000a10007227 */ /* 0x000fe400078e00ff */
[----:B-1----:R-:W2:Y:S04]  /*ed00*/  LDL.LU R16, [R1+0x254] ;  /* 0x0002540001107983 */ /* 0x002ea80000300800 */
[----:B------:R0:W-:Y:S04]  /*ed10*/  STL [R1+0x6a8], R7 ;  /* 0x0006a80701007387 */ /* 0x0001e80000100800 */
[----:B0-----:R-:W2:Y:S01]  /*ed20*/  LDL.LU R7, [R1+0x230c] ;  /* 0x00230c0001077983 */ /* 0x001ea20000300800 */
[----:B----4-:R-:W-:-:S03]  /*ed30*/  ISETP.GE.AND P6, PT, R11, RZ, PT ;  /* 0x000000ff0b00720c */ /* 0x010fc60003fc6270 */
[----:B------:R-:W4:Y:S01]  /*ed40*/  LDL.LU R11, [R1+0x2308] ;  /* 0x00230800010b7983 */ /* 0x000f220000300800 */
[----:B------:R-:W-:-:S03]  /*ed50*/  IMAD.MOV R0, RZ, RZ, -R0 ;  /* 0x000000ffff007224 */ /* 0x000fc600078e0a00 */
[----:B------:R0:W-:Y:S01]  /*ed60*/  STL [R1+0x2304], R24 ;  /* 0x0023041801007387 */ /* 0x0001e20000100800 */
[----:B------:R-:W-:-:S03]  /*ed70*/  IMAD R0, R29, R0, R10 ;  /* 0x000000001d007224 */ /* 0x000fc600078e020a */
[----:B------:R-:W4:Y:S04]  /*ed80*/  LDL.LU R12, [R1+0x274] ;  /* 0x00027400010c7983 */ /* 0x000f280000300800 */
[----:B------:R-:W4:Y:S01]  /*ed90*/  LDL.LU R10, [R1+0x260] ;  /* 0x00026000010a7983 */ /* 0x000f220000300800 */
[C---:B------:R-:W-:Y:S02]  /*eda0*/  ISETP.GT.U32.AND P3, PT, R29.reuse, R5, PT ;  /* 0x000000051d00720c */ /* 0x040fe40003f64070 */
[----:B------:R-:W-:Y:S01]  /*edb0*/  ISETP.GT.U32.AND P4, PT, R29, R8, PT ;  /* 0x000000081d00720c */ /* 0x000fe20003f84070 */
[----:B0-----:R-:W-:-:S10]  /*edc0*/  IMAD.MOV.U32 R24, RZ, RZ, R6 ;  /* 0x000000ffff187224 */ /* 0x001fd400078e0006 */
[----:B------:R-:W-:-:S04]  /*edd0*/  @!P3 IMAD.IADD R5, R5, 0x1, -R29 ;  /* 0x000000010505b824 */ /* 0x000fc800078e0a1d */
[----:B------:R-:W-:Y:S02]  /*ede0*/  @!P1 IMAD.MOV R5, RZ, RZ, -R5 ;  /* 0x000000ffff059224 */ /* 0x000fe400078e0a05 */
[----:B------:R-:W-:Y:S01]  /*edf0*/  @!P4 IMAD.IADD R8, R8, 0x1, -R29 ;  /* 0x000000010808c824 */ /* 0x000fe200078e0a1d */
[----:B---3--:R-:W-:Y:S01]  /*ee00*/  ISETP.GE.AND P4, PT, R14, RZ, PT ;  /* 0x000000ff0e00720c */ /* 0x008fe20003f86270 */
[----:B------:R-:W-:Y:S02]  /*ee10*/  IMAD.MOV.U32 R14, RZ, RZ, R9 ;  /* 0x000000ffff0e7224 */ /* 0x000fe400078e0009 */
[----:B------:R-:W-:Y:S01]  /*ee20*/  @!P2 IMAD.MOV R24, RZ, RZ, -R24 ;  /* 0x000000ffff18a224 */ /* 0x000fe200078e0a18 */
[----:B------:R-:W3:Y:S04]  /*ee30*/  LDL.LU R9, [R1+0x264] ;  /* 0x0002640001097983 */ /* 0x000ee80000300800 */
[----:B------:R-:W-:Y:S04]  /*ee40*/  STL [R1+0x6ac], R5 ;  /* 0x0006ac0501007387 */ /* 0x000fe80000100800 */
[----:B------:R-:W3:Y:S01]  /*ee50*/  LDL.LU R6, [R1+0x25c] ;  /* 0x00025c0001067983 */ /* 0x000ee20000300800 */
[----:B--2---:R-:W-:-:S13]  /*ee60*/  ISETP.GT.U32.AND P5, PT, R29, R7, PT ;  /* 0x000000071d00720c */ /* 0x004fda0003fa4070 */
[--C-:B------:R-:W-:Y:S02]  /*ee70*/  @!P5 IMAD.IADD R7, R7, 0x1, -R29.reuse ;  /* 0x000000010707d824 */ /* 0x100fe400078e0a1d */
[----:B----4-:R-:W-:-:S03]  /*ee80*/  @!P0 IMAD.IADD R11, R11, 0x1, -R29 ;  /* 0x000000010b0b8824 */ /* 0x010fc600078e0a1d */
[----:B------:R-:W-:Y:S02]  /*ee90*/  ISETP.GT.U32.AND P1, PT, R29, R7, PT ;  /* 0x000000071d00720c */ /* 0x000fe40003f24070 */
[----:B------:R-:W-:Y:S01]  /*eea0*/  ISETP.GE.AND P0, PT, R16, RZ, PT ;  /* 0x000000ff1000720c */ /* 0x000fe20003f06270 */
[----:B------:R-:W-:Y:S02]  /*eeb0*/  IMAD.MOV.U32 R16, RZ, RZ, R11 ;  /* 0x000000ffff107224 */ /* 0x000fe400078e000b */
[----:B------:R-:W2:Y:S02]  /*eec0*/  LDL.LU R11, [R1+0x278] ;  /* 0x00027800010b7983 */ /* 0x000ea40000300800 */
[----:B------:R-:W-:Y:S02]  /*eed0*/  @!P6 IMAD.MOV R16, RZ, RZ, -R16 ;  /* 0x000000ffff10e224 */ /* 0x000fe400078e0a10 */
[----:B------:R0:W-:Y:S04]  /*eee0*/  STL [R1+0x6b4], R24 ;  /* 0x0006b41801007387 */ /* 0x0001e80000100800 */
[----:B------:R-:W-:Y:S01]  /*eef0*/  @!P1 IMAD.IADD R7, R7, 0x1, -R29 ;  /* 0x0000000107079824 */ /* 0x000fe200078e0a1d */
[----:B------:R-:W-:Y:S01]  /*ef00*/  ISETP.GE.AND P1, PT, R10, RZ, PT ;  /* 0x000000ff0a00720c */ /* 0x000fe20003f26270 */
[----:B0-----:R-:W4:Y:S04]  /*ef10*/  LDL.LU R24, [R1+0x2304] ;  /* 0x0023040001187983 */ /* 0x001f280000300800 */
[----:B------:R0:W-:Y:S04]  /*ef20*/  STL [R1+0x6c0], R16 ;  /* 0x0006c01001007387 */ /* 0x0001e80000100800 */
[----:B0-----:R-:W4:Y:S04]  /*ef30*/  LDL.LU R16, [R1+0x2300] ;  /* 0x0023000001107983 */ /* 0x001f280000300800 */
[----:B------:R-:W4:Y:S01]  /*ef40*/  LDL.LU R10, [R1+0x280] ;  /* 0x00028000010a7983 */ /* 0x000f220000300800 */
[----:B------:R-:W-:-:S02]  /*ef50*/  ISETP.GT.U32.AND P3, PT, R29, R4, PT ;  /* 0x000000041d00720c */ /* 0x000fc40003f64070 */
[----:B------:R-:W-:-:S11]  /*ef60*/  ISETP.GT.U32.AND P5, PT, R29, R8, PT ;  /* 0x000000081d00720c */ /* 0x000fd60003fa4070 */
[----:B------:R-:W-:-:S05]  /*ef70*/  @!P3 IMAD.IADD R4, R4, 0x1, -R29 ;  /* 0x000000010404b824 */ /* 0x000fca00078e0a1d */
[C---:B------:R-:W-:Y:S02]  /*ef80*/  ISETP.GT.U32.AND P3, PT, R29.reuse, R4, PT ;  /* 0x000000041d00720c */ /* 0x040fe40003f64070 */
[----:B------:R-:W-:Y:S01]  /*ef90*/  ISETP.GT.U32.AND P2, PT, R29, R0, PT ;  /* 0x000000001d00720c */ /* 0x000fe20003f44070 */
[----:B------:R-:W-:Y:S01]  /*efa0*/  @!P5 IMAD.IADD R8, R8, 0x1, -R29 ;  /* 0x000000010808d824 */ /* 0x000fe200078e0a1d */
[----:B------:R-:W-:-:S09]  /*efb0*/  IABS R5, R12 ;  /* 0x0000000c00057213 */ /* 0x000fd20000000000 */
[--C-:B------:R-:W-:Y:S01]  /*efc0*/  @!P3 IMAD.IADD R4, R4, 0x1, -R29.reuse ;  /* 0x000000010404b824 */ /* 0x100fe200078e0a1d */
[----:B---3--:R-:W-:Y:S01]  /*efd0*/  ISETP.GE.AND P3, PT, R9, RZ, PT ;  /* 0x000000ff0900720c */ /* 0x008fe20003f66270 */
[----:B------:R-:W-:Y:S01]  /*efe0*/  @!P2 IMAD.IADD R0, R0, 0x1, -R29 ;  /* 0x000000010000a824 */ /* 0x000fe200078e0a1d */
[----:B------:R-:W-:Y:S02]  /*eff0*/  ISETP.GE.AND P2, PT, R12, RZ, PT ;  /* 0x000000ff0c00720c */ /* 0x000fe40003f46270 */
[----:B--2---:R-:W-:Y:S01]  /*f000*/  IABS R9, R11 ;  /* 0x0000000b00097213 */ /* 0x004fe20000000000 */
[----:B----4-:R0:W-:Y:S04]  /*f010*/  STL [R1+0x22f8], R10 ;  /* 0x0022f80a01007387 */ /* 0x0101e80000100800 */
[----:B------:R1:W-:Y:S01]  /*f020*/  STL [R1+0x22fc], R11 ;  /* 0x0022fc0b01007387 */ /* 0x0003e20000100800 */
[----:B0-----:R-:W-:-:S03]  /*f030*/  IMAD.MOV.U32 R10, RZ, RZ, R8 ;  /* 0x000000ffff0a7224 */ /* 0x001fc600078e0008 */
[----:B------:R-:W2:Y:S01]  /*f040*/  LDL.LU R8, [R1+0x27c] ;  /* 0x00027c0001087983 */ /* 0x000ea20000300800 */
[----:B-1----:R-:W-:Y:S02]  /*f050*/  IMAD.MOV.U32 R11, RZ, RZ, R7 ;  /* 0x000000ffff0b7224 */ /* 0x002fe400078e0007 */
[----:B------:R-:W-:Y:S01]  /*f060*/  @!P0 IMAD.MOV R10, RZ, RZ, -R10 ;  /* 0x000000ffff0a8224 */ /* 0x000fe200078e0a0a */
[----:B------:R-:W3:Y:S01]  /*f070*/  LDL.LU R12, [R1+0x2cc] ;  /* 0x0002cc00010c7983 */ /* 0x000ee20000300800 */
[----:B------:R-:W-:-:S03]  /*f080*/  @!P4 IMAD.MOV R11, RZ, RZ, -R11 ;  /* 0x000000ffff0bc224 */ /* 0x000fc600078e0a0b */
[----:B------:R0:W-:Y:S02]  /*f090*/  STL [R1+0x6c4], R10 ;  /* 0x0006c40a01007387 */ /* 0x0001e40000100800 */
[----:B0-----:R-:W-:Y:S02]  /*f0a0*/  IMAD.MOV.U32 R10, RZ, RZ, R4 ;  /* 0x000000ffff0a7224 */ /* 0x001fe400078e0004 */
[----:B------:R-:W4:Y:S04]  /*f0b0*/  LDL.LU R4, [R1+0x284] ;  /* 0x0002840001047983 */ /* 0x000f280000300800 */
[----:B------:R0:W-:Y:S04]  /*f0c0*/  STL [R1+0x6cc], R11 ;  /* 0x0006cc0b01007387 */ /* 0x0001e80000100800 */
[----:B0-----:R-:W2:Y:S01]  /*f0d0*/  LDL.LU R11, [R1+0x22fc] ;  /* 0x0022fc00010b7983 */ /* 0x001ea20000300800 */
[----:B------:R-:W-:Y:S01]  /*f0e0*/  ISETP.GE.AND P6, PT, R6, RZ, PT ;  /* 0x000000ff0600720c */ /* 0x000fe20003fc6270 */
[----:B------:R-:W-:Y:S01]  /*f0f0*/  IMAD.HI.U32 R6, R16, R5, RZ ;  /* 0x0000000510067227 */ /* 0x000fe200078e00ff */
[----:B------:R-:W-:-:S03]  /*f100*/  ISETP.GT.U32.AND P0, PT, R29, R0, PT ;  /* 0x000000001d00720c */ /* 0x000fc60003f04070 */
[----:B------:R-:W-:-:S04]  /*f110*/  IMAD.MOV R6, RZ, RZ, -R6 ;  /* 0x000000ffff067224 */ /* 0x000fc800078e0a06 */
[----:B------:R-:W-:-:S04]  /*f120*/  IMAD R6, R29, R6, R5 ;  /* 0x000000061d067224 */ /* 0x000fc800078e0205 */
[----:B------:R-:W-:Y:S01]  /*f130*/  @!P6 IMAD.MOV R10, RZ, RZ, -R10 ;  /* 0x000000ffff0ae224 */ /* 0x000fe200078e0a0a */
[----:B------:R-:W-:Y:S01]  /*f140*/  ISETP.GT.U32.AND P4, PT, R29, R6, PT ;  /* 0x000000061d00720c */ /* 0x000fe20003f84070 */
[----:B------:R-:W-:-:S03]  /*f150*/  @!P0 IMAD.IADD R0, R0, 0x1, -R29 ;  /* 0x0000000100008824 */ /* 0x000fc600078e0a1d */
[----:B------:R0:W-:Y:S01]  /*f160*/  STL [R1+0x6e4], R10 ;  /* 0x0006e40a01007387 */ /* 0x0001e20000100800 */
[----:B------:R-:W-:-:S03]  /*f170*/  IMAD.HI.U32 R5, R16, R9, RZ ;  /* 0x0000000910057227 */ /* 0x000fc600078e00ff */
[----:B0-----:R-:W2:Y:S04]  /*f180*/  LDL.LU R10, [R1+0x22f8] ;  /* 0x0022f800010a7983 */ /* 0x001ea80000300800 */
[----:B------:R0:W-:Y:S01]  /*f190*/  STL [R1+0x22f4], R17 ;  /* 0x0022f41101007387 */ /* 0x0001e20000100800 */
[----:B------:R-:W-:Y:S02]  /*f1a0*/  IMAD.MOV R5, RZ, RZ, -R5 ;  /* 0x000000ffff057224 */ /* 0x000fe400078e0a05 */
[----:B0-----:R-:W-:-:S04]  /*f1b0*/  IMAD.MOV.U32 R17, RZ, RZ, R0 ;  /* 0x000000ffff117224 */ /* 0x001fc800078e0000 */
[----:B------:R-:W-:Y:S02]  /*f1c0*/  @!P1 IMAD.MOV R17, RZ, RZ, -R17 ;  /* 0x000000ffff119224 */ /* 0x000fe400078e0a11 */
[----:B------:R-:W-:Y:S02]  /*f1d0*/  IMAD R5, R29, R5, R9 ;  /* 0x000000051d057224 */ /* 0x000fe400078e0209 */
[----:B------:R-:W-:Y:S01]  /*f1e0*/  @!P4 IMAD.IADD R6, R6, 0x1, -R29 ;  /* 0x000000010606c824 */ /* 0x000fe200078e0a1d */
[----:B---3--:R-:W-:Y:S01]  /*f1f0*/  ISETP.GE.AND P4, PT, R12, RZ, PT ;  /* 0x000000ff0c00720c */ /* 0x008fe20003f86270 */
[----:B----4-:R-:W-:Y:S01]  /*f200*/  IMAD.MOV.U32 R9, RZ, RZ, R4 ;  /* 0x000000ffff097224 */ /* 0x010fe200078e0004 */
[----:B------:R-:W-:Y:S02]  /*f210*/  IABS R4, R12 ;  /* 0x0000000c00047213 */ /* 0x000fe40000000000 */
[----:B--2---:R-:W-:Y:S02]  /*f220*/  ISETP.GE.AND P6, PT, R11, RZ, PT ;  /* 0x000000ff0b00720c */ /* 0x004fe40003fc6270 */
[----:B------:R-:W2:Y:S04]  /*f230*/  LDL.LU R11, [R1+0x288] ;  /* 0x00028800010b7983 */ /* 0x000ea80000300800 */
[----:B------:R0:W-:Y:S04]  /*f240*/  STL [R1+0x6e8], R17 ;  /* 0x0006e81101007387 */ /* 0x0001e80000100800 */
[----:B0-----:R-:W3:Y:S04]  /*f250*/  LDL.LU R17, [R1+0x22f4] ;  /* 0x0022f40001117983 */ /* 0x001ee80000300800 */
[----:B------:R-:W4:Y:S01]  /*f260*/  LDL.LU R12, [R1+0x28c] ;  /* 0x00028c00010c7983 */ /* 0x000f220000300800 */
[----:B------:R-:W-:-:S02]  /*f270*/  ISETP.GT.U32.AND P5, PT, R29, R3, PT ;  /* 0x000000031d00720c */ /* 0x000fc40003fa4070 */
[----:B------:R-:W-:-:S11]  /*f280*/  IABS R7, R8 ;  /* 0x0000000800077213 */ /* 0x000fd60000000000 */
[----:B------:R-:W-:-:S05]  /*f290*/  @!P5 IMAD.IADD R3, R3, 0x1, -R29 ;  /* 0x000000010303d824 */ /* 0x000fca00078e0a1d */
[C---:B------:R-:W-:Y:S02]  /*f2a0*/  ISETP.GT.U32.AND P5, PT, R29.reuse, R3, PT ;  /* 0x000000031d00720c */ /* 0x040fe40003fa4070 */
[----:B------:R-:W-:Y:S01]  /*f2b0*/  ISETP.GE.AND P0, PT, R8, RZ, PT ;  /* 0x000000ff0800720c */ /* 0x000fe20003f06270 */
[----:B------:R-:W-:Y:S01]  /*f2c0*/  IMAD.HI.U32 R8, R16, R7, RZ ;  /* 0x0000000710087227 */ /* 0x000fe200078e00ff */
[----:B------:R-:W-:-:S03]  /*f2d0*/  ISETP.GT.U32.AND P1, PT, R29, R6, PT ;  /* 0x000000061d00720c */ /* 0x000fc60003f24070 */
[----:B------:R-:W-:-:S06]  /*f2e0*/  IMAD.MOV R8, RZ, RZ, -R8 ;  /* 0x000000ffff087224 */ /* 0x000fcc00078e0a08 */
[----:B------:R-:W-:Y:S02]  /*f2f0*/  @!P5 IMAD.IADD R3, R3, 0x1, -R29 ;  /* 0x000000010303d824 */ /* 0x000fe400078e0a1d */
[----:B------:R-:W-:Y:S02]  /*f300*/  IMAD R7, R29, R8, R7 ;  /* 0x000000081d077224 */ /* 0x000fe400078e0207 */
[----:B------:R-:W-:-:S04]  /*f310*/  IMAD.HI.U32 R8, R16, R4, RZ ;  /* 0x0000000410087227 */ /* 0x000fc800078e00ff */
[----:B------:R-:W-:Y:S02]  /*f320*/  IMAD.MOV R8, RZ, RZ, -R8 ;  /* 0x000000ffff087224 */ /* 0x000fe400078e0a08 */
[----:B------:R-:W-:Y:S02]  /*f330*/  @!P1 IMAD.IADD R6, R6, 0x1, -R29 ;  /* 0x0000000106069824 */ /* 0x000fe400078e0a1d */
[----:B------:R-:W-:Y:S01]  /*f340*/  IMAD R4, R29, R8, R4 ;  /* 0x000000081d047224 */ /* 0x000fe200078e0204 */
[----:B----4-:R0:W-:Y:S02]  /*f350*/  STL [R1+0x22f0], R12 ;  /* 0x0022f00c01007387 */ /* 0x0101e40000100800 */
[----:B0-----:R-:W-:Y:S02]  /*f360*/  IMAD.MOV.U32 R12, RZ, RZ, R9 ;  /* 0x000000ffff0c7224 */ /* 0x001fe400078e0009 */
[----:B------:R-:W-:-:S04]  /*f370*/  IMAD.MOV.U32 R9, RZ, RZ, R3 ;  /* 0x000000ffff097224 */ /* 0x000fc800078e0003 */
[----:B------:R-:W-:Y:S02]  /*f380*/  @!P3 IMAD.MOV R9, RZ, RZ, -R9 ;  /* 0x000000ffff09b224 */ /* 0x000fe400078e0a09 */
[----:B------:R-:W-:-:S03]  /*f390*/  IMAD.MOV.U32 R8, RZ, RZ, R12 ;  /* 0x000000ffff087224 */ /* 0x000fc600078e000c */
[----:B------:R0:W-:Y:S02]  /*f3a0*/  STL [R1+0x6f0], R9 ;  /* 0x0006f00901007387 */ /* 0x0001e40000100800 */
[----:B0-----:R-:W-:Y:S01]  /*f3b0*/  IABS R9, R12 ;  /* 0x0000000c00097213 */ /* 0x001fe20000000000 */
[----:B------:R-:W-:-:S04]  /*f3c0*/  IMAD.MOV.U32 R12, RZ, RZ, R6 ;  /* 0x000000ffff0c7224 */ /* 0x000fc800078e0006 */
[----:B------:R-:W-:-:S05]  /*f3d0*/  @!P2 IMAD.MOV R12, RZ, RZ, -R12 ;  /* 0x000000ffff0ca224 */ /* 0x000fca00078e0a0c */
[----:B------:R0:W-:Y:S04]  /*f3e0*/  STL [R1+0x6f4], R12 ;  /* 0x0006f40c01007387 */ /* 0x0001e80000100800 */
[----:B0-----:R-:W4:Y:S01]  /*f3f0*/  LDL.LU R12, [R1+0x22f0] ;  /* 0x0022f000010c7983 */ /* 0x001f220000300800 */
[----:B------:R-:W-:-:S13]  /*f400*/  ISETP.GT.U32.AND P5, PT, R29, R5, PT ;  /* 0x000000051d00720c */ /* 0x000fda0003fa4070 */
[----:B------:R-:W-:-:S05]  /*f410*/  @!P5 IMAD.IADD R5, R5, 0x1, -R29 ;  /* 0x000000010505d824 */ /* 0x000fca00078e0a1d */
[----:B------:R-:W-:Y:S02]  /*f420*/  ISETP.GT.U32.AND P5, PT, R29, R5, PT ;  /* 0x000000051d00720c */ /* 0x000fe40003fa4070 */
[----:B------:R-:W-:Y:S02]  /*f430*/  IABS R0, R10 ;  /* 0x0000000a00007213 */ /* 0x000fe40000000000 */
[----:B------:R-:W-:Y:S02]  /*f440*/  ISETP.GE.AND P1, PT, R10, RZ, PT ;  /* 0x000000ff0a00720c */ /* 0x000fe40003f26270 */
[----:B--2---:R-:W-:-:S07]  /*f450*/  IABS R10, R11 ;  /* 0x0000000b000a7213 */ /* 0x004fce0000000000 */
[----:B------:R-:W-:Y:S02]  /*f460*/  @!P5 IMAD.IADD R5, R5, 0x1, -R29 ;  /* 0x000000010505d824 */ /* 0x000fe400078e0a1d */
[----:B------:R-:W-:-:S04]  /*f470*/  IMAD.HI.U32 R6, R16, R10, RZ ;  /* 0x0000000a10067227 */ /* 0x000fc800078e00ff */
[----:B------:R-:W-:Y:S02]  /*f480*/  @!P6 IMAD.MOV R5, RZ, RZ, -R5 ;  /* 0x000000ffff05e224 */ /* 0x000fe400078e0a05 */
[----:B------:R-:W-:Y:S01]  /*f490*/  IMAD.MOV R6, RZ, RZ, -R6 ;  /* 0x000000ffff067224 */ /* 0x000fe200078e0a06 */
[----:B------:R-:W-:Y:S02]  /*f4a0*/  ISETP.GE.AND P6, PT, R8, RZ, PT ;  /* 0x000000ff0800720c */ /* 0x000fe40003fc6270 */
[----:B------:R0:W-:Y:S01]  /*f4b0*/  STL [R1+0x6fc], R5 ;  /* 0x0006fc0501007387 */ /* 0x0001e20000100800 */
[----:B------:R-:W-:-:S03]  /*f4c0*/  IMAD R6, R29, R6, R10 ;  /* 0x000000061d067224 */ /* 0x000fc600078e020a */
[----:B------:R-:W2:Y:S04]  /*f4d0*/  LDL R8, [R1+0x294] ;  /* 0x0002940001087983 */ /* 0x000ea80000100800 */
[----:B----4-:R1:W-:Y:S04]  /*f4e0*/  STL [R1+0x22ec], R12 ;  /* 0x0022ec0c01007387 */ /* 0x0103e80000100800 */
[----:B------:R-:W4:Y:S01]  /*f4f0*/  LDL.LU R10, [R1+0x290] ;  /* 0x00029000010a7983 */ /* 0x000f220000300800 */
[C---:B------:R-:W-:Y:S01]  /*f500*/  ISETP.GT.U32.AND P3, PT, R29.reuse, R7, PT ;  /* 0x000000071d00720c */ /* 0x040fe20003f64070 */
[----:B------:R-:W-:Y:S01]  /*f510*/  IMAD.HI.U32 R3, R16, R0, RZ ;  /* 0x0000000010037227 */ /* 0x000fe200078e00ff */
[----:B------:R-:W-:-:S03]  /*f520*/  ISETP.GT.U32.AND P5, PT, R29, R4, PT ;  /* 0x000000041d00720c */ /* 0x000fc60003fa4070 */
[----:B------:R-:W-:-:S04]  /*f530*/  IMAD.MOV R3, RZ, RZ, -R3 ;  /* 0x000000ffff037224 */ /* 0x000fc800078e0a03 */
[----:B------:R-:W-:-:S04]  /*f540*/  IMAD R0, R29, R3, R0 ;  /* 0x000000031d007224 */ /* 0x000fc800078e0200 */
[----:B------:R-:W-:Y:S01]  /*f550*/  @!P3 IMAD.IADD R7, R7, 0x1, -R29 ;  /* 0x000000010707b824 */ /* 0x000fe200078e0a1d */
[----:B------:R-:W-:-:S04]  /*f560*/  ISETP.GT.U32.AND P2, PT, R29, R0, PT ;  /* 0x000000001d00720c */ /* 0x000fc80003f44070 */
[----:B------:R-:W-:Y:S01]  /*f570*/  ISETP.GT.U32.AND P3, PT, R29, R7, PT ;  /* 0x000000071d00720c */ /* 0x000fe20003f64070 */
[----:B------:R-:W-:-:S05]  /*f580*/  @!P5 IMAD.IADD R4, R4, 0x1, -R29 ;  /* 0x000000010404d824 */ /* 0x000fca00078e0a1d */
[----:B------:R-:W-:-:S03]  /*f590*/  ISETP.GT.U32.AND P5, PT, R29, R4, PT ;  /* 0x000000041d00720c */ /* 0x000fc60003fa4070 */
[----:B------:R-:W-:Y:S01]  /*f5a0*/  @!P2 IMAD.IADD R0, R0, 0x1, -R29 ;  /* 0x000000010000a824 */ /* 0x000fe200078e0a1d */
[----:B0-----:R-:W-:-:S03]  /*f5b0*/  IABS R5, R12 ;  /* 0x0000000c00057213 */ /* 0x001fc60000000000 */
[----:B------:R-:W-:Y:S01]  /*f5c0*/  @!P3 IMAD.IADD R7, R7, 0x1, -R29 ;  /* 0x000000010707b824 */ /* 0x000fe200078e0a1d */
[----:B------:R-:W-:-:S03]  /*f5d0*/  ISETP.GT.U32.AND P2, PT, R29, R0, PT ;  /* 0x000000001d00720c */ /* 0x000fc60003f44070 */
[----:B-1----:R-:W-:Y:S02]  /*f5e0*/  IMAD.MOV.U32 R12, RZ, RZ, R7 ;  /* 0x000000ffff0c7224 */ /* 0x002fe400078e0007 */
[----:B------:R-:W-:Y:S02]  /*f5f0*/  @!P5 IMAD.IADD R4, R4, 0x1, -R29 ;  /* 0x000000010404d824 */ /* 0x000fe400078e0a1d */
[----:B------:R-:W-:Y:S01]  /*f600*/  @!P0 IMAD.MOV R12, RZ, RZ, -R12 ;  /* 0x000000ffff0c8224 */ /* 0x000fe200078e0a0c */
[----:B------:R-:W-:-:S05]  /*f610*/  ISETP.GE.AND P5, PT, R11, RZ, PT ;  /* 0x000000ff0b00720c */ /* 0x000fca0003fa6270 */
[----:B------:R-:W-:Y:S01]  /*f620*/  @!P2 IMAD.IADD R0, R0, 0x1, -R29 ;  /* 0x000000010000a824 */ /* 0x000fe200078e0a1d */
[----:B----4-:R-:W-:Y:S04]  /*f630*/  STL [R1+0x22e8], R10 ;  /* 0x0022e80a01007387 */ /* 0x010fe80000100800 */
[----:B------:R0:W-:Y:S01]  /*f640*/  STL [R1+0x700], R12 ;  /* 0x0007000c01007387 */ /* 0x0001e20000100800 */
[----:B------:R-:W-:-:S03]  /*f650*/  IABS R7, R10 ;  /* 0x0000000a00077213 */ /* 0x000fc60000000000 */
[----:B------:R-:W4:Y:S01]  /*f660*/  LDL.LU R11, [R1+0x29c] ;  /* 0x00029c00010b7983 */ /* 0x000f220000300800 */
[----:B0-----:R-:W-:-:S04]  /*f670*/  IMAD.MOV.U32 R12, RZ, RZ, R4 ;  /* 0x000000ffff0c7224 */ /* 0x001fc800078e0004 */
[----:B------:R-:W-:Y:S02]  /*f680*/  @!P4 IMAD.MOV R12, RZ, RZ, -R12 ;  /* 0x000000ffff0cc224 */ /* 0x000fe400078e0a0c */
[----:B------:R-:W-:Y:S02]  /*f690*/  IMAD.MOV.U32 R10, RZ, RZ, R0 ;  /* 0x000000ffff0a7224 */ /* 0x000fe400078e0000 */
[----:B------:R-:W3:Y:S04]  /*f6a0*/  LDL.LU R0, [R1+0x294] ;  /* 0x0002940001007983 */ /* 0x000ee80000300800 */
[----:B------:R0:W-:Y:S04]  /*f6b0*/  STL [R1+0x708], R12 ;  /* 0x0007080c01007387 */ /* 0x0001e80000100800 */
[----:B0-----:R-:W3:Y:S01]  /*f6c0*/  LDL.LU R12, [R1+0x22ec] ;  /* 0x0022ec00010c7983 */ /* 0x001ee20000300800 */
[----:B------:R-:W-:Y:S01]  /*f6d0*/  @!P1 IMAD.MOV R10, RZ, RZ, -R10 ;  /* 0x000000ffff0a9224 */ /* 0x000fe200078e0a0a */
[----:B--2---:R-:W-:-:S02]  /*f6e0*/  IABS R8, R8 ;  /* 0x0000000800087213 */ /* 0x004fc40000000000 */
[----:B---3--:R-:W-:Y:S02]  /*f6f0*/  ISETP.GE.AND P4, PT, R12, RZ, PT ;  /* 0x000000ff0c00720c */ /* 0x008fe40003f86270 */
[----:B------:R-:W2:Y:S04]  /*f700*/  LDL.LU R12, [R1+0x2a0] ;  /* 0x0002a000010c7983 */ /* 0x000ea80000300800 */
[----:B------:R0:W-:Y:S04]  /*f710*/  STL [R1+0x70c], R10 ;  /* 0x00070c0a01007387 */ /* 0x0001e80000100800 */
[----:B0-----:R-:W3:Y:S01]  /*f720*/  LDL.LU R10, [R1+0x22e8] ;  /* 0x0022e800010a7983 */ /* 0x001ee20000300800 */
[----:B------:R-:W-:-:S04]  /*f730*/  IMAD.HI.U32 R4, R16, R8, RZ ;  /* 0x0000000810047227 */ /* 0x000fc800078e00ff */
[----:B------:R-:W-:-:S04]  /*f740*/  IMAD.MOV R4, RZ, RZ, -R4 ;  /* 0x000000ffff047224 */ /* 0x000fc800078e0a04 */
[----:B------:R-:W-:Y:S02]  /*f750*/  IMAD R4, R29, R4, R8 ;  /* 0x000000041d047224 */ /* 0x000fe400078e0208 */
[----:B------:R-:W-:-:S04]  /*f760*/  IMAD.HI.U32 R3, R16, R9, RZ ;  /* 0x0000000910037227 */ /* 0x000fc800078e00ff */
[----:B------:R-:W-:-:S04]  /*f770*/  IMAD.MOV R3, RZ, RZ, -R3 ;  /* 0x000000ffff037224 */ /* 0x000fc800078e0a03 */
[----:B------:R-:W-:-:S05]  /*f780*/  IMAD R3, R29, R3, R9 ;  /* 0x000000031d037224 */ /* 0x000fca00078e0209 */
[C---:B------:R-:W-:Y:S01]  /*f790*/  ISETP.GT.U32.AND P3, PT, R29.reuse, R3, PT ;  /* 0x000000031d00720c */ /* 0x040fe20003f64070 */
[----:B------:R-:W-:Y:S01]  /*f7a0*/  IMAD.HI.U32 R9, R16, R5, RZ ;  /* 0x0000000510097227 */ /* 0x000fe200078e00ff */
[----:B---3--:R-:W-:Y:S02]  /*f7b0*/  ISETP.GE.AND P1, PT, R10, RZ, PT ;  /* 0x000000ff0a00720c */ /* 0x008fe40003f26270 */
[----:B------:R-:W3:Y:S04]  /*f7c0*/  LDL.LU R10, [R1+0x2ec] ;  /* 0x0002ec00010a7983 */ /* 0x000ee80000300800 */
[----:B------:R-:W2:Y:S01]  /*f7d0*/  LDL.LU R8, [R1+0x298] ;  /* 0x0002980001087983 */ /* 0x000ea20000300800 */
[----:B------:R-:W-:Y:S01]  /*f7e0*/  ISETP.GT.U32.AND P0, PT, R29, R6, PT ;  /* 0x000000061d00720c */ /* 0x000fe20003f04070 */
[----:B------:R-:W-:-:S03]  /*f7f0*/  IMAD.MOV R9, RZ, RZ, -R9 ;  /* 0x000000ffff097224 */ /* 0x000fc600078e0a09 */
[----:B------:R-:W-:Y:S02]  /*f800*/  @!P3 IMAD.IADD R3, R3, 0x1, -R29 ;  /* 0x000000010303b824 */ /* 0x000fe400078e0a1d */
[----:B------:R-:W-:-:S03]  /*f810*/  IMAD R5, R29, R9, R5 ;  /* 0x000000091d057224 */ /* 0x000fc600078e0205 */
[C---:B------:R-:W-:Y:S02]  /*f820*/  ISETP.GT.U32.AND P3, PT, R29.reuse, R3, PT ;  /* 0x000000031d00720c */ /* 0x040fe40003f64070 */
[----:B------:R-:W-:Y:S02]  /*f830*/  ISETP.GT.U32.AND P2, PT, R29, R5, PT ;  /* 0x000000051d00720c */ /* 0x000fe40003f44070 */
[----:B------:R-:W-:Y:S02]  /*f840*/  @!P0 IMAD.IADD R6, R6, 0x1, -R29 ;  /* 0x0000000106068824 */ /* 0x000fe400078e0a1d */
[----:B------:R-:W-:-:S03]  /*f850*/  IMAD.HI.U32 R9, R16, R7, RZ ;  /* 0x0000000710097227 */ /* 0x000fc600078e00ff */
[----:B------:R-:W-:Y:S01]  /*f860*/  ISETP.GT.U32.AND P0, PT, R29, R6, PT ;  /* 0x000000061d00720c */ /* 0x000fe20003f04070 */
[----:B------:R-:W-:-:S03]  /*f870*/  IMAD.MOV R9, RZ, RZ, -R9 ;  /* 0x000000ffff097224 */ /* 0x000fc600078e0a09 */
[--C-:B------:R-:W-:Y:S01]  /*f880*/  @!P3 IMAD.IADD R3, R3, 0x1, -R29.reuse ;  /* 0x000000010303b824 */ /* 0x100fe200078e0a1d */
[----:B------:R-:W-:Y:S01]  /*f890*/  ISETP.GE.AND P3, PT, R0, RZ, PT ;  /* 0x000000ff0000720c */ /* 0x000fe20003f66270 */
[----:B------:R-:W-:Y:S02]  /*f8a0*/  @!P2 IMAD.IADD R5, R5, 0x1, -R29 ;  /* 0x000000010505a824 */ /* 0x000fe400078e0a1d */
[C---:B------:R-:W-:Y:S02]  /*f8b0*/  IMAD R7, R29.reuse, R9, R7 ;  /* 0x000000091d077224 */ /* 0x040fe400078e0207 */
[----:B------:R-:W-:Y:S01]  /*f8c0*/  IMAD.MOV.U32 R9, RZ, RZ, R3 ;  /* 0x000000ffff097224 */ /* 0x000fe200078e0003 */
[C---:B------:R-:W-:Y:S02]  /*f8d0*/  ISETP.GT.U32.AND P2, PT, R29.reuse, R5, PT ;  /* 0x000000051d00720c */ /* 0x040fe40003f44070 */
[--C-:B------:R-:W-:Y:S01]  /*f8e0*/  @!P0 IMAD.IADD R6, R6, 0x1, -R29.reuse ;  /* 0x0000000106068824 */ /* 0x100fe200078e0a1d */
[----:B------:R-:W-:Y:S01]  /*f8f0*/  ISETP.GT.U32.AND P0, PT, R29, R7, PT ;  /* 0x000000071d00720c */ /* 0x000fe20003f04070 */
[----:B------:R0:W-:Y:S09]  /*f900*/  STL [R1+0x710], R9 ;  /* 0x0007100901007387 */ /* 0x0001f20000100800 */
[----:B------:R-:W-:-:S03]  /*f910*/  @!P2 IMAD.IADD R5, R5, 0x1, -R29 ;  /* 0x000000010505a824 */ /* 0x000fc600078e0a1d */
[----:B------:R-:W-:-:S05]  /*f920*/  @!P0 IMAD.IADD R7, R7, 0x1, -R29 ;  /* 0x0000000107078824 */ /* 0x000fca00078e0a1d */
[----:B------:R-:W-:-:S13]  /*f930*/  ISETP.GT.U32.AND P0, PT, R29, R7, PT ;  /* 0x000000071d00720c */ /* 0x000fda0003f04070 */
[----:B------:R-:W-:-:S04]  /*f940*/  @!P0 IMAD.IADD R7, R7, 0x1, -R29 ;  /* 0x0000000107078824 */ /* 0x000fc800078e0a1d */
[----:B------:R-:W-:Y:S01]  /*f950*/  @!P1 IMAD.MOV R7, RZ, RZ, -R7 ;  /* 0x000000ffff079224 */ /* 0x000fe200078e0a07 */
[----:B--2---:R-:W-:-:S05]  /*f960*/  IABS R0, R8 ;  /* 0x0000000800007213 */ /* 0x004fca0000000000 */
[----:B------:R-:W-:Y:S02]  /*f970*/  IMAD.MOV.U32 R3, RZ, RZ, R0 ;  /* 0x000000ffff037224 */ /* 0x000fe400078e0000 */
[----:B------:R-:W-:-:S04]  /*f980*/  IMAD.MOV.U32 R0, RZ, RZ, R9 ;  /* 0x000000ffff007224 */ /* 0x000fc800078e0009 */
[----:B------:R-:W-:-:S05]  /*f990*/  @!P6 IMAD.MOV R0, RZ, RZ, -R0 ;  /* 0x000000ffff00e224 */ /* 0x000fca00078e0a00 */
[----:B------:R1:W-:Y:S01]  /*f9a0*/  @!P6 STL [R1+0x710], R0 ;  /* 0x000710000100e387 */ /* 0x0003e20000100800 */
[----:B------:R-:W-:Y:S02]  /*f9b0*/  ISETP.GE.AND P6, PT, R8, RZ, PT ;  /* 0x000000ff0800720c */ /* 0x000fe40003fc6270 */
[----:B---3--:R-:W-:Y:S01]  /*f9c0*/  IABS R8, R10 ;  /* 0x0000000a00087213 */ /* 0x008fe20000000000 */
[----:B0-----:R-:W-:Y:S01]  /*f9d0*/  IMAD.MOV.U32 R9, RZ, RZ, R6 ;  /* 0x000000ffff097224 */ /* 0x001fe200078e0006 */
[----:B----4-:R0:W-:Y:S01]  /*f9e0*/  STL [R1+0x22e4], R11 ;  /* 0x0022e40b01007387 */ /* 0x0101e20000100800 */
[----:B------:R-:W-:Y:S02]  /*f9f0*/  ISETP.GE.AND P2, PT, R10, RZ, PT ;  /* 0x000000ff0a00720c */ /* 0x000fe40003f46270 */
[----:B------:R-:W-:Y:S01]  /*fa00*/  IMAD.HI.U32 R10, R16, R8, RZ ;  /* 0x00000008100a7227 */ /* 0x000fe200078e00ff */
[----:B-1----:R-:W-:-:S03]  /*fa10*/  IABS R0, R11 ;  /* 0x0000000b00007213 */ /* 0x002fc60000000000 */
[----:B------:R-:W-:Y:S02]  /*fa20*/  @!P5 IMAD.MOV R9, RZ, RZ, -R9 ;  /* 0x000000ffff09d224 */ /* 0x000fe400078e0a09 */
[----:B0-----:R-:W-:Y:S02]  /*fa30*/  IMAD.MOV.U32 R11, RZ, RZ, R5 ;  /* 0x000000ffff0b7224 */ /* 0x001fe400078e0005 */
[----:B------:R-:W-:Y:S02]  /*fa40*/  IMAD.MOV R10, RZ, RZ, -R10 ;  /* 0x000000ffff0a7224 */ /* 0x000fe400078e0a0a */
[----:B------:R-:W-:Y:S01]  /*fa50*/  @!P4 IMAD.MOV R11, RZ, RZ, -R11 ;  /* 0x000000ffff0bc224 */ /* 0x000fe200078e0a0b */
[----:B------:R-:W-:Y:S01]  /*fa60*/  STL [R1+0x718], R9 ;  /* 0x0007180901007387 */ /* 0x000fe20000100800 */
[----:B------:R-:W-:-:S03]  /*fa70*/  IMAD R8, R29, R10, R8 ;  /* 0x0000000a1d087224 */ /* 0x000fc600078e0208 */
[----:B------:R-:W2:Y:S04]  /*fa80*/  LDL R5, [R1+0x2a4] ;  /* 0x0002a40001057983 */ /* 0x000ea80000100800 */
[----:B------:R0:W-:Y:S01]  /*fa90*/  STL [R1+0x720], R11 ;  /* 0x0007200b01007387 */ /* 0x0001e20000100800 */
[----:B------:R-:W-:-:S03]  /*faa0*/  ISETP.GT.U32.AND P0, PT, R29, R8, PT ;  /* 0x000000081d00720c */ /* 0x000fc60003f04070 */
[----:B0-----:R-:W3:Y:S04]  /*fab0*/  LDL.LU R11, [R1+0x22e4] ;  /* 0x0022e400010b7983 */ /* 0x001ee80000300800 */
[----:B------:R-:W4:Y:S01]  /*fac0*/  LDL R10, [R1+0x2a8] ;  /* 0x0002a800010a7983 */ /* 0x000f220000100800 */
[----:B------:R-:W-:-:S04]  /*fad0*/  IMAD.HI.U32 R6, R16, R3, RZ ;  /* 0x0000000310067227 */ /* 0x000fc800078e00ff */
[----:B------:R-:W-:Y:S01]  /*fae0*/  IMAD.MOV R6, RZ, RZ, -R6 ;  /* 0x000000ffff067224 */ /* 0x000fe200078e0a06 */
[----:B------:R0:W-:Y:S01]  /*faf0*/  STL [R1+0x728], R7 ;  /* 0x0007280701007387 */ /* 0x0001e20000100800 */
[----:B------:R-:W-:Y:S01]  /*fb00*/  @!P0 IMAD.IADD R8, R8, 0x1, -R29 ;  /* 0x0000000108088824 */ /* 0x000fe200078e0a1d */
[----:B------:R-:W-:Y:S01]  /*fb10*/  ISETP.GE.AND P0, PT, R12, RZ, PT ;  /* 0x000000ff0c00720c */ /* 0x000fe20003f06270 */
[C---:B------:R-:W-:Y:S01]  /*fb20*/  IMAD R3, R29.reuse, R6, R3 ;  /* 0x000000061d037224 */ /* 0x040fe200078e0203 */
[----:B------:R-:W-:Y:S02]  /*fb30*/  IABS R6, R12 ;  /* 0x0000000c00067213 */ /* 0x000fe40000000000 */
[----:B------:R-:W3:Y:S01]  /*fb40*/  LDL R12, [R1+0x2b0] ;  /* 0x0002b000010c7983 */ /* 0x000ee20000100800 */
[C---:B------:R-:W-:Y:S02]  /*fb50*/  ISETP.GT.U32.AND P5, PT, R29.reuse, R4, PT ;  /* 0x000000041d00720c */ /* 0x040fe40003fa4070 */
[----:B------:R-:W-:Y:S01]  /*fb60*/  ISETP.GT.U32.AND P4, PT, R29, R3, PT ;  /* 0x000000031d00720c */ /* 0x000fe20003f84070 */
[----:B------:R-:W-:-:S10]  /*fb70*/  IMAD.HI.U32 R9, R16, R0, RZ ;  /* 0x0000000010097227 */ /* 0x000fd400078e00ff */
[----:B------:R-:W-:Y:S02]  /*fb80*/  @!P5 IMAD.IADD R4, R4, 0x1, -R29 ;  /* 0x000000010404d824 */ /* 0x000fe400078e0a1d */
[----:B------:R-:W-:-:S03]  /*fb90*/  IMAD.MOV R9, RZ, RZ, -R9 ;  /* 0x000000ffff097224 */ /* 0x000fc600078e0a09 */
[----:B------:R-:W-:Y:S01]  /*fba0*/  ISETP.GT.U32.AND P5, PT, R29, R4, PT ;  /* 0x000000041d00720c */ /* 0x000fe20003fa4070 */
[----:B------:R-:W-:Y:S02]  /*fbb0*/  @!P4 IMAD.IADD R3, R3, 0x1, -R29 ;  /* 0x000000010303c824 */ /* 0x000fe400078e0a1d */
[----:B------:R-:W-:-:S03]  /*fbc0*/  IMAD R0, R29, R9, R0 ;  /* 0x000000091d007224 */ /* 0x000fc600078e0200 */
[----:B------:R-:W-:-:S07]  /*fbd0*/  ISETP.GT.U32.AND P4, PT, R29, R3, PT ;  /* 0x000000031d00720c */ /* 0x000fce0003f84070 */
[----:B------:R-:W-:-:S06]  /*fbe0*/  @!P5 IMAD.IADD R4, R4, 0x1, -R29 ;  /* 0x000000010404d824 */ /* 0x000fcc00078e0a1d */
[----:B------:R-:W-:Y:S01]  /*fbf0*/  @!P4 IMAD.IADD R3, R3, 0x1, -R29 ;  /* 0x000000010303c824 */ /* 0x000fe200078e0a1d */
[----:B--2---:R-:W-:-:S05]  /*fc00*/  IABS R5, R5 ;  /* 0x0000000500057213 */ /* 0x004fca0000000000 */
[----:B0-----:R-:W-:Y:S01]  /*fc10*/  IMAD.HI.U32 R7, R16, R5, RZ ;  /* 0x0000000510077227 */ /* 0x001fe200078e00ff */
[----:B----4-:R-:W-:-:S03]  /*fc20*/  IABS R9, R10 ;  /* 0x0000000a00097213 */ /* 0x010fc60000000000 */
[----:B------:R-:W-:-:S04]  /*fc30*/  IMAD.HI.U32 R10, R16, R6, RZ ;  /* 0x00000006100a7227 */ /* 0x000fc800078e00ff */
[----:B------:R-:W-:Y:S01]  /*fc40*/  IMAD.MOV R10, RZ, RZ, -R10 ;  /* 0x000000ffff0a7224 */ /* 0x000fe200078e0a0a */
[----:B---3--:R-:W-:Y:S01]  /*fc50*/  ISETP.GE.AND P1, PT, R11, RZ, PT ;  /* 0x000000ff0b00720c */ /* 0x008fe20003f26270 */
[----:B------:R-:W-:-:S04]  /*fc60*/  IMAD.HI.U32 R11, R16, R9, RZ ;  /* 0x00000009100b7227 */ /* 0x000fc800078e00ff */
[C---:B------:R-:W-:Y:S02]  /*fc70*/  IMAD R6, R29.reuse, R10, R6 ;  /* 0x0000000a1d067224 */ /* 0x040fe400078e0206 */
[----:B------:R-:W-:Y:S02]  /*fc80*/  IMAD.MOV.U32 R10, RZ, RZ, R4 ;  /* 0x000000ffff0a7224 */ /* 0x000fe400078e0004 */
[----:B------:R-:W-:Y:S01]  /*fc90*/  IMAD.MOV R7, RZ, RZ, -R7 ;  /* 0x000000ffff077224 */ /* 0x000fe200078e0a07 */
[----:B------:R-:W2:Y:S01]  /*fca0*/  LDL R4, [R1+0x2ac] ;  /* 0x0002ac0001047983 */ /* 0x000ea20000100800 */
[----:B------:R-:W-:Y:S02]  /*fcb0*/  @!P3 IMAD.MOV R10, RZ, RZ, -R10 ;  /* 0x000000ffff0ab224 */ /* 0x000fe400078e0a0a */
[----:B------:R-:W-:Y:S02]  /*fcc0*/  IMAD.MOV R11, RZ, RZ, -R11 ;  /* 0x000000ffff0b7224 */ /* 0x000fe400078e0a0b */
[C---:B------:R-:W-:Y:S01]  /*fcd0*/  IMAD R5, R29.reuse, R7, R5 ;  /* 0x000000071d057224 */ /* 0x040fe200078e0205 */
[----:B------:R0:W-:Y:S01]  /*fce0*/  STL [R1+0x72c], R10 ;  /* 0x00072c0a01007387 */ /* 0x0001e20000100800 */
[----:B------:R-:W-:Y:S01]  /*fcf0*/  IMAD.MOV.U32 R7, RZ, RZ, R3 ;  /* 0x000000ffff077224 */ /* 0x000fe200078e0003 */
[----:B------:R-:W-:Y:S01]  /*fd00*/  IABS R3, R12 ;  /* 0x0000000c00037213 */ /* 0x000fe20000000000 */
[C---:B------:R-:W-:Y:S01]  /*fd10*/  IMAD R9, R29.reuse, R11, R9 ;  /* 0x0000000b1d097224 */ /* 0x040fe200078e0209 */
[----:B0-----:R-:W3:Y:S04]  /*fd20*/  LDL.LU R10, [R1+0x2a4] ;  /* 0x0002a400010a7983 */ /* 0x001ee80000300800 */
[----:B------:R-:W4:Y:S04]  /*fd30*/  LDL.LU R11, [R1+0x2a8] ;  /* 0x0002a800010b7983 */ /* 0x000f280000300800 */
[----:B------:R-:W2:Y:S01]  /*fd40*/  LDL R12, [R1+0x2b4] ;  /* 0x0002b400010c7983 */ /* 0x000ea20000100800 */
[----:B------:R-:W-:Y:S01]  /*fd50*/  ISETP.GT.U32.AND P4, PT, R29, R6, PT ;  /* 0x000000061d00720c */ /* 0x000fe20003f84070 */
[----:B------:R-:W-:-:S05]  /*fd60*/  @!P6 IMAD.MOV R7, RZ, RZ, -R7 ;  /* 0x000000ffff07e224 */ /* 0x000fca00078e0a07 */
[----:B------:R-:W-:Y:S04]  /*fd70*/  STL [R1+0x734], R7 ;  /* 0x0007340701007387 */ /* 0x000fe80000100800 */
[----:B------:R0:W-:Y:S03]  /*fd80*/  STL [R1+0x22e0], R27 ;  /* 0x0022e01b01007387 */ /* 0x0001e60000100800 */
[----:B------:R-:W-:Y:S01]  /*fd90*/  @!P4 IMAD.IADD R6, R6, 0x1, -R29 ;  /* 0x000000010606c824 */ /* 0x000fe200078e0a1d */
[----:B------:R1:W-:Y:S01]  /*fda0*/  STL [R1+0x22dc], R18 ;  /* 0x0022dc1201007387 */ /* 0x0003e20000100800 */
[C---:B------:R-:W-:Y:S02]  /*fdb0*/  ISETP.GT.U32.AND P5, PT, R29.reuse, R0, PT ;  /* 0x000000001d00720c */ /* 0x040fe40003fa4070 */
[----:B------:R-:W-:-:S02]  /*fdc0*/  ISETP.GT.U32.AND P3, PT, R29, R8, PT ;  /* 0x000000081d00720c */ /* 0x000fc40003f64070 */
[----:B----4-:R-:W-:Y:S02]  /*fdd0*/  ISETP.GE.AND P4, PT, R11, RZ, PT ;  /* 0x000000ff0b00720c */ /* 0x010fe40003f86270 */
[----:B--2---:R-:W-:Y:S02]  /*fde0*/  IABS R11, R12 ;  /* 0x0000000c000b7213 */ /* 0x004fe40000000000 */
[----:B------:R-:W2:Y:S05]  /*fdf0*/  LDL R12, [R1+0x2b8] ;  /* 0x0002b800010c7983 */ /* 0x000eaa0000100800 */
[----:B------:R-:W-:-:S05]  /*fe00*/  @!P5 IMAD.IADD R0, R0, 0x1, -R29 ;  /* 0x000000010000d824 */ /* 0x000fca00078e0a1d */
[----:B------:R-:W-:Y:S01]  /*fe10*/  ISETP.GT.U32.AND P5, PT, R29, R0, PT ;  /* 0x000000001d00720c */ /* 0x000fe20003fa4070 */
[----:B------:R-:W-:Y:S01]  /*fe20*/  @!P3 IMAD.IADD R8, R8, 0x1, -R29 ;  /* 0x000000010808b824 */ /* 0x000fe200078e0a1d */
[----:B------:R-:W-:-:S03]  /*fe30*/  IABS R4, R4 ;  /* 0x0000000400047213 */ /* 0x000fc60000000000 */
[----:B0-----:R-:W-:Y:S02]  /*fe40*/  IMAD.MOV.U32 R27, RZ, RZ, R8 ;  /* 0x000000ffff1b7224 */ /* 0x001fe400078e0008 */
[----:B------:R-:W-:Y:S01]  /*fe50*/  IMAD.HI.U32 R7, R16, R3, RZ ;  /* 0x0000000310077227 */ /* 0x000fe200078e00ff */
[----:B------:R-:W4:Y:S05]  /*fe60*/  LDL.LU R8, [R1+0x2ac] ;  /* 0x0002ac0001087983 */ /* 0x000f2a0000300800 */
[----:B------:R-:W-:Y:S01]  /*fe70*/  @!P5 IMAD.IADD R0, R0, 0x1, -R29 ;  /* 0x000000010000d824 */ /* 0x000fe200078e0a1d */
[----:B---3--:R-:W-:Y:S01]  /*fe80*/  ISETP.GE.AND P5, PT, R10, RZ, PT ;  /* 0x000000ff0a00720c */ /* 0x008fe20003fa6270 */
[----:B------:R-:W-:-:S04]  /*fe90*/  IMAD.HI.U32 R10, R16, R4, RZ ;  /* 0x00000004100a7227 */ /* 0x000fc800078e00ff */
[----:B-1----:R-:W-:Y:S02]  /*fea0*/  IMAD.MOV.U32 R18, RZ, RZ, R0 ;  /* 0x000000ffff127224 */ /* 0x002fe400078e0000 */
[----:B------:R-:W-:Y:S01]  /*feb0*/  @!P2 IMAD.MOV R27, RZ, RZ, -R27 ;  /* 0x000000ffff1ba224 */ /* 0x000fe200078e0a1b */
[----:B------:R-:W3:Y:S01]  /*fec0*/  LDL R0, [R1+0x2bc] ;  /* 0x0002bc0001007983 */ /* 0x000ee20000100800 */
[----:B------:R-:W-:Y:S02]  /*fed0*/  @!P1 IMAD.MOV R18, RZ, RZ, -R18 ;  /* 0x000000ffff129224 */ /* 0x000fe400078e0a12 */
[----:B------:R-:W-:Y:S01]  /*fee0*/  IMAD.MOV R10, RZ, RZ, -R10 ;  /* 0x000000ffff0a7224 */ /* 0x000fe200078e0a0a */
[----:B------:R0:W-:Y:S01]  /*fef0*/  STL [R1+0x738], R27 ;  /* 0x0007381b01007387 */ /* 0x0001e20000100800 */
[----:B------:R-:W-:Y:S02]  /*ff00*/  IMAD.MOV R7, RZ, RZ, -R7 ;  /* 0x000000ffff077224 */ /* 0x000fe400078e0a07 */
[----:B------:R-:W-:-:S02]  /*ff10*/  IMAD R4, R29, R10, R4 ;  /* 0x0000000a1d047224 */ /* 0x000fc400078e0204 */
[----:B------:R-:W-:Y:S01]  /*ff20*/  IMAD R3, R29, R7, R3 ;  /* 0x000000071d037224 */ /* 0x000fe200078e0203 */
[----:B0-----:R-:W3:Y:S04]  /*ff30*/  LDL.LU R27, [R1+0x22e0] ;  /* 0x0022e000011b7983 */ /* 0x001ee80000300800 */
[----:B------:R0:W-:Y:S04]  /*ff40*/  STL [R1+0x73c], R18 ;  /* 0x00073c1201007387 */ /* 0x0001e80000100800 */
[----:B0-----:R-:W3:Y:S04]  /*ff50*/  LDL.LU R18, [R1+0x22dc] ;  /* 0x0022dc0001127983 */ /* 0x001ee80000300800 */
[----:B------:R-:W3:Y:S01]  /*ff60*/  LDL.LU R10, [R1+0x2b0] ;  /* 0x0002b000010a7983 */ /* 0x000ee20000300800 */
[----:B--2---:R-:W-:-:S03]  /*ff70*/  IABS R7, R12 ;  /* 0x0000000c00077213 */ /* 0x004fc60000000000 */
[----:B------:R-:W2:Y:S04]  /*ff80*/  LDL R12, [R1+0x2c0] ;  /* 0x0002c000010c7983 */ /* 0x000ea80000100800 */
[----:B------:R0:W-:Y:S04]  /*ff90*/  STL [R1+0x22d4], R2 ;  /* 0x0022d40201007387 */ /* 0x0001e80000100800 */
[----:B------:R1:W-:Y:S04]  /*ffa0*/  STL [R1+0x22d8], R17 ;  /* 0x0022d81101007387 */ /* 0x0003e80000100800 */
[----:B0-----:R-:W2:Y:S01]  /*ffb0*/  LDL.LU R2, [R1+0x2b4] ;  /* 0x0002b40001027983 */ /* 0x001ea20000300800 */
[----:B------:R-:W-:-:S02]  /*ffc0*/  ISETP.GT.U32.AND P6, PT, R29, R5, PT ;  /* 0x000000051d00720c */ /* 0x000fc40003fc4070 */
[----:B------:R-:W-:-:S11]  /*ffd0*/  ISETP.GT.U32.AND P3, PT, R29, R9, PT ;  /* 0x000000091d00720c */ /* 0x000fd60003f64070 */
[--C-:B------:R-:W-:Y:S01]  /*ffe0*/  @!P6 IMAD.IADD R5, R5, 0x1, -R29.reuse ;  /* 0x000000010505e824 */ /* 0x100fe200078e0a1d */
[----:B------:R-:W-:Y:S01]  /*fff0*/  ISETP.GT.U32.AND P6, PT, R29, R6, PT ;  /* 0x000000061d00720c */ /* 0x000fe20003fc4070 */
[----:B------:R-:W-:Y:S01]  /*10000*/  @!P3 IMAD.IADD R9, R9, 0x1, -R29 ;  /* 0x000000010909b824 */ /* 0x000fe200078e0a1d */
[----:B----4-:R-:W-:Y:S01]  /*10010*/  ISETP.GE.AND P3, PT, R8, RZ, PT ;  /* 0x000000ff0800720c */ /* 0x010fe20003f66270 */
[----:B------:R-:W-:-:S03]  /*10020*/  IMAD.HI.U32 R8, R16, R11, RZ ;  /* 0x0000000b10087227 */ /* 0x000fc600078e00ff */
[----:B------:R-:W-:Y:S01]  /*10030*/  ISETP.GT.U32.AND P1, PT, R29, R9, PT ;  /* 0x000000091d00720c */ /* 0x000fe20003f24070 */
[----:B------:R-:W-:Y:S01]  /*10040*/  IMAD.MOV R8, RZ, RZ, -R8 ;  /* 0x000000ffff087224 */ /* 0x000fe200078e0a08 */
[----:B---3--:R-:W-:-:S03]  /*10050*/  IABS R0, R0 ;  /* 0x0000000000007213 */ /* 0x008fc60000000000 */
[----:B------:R-:W-:Y:S02]  /*10060*/  IMAD R11, R29, R8, R11 ;  /* 0x000000081d0b7224 */ /* 0x000fe400078e020b */
[----:B------:R-:W-:-:S04]  /*10070*/  @!P6 IMAD.IADD R6, R6, 0x1, -R29 ;  /* 0x000000010606e824 */ /* 0x000fc800078e0a1d */
[----:B-1----:R-:W-:Y:S02]  /*10080*/  IMAD.MOV.U32 R17, RZ, RZ, R6 ;  /* 0x000000ffff117224 */ /* 0x002fe400078e0006 */
[----:B------:R-:W-:Y:S01]  /*10090*/  @!P1 IMAD.IADD R9, R9, 0x1, -R29 ;  /* 0x0000000109099824 */ /* 0x000fe200078e0a1d */
[----:B------:R-:W3:Y:S01]  /*100a0*/  LDL R6, [R1+0x2c4] ;  /* 0x0002c40001067983 */ /* 0x000ee20000100800 */
[----:B------:R-:W-:Y:S01]  /*100b0*/  @!P0 IMAD.MOV R17, RZ, RZ, -R17 ;  /* 0x000000ffff118224 */ /* 0x000fe200078e0a11 */
[----:B------:R-:W-:Y:S01]  /*100c0*/  ISETP.GE.AND P1, PT, R10, RZ, PT ;  /* 0x000000ff0a00720c */ /* 0x000fe20003f26270 */
[----:B------:R-:W-:-:S03]  /*100d0*/  IMAD.HI.U32 R10, R16, R7, RZ ;  /* 0x00000007100a7227 */ /* 0x000fc600078e00ff */
[----:B------:R0:W-:Y:S01]  /*100e0*/  STL [R1+0x744], R17 ;  /* 0x0007441101007387 */ /* 0x0001e20000100800 */
[----:B------:R-:W-:-:S04]  /*100f0*/  IMAD.MOV R10, RZ, RZ, -R10 ;  /* 0x000000ffff0a7224 */ /* 0x000fc800078e0a0a */
[----:B------:R-:W-:Y:S01]  /*10100*/  IMAD R7, R29, R10, R7 ;  /* 0x0000000a1d077224 */ /* 0x000fe200078e0207 */
[----:B0-----:R-:W4:Y:S01]  /*10110*/  LDL.LU R17, [R1+0x22d8] ;  /* 0x0022d80001117983 */ /* 0x001f220000300800 */
[----:B--2---:R-:W-:Y:S01]  /*10120*/  IABS R8, R12 ;  /* 0x0000000c00087213 */ /* 0x004fe20000000000 */
[----:B------:R-:W-:-:S04]  /*10130*/  IMAD.HI.U32 R12, R16, R0, RZ ;  /* 0x00000000100c7227 */ /* 0x000fc800078e00ff */
[----:B------:R-:W-:-:S04]  /*10140*/  IMAD.MOV R12, RZ, RZ, -R12 ;  /* 0x000000ffff0c7224 */ /* 0x000fc800078e0a0c */
[C---:B------:R-:W-:Y:S01]  /*10150*/  IMAD R0, R29.reuse, R12, R0 ;  /* 0x0000000c1d007224 */ /* 0x040fe200078e0200 */
[----:B------:R-:W-:Y:S02]  /*10160*/  ISETP.GE.AND P0, PT, R2, RZ, PT ;  /* 0x000000ff0200720c */ /* 0x000fe40003f06270 */
[----:B------:R-:W2:Y:S04]  /*10170*/  LDL.LU R2, [R1+0x22d4] ;  /* 0x0022d40001027983 */ /* 0x000ea80000300800 */
[----:B------:R-:W2:Y:S04]  /*10180*/  LDL.LU R10, [R1+0x2b8] ;  /* 0x0002b800010a7983 */ /* 0x000ea80000300800 */
[----:B------:R2:W-:Y:S04]  /*10190*/  STL [R1+0x22cc], R0 ;  /* 0x0022cc0001007387 */ /* 0x0005e80000100800 */
[----:B------:R-:W3:Y:S01]  /*101a0*/  LDL.LU R12, [R1+0x2c8] ;  /* 0x0002c800010c7983 */ /* 0x000ee20000300800 */
[----:B------:R-:W-:-:S02]  /*101b0*/  ISETP.GT.U32.AND P2, PT, R29, R5, PT ;  /* 0x000000051d00720c */ /* 0x000fc40003f44070 */
[----:B------:R-:W-:-:S11]  /*101c0*/  ISETP.GT.U32.AND P6, PT, R29, R4, PT ;  /* 0x000000041d00720c */ /* 0x000fd60003fc4070 */
[--C-:B------:R-:W-:Y:S01]  /*101d0*/  @!P2 IMAD.IADD R5, R5, 0x1, -R29.reuse ;  /* 0x000000010505a824 */ /* 0x100fe200078e0a1d */
[----:B------:R-:W-:Y:S01]  /*101e0*/  ISETP.GT.U32.AND P2, PT, R29, R3, PT ;  /* 0x000000031d00720c */ /* 0x000fe20003f44070 */
[----:B------:R-:W-:-:S12]  /*101f0*/  @!P6 IMAD.IADD R4, R4, 0x1, -R29 ;  /* 0x000000010404e824 */ /* 0x000fd800078e0a1d */
[----:B------:R-:W-:Y:S01]  /*10200*/  @!P2 IMAD.IADD R3, R3, 0x1, -R29 ;  /* 0x000000010303a824 */ /* 0x000fe200078e0a1d */
[----:B------:R-:W-:-:S13]  /*10210*/  ISETP.GT.U32.AND P2, PT, R29, R4, PT ;  /* 0x000000041d00720c */ /* 0x000fda0003f44070 */
[----:B------:R-:W-:Y:S02]  /*10220*/  @!P2 IMAD.IADD R4, R4, 0x1, -R29 ;  /* 0x000000010404a824 */ /* 0x000fe400078e0a1d */
[----:B--2---:R-:W-:Y:S02]  /*10230*/  IMAD.MOV.U32 R0, RZ, RZ, R10 ;  /* 0x000000ffff007224 */ /* 0x004fe400078e000a */
[----:B------:R-:W-:Y:S02]  /*10240*/  IMAD.MOV.U32 R10, RZ, RZ, R5 ;  /* 0x000000ffff0a7224 */ /* 0x000fe400078e0005 */
[----:B------:R-:W-:Y:S01]  /*10250*/  IMAD.HI.U32 R5, R16, R8, RZ ;  /* 0x0000000810057227 */ /* 0x000fe200078e00ff */
[----:B---3--:R-:W-:Y:S03]  /*10260*/  STL [R1+0x22c8], R12 ;  /* 0x0022c80c01007387 */ /* 0x008fe60000100800 */
[----:B------:R-:W-:Y:S01]  /*10270*/  @!P5 IMAD.MOV R10, RZ, RZ, -R10 ;  /* 0x000000ffff0ad224 */ /* 0x000fe200078e0a0a */
[----:B------:R0:W-:Y:S01]  /*10280*/  STL [R1+0x22d0], R19 ;  /* 0x0022d01301007387 */ /* 0x0001e20000100800 */
[----:B------:R-:W-:-:S03]  /*10290*/  IMAD.MOV R5, RZ, RZ, -R5 ;  /* 0x000000ffff057224 */ /* 0x000fc600078e0a05 */
[----:B------:R1:W-:Y:S01]  /*102a0*/  STL [R1+0x74c], R10 ;  /* 0x00074c0a01007387 */ /* 0x0003e20000100800 */
[----:B0-----:R-:W-:-:S03]  /*102b0*/  IMAD.MOV.U32 R19, RZ, RZ, R9 ;  /* 0x000000ffff137224 */ /* 0x001fc600078e0009 */
[----:B------:R-:W2:Y:S01]  /*102c0*/  LDL.LU R12, [R1+0x2bc] ;  /* 0x0002bc00010c7983 */ /* 0x000ea20000300800 */
[----:B------:R-:W-:Y:S02]  /*102d0*/  IMAD.MOV.U32 R9, RZ, RZ, R0 ;  /* 0x000000ffff097224 */ /* 0x000fe400078e0000 */
[----:B------:R-:W-:Y:S01]  /*102e0*/  IMAD.MOV.U32 R0, RZ, RZ, R4 ;  /* 0x000000ffff007224 */ /* 0x000fe200078e0004 */
[----:B-1----:R-:W3:Y:S01]  /*102f0*/  LDL.LU R10, [R1+0x2c0] ;  /* 0x0002c000010a7983 */ /* 0x002ee20000300800 */
[----:B------:R-:W-:Y:S02]  /*10300*/  @!P4 IMAD.MOV R19, RZ, RZ, -R19 ;  /* 0x000000ffff13c224 */ /* 0x000fe400078e0a13 */
[----:B------:R-:W-:Y:S01]  /*10310*/  @!P3 IMAD.MOV R0, RZ, RZ, -R0 ;  /* 0x000000ffff00b224 */ /* 0x000fe200078e0a00 */
[----:B------:R-:W-:Y:S01]  /*10320*/  ISETP.GE.AND P4, PT, R9, RZ, PT ;  /* 0x000000ff0900720c */ /* 0x000fe20003f86270 */
[C---:B------:R-:W-:Y:S01]  /*10330*/  IMAD R5, R29.reuse, R5, R8 ;  /* 0x000000051d057224 */ /* 0x040fe200078e0208 */
[----:B------:R0:W-:Y:S04]  /*10340*/  STL [R1+0x754], R19 ;  /* 0x0007541301007387 */ /* 0x0001e80000100800 */
[----:B0-----:R-:W3:Y:S04]  /*10350*/  LDL.LU R19, [R1+0x22d0] ;  /* 0x0022d00001137983 */ /* 0x001ee80000300800 */
[----:B------:R-:W3:Y:S04]  /*10360*/  LDL R9, [R1+0x2d8] ;  /* 0x0002d80001097983 */ /* 0x000ee80000100800 */
[----:B------:R-:W3:Y:S04]  /*10370*/  LDL R8, [R1+0x2d4] ;  /* 0x0002d40001087983 */ /* 0x000ee80000100800 */
[----:B------:R0:W-:Y:S04]  /*10380*/  STL [R1+0x758], R0 ;  /* 0x0007580001007387 */ /* 0x0001e80000100800 */
[----:B0-----:R-:W3:Y:S01]  /*10390*/  LDL.LU R0, [R1+0x22cc] ;  /* 0x0022cc0001007983 */ /* 0x001ee20000300800 */
[----:B------:R-:W-:-:S02]  /*103a0*/  ISETP.GT.U32.AND P6, PT, R29, R11, PT ;  /* 0x0000000b1d00720c */ /* 0x000fc40003fc4070 */
[----:B------:R-:W-:Y:S02]  /*103b0*/  IABS R6, R6 ;  /* 0x0000000600067213 */ /* 0x000fe40000000000 */
[----:B------:R-:W-:-:S03]  /*103c0*/  ISETP.GT.U32.AND P5, PT, R29, R3, PT ;  /* 0x000000031d00720c */ /* 0x000fc60003fa4070 */
[----:B------:R-:W-:-:S04]  /*103d0*/  IMAD.HI.U32 R4, R16, R6, RZ ;  /* 0x0000000610047227 */ /* 0x000fc800078e00ff */
[----:B------:R-:W-:Y:S02]  /*103e0*/  IMAD.MOV R4, RZ, RZ, -R4 ;  /* 0x000000ffff047224 */ /* 0x000fe400078e0a04 */
[----:B------:R-:W-:Y:S02]  /*103f0*/  @!P6 IMAD.IADD R11, R11, 0x1, -R29 ;  /* 0x000000010b0be824 */ /* 0x000fe400078e0a1d */
[----:B------:R-:W-:-:S03]  /*10400*/  IMAD R6, R29, R4, R6 ;  /* 0x000000041d067224 */ /* 0x000fc600078e0206 */
[----:B------:R-:W-:Y:S01]  /*10410*/  ISETP.GT.U32.AND P6, PT, R29, R11, PT ;  /* 0x0000000b1d00720c */ /* 0x000fe20003fc4070 */
[----:B------:R-:W-:Y:S01]  /*10420*/  @!P5 IMAD.IADD R3, R3, 0x1, -R29 ;  /* 0x000000010303d824 */ /* 0x000fe200078e0a1d */
[----:B------:R-:W-:-:S11]  /*10430*/  ISETP.GT.U32.AND P2, PT, R29, R7, PT ;  /* 0x000000071d00720c */ /* 0x000fd60003f44070 */
[--C-:B------:R-:W-:Y:S02]  /*10440*/  @!P6 IMAD.IADD R11, R11, 0x1, -R29.reuse ;  /* 0x000000010b0be824 */ /* 0x100fe400078e0a1d */
[----:B------:R-:W-:Y:S01]  /*10450*/  @!P2 IMAD.IADD R7, R7, 0x1, -R29 ;  /* 0x000000010707a824 */ /* 0x000fe200078e0a1d */
[----:B--2---:R-:W-:Y:S02]  /*10460*/  ISETP.GE.AND P5, PT, R12, RZ, PT ;  /* 0x000000ff0c00720c */ /* 0x004fe40003fa6270 */
[----:B------:R-:W2:Y:S04]  /*10470*/  LDL.LU R12, [R1+0x22c8] ;  /* 0x0022c800010c7983 */ /* 0x000ea80000300800 */
[----:B------:R-:W2:Y:S04]  /*10480*/  LDL R4, [R1+0x2d0] ;  /* 0x0002d00001047983 */ /* 0x000ea80000100800 */
[----:B------:R0:W-:Y:S02]  /*10490*/  STL [R1+0x22c4], R6 ;  /* 0x0022c40601007387 */ /* 0x0001e40000100800 */
[----:B0-----:R-:W-:-:S04]  /*104a0*/  IMAD.MOV.U32 R6, RZ, RZ, R3 ;  /* 0x000000ffff067224 */ /* 0x001fc800078e0003 */
[----:B------:R-:W-:-:S05]  /*104b0*/  @!P1 IMAD.MOV R6, RZ, RZ, -R6 ;  /* 0x000000ffff069224 */ /* 0x000fca00078e0a06 */
[----:B------:R0:W-:Y:S01]  /*104c0*/  STL [R1+0x75c], R6 ;  /* 0x00075c0601007387 */ /* 0x0001e20000100800 */
[----:B---3--:R-:W-:Y:S01]  /*104d0*/  ISETP.GT.U32.AND P3, PT, R29, R0, PT ;  /* 0x000000001d00720c */ /* 0x008fe20003f64070 */
[----:B0-----:R-:W-:Y:S02]  /*104e0*/  IMAD.MOV.U32 R6, RZ, RZ, R11 ;  /* 0x000000ffff067224 */ /* 0x001fe400078e000b */
[----:B------:R-:W3:Y:S02]  /*104f0*/  LDL.LU R11, [R1+0x2c4] ;  /* 0x0002c400010b7983 */ /* 0x000ee40000300800 */
[----:B------:R-:W-:-:S08]  /*10500*/  @!P0 IMAD.MOV R6, RZ, RZ, -R6 ;  /* 0x000000ffff068224 */ /* 0x000fd000078e0a06 */
[--C-:B------:R-:W-:Y:S01]  /*10510*/  @!P3 IMAD.IADD R0, R0, 0x1, -R29.reuse ;  /* 0x000000010000b824 */ /* 0x100fe200078e0a1d */
[----:B------:R-:W-:Y:S01]  /*10520*/  ISETP.GT.U32.AND P3, PT, R29, R7, PT ;  /* 0x000000071d00720c */ /* 0x000fe20003f64070 */
[----:B------:R0:W-:Y:S04]  /*10530*/  STL [R1+0x764], R6 ;  /* 0x0007640601007387 */ /* 0x0001e80000100800 */
[----:B0-----:R-:W2:Y:S08]  /*10540*/  LDL.LU R6, [R1+0x22c4] ;  /* 0x0022c40001067983 */ /* 0x001eb00000300800 */
[----:B------:R-:W-:-:S05]  /*10550*/  @!P3 IMAD.IADD R7, R7, 0x1, -R29 ;  /* 0x000000010707b824 */ /* 0x000fca00078e0a1d */
[----:B------:R0:W-:Y:S04]  /*10560*/  STL [R1+0x22c0], R7 ;  /* 0x0022c00701007387 */ /* 0x0001e80000100800 */
[----:B0-----:R-:W3:Y:S01]  /*10570*/  LDL.LU R7, [R1+0x2d0] ;  /* 0x0002d00001077983 */ /* 0x001ee20000300800 */
[C---:B------:R-:W-:Y:S02]  /*10580*/  ISETP.GT.U32.AND P6, PT, R29.reuse, R5, PT ;  /* 0x000000051d00720c */ /* 0x040fe40003fc4070 */
[----:B--2---:R-:W-:-:S13]  /*10590*/  ISETP.GT.U32.AND P0, PT, R29, R6, PT ;  /* 0x000000061d00720c */ /* 0x004fda0003f04070 */
[--C-:B------:R-:W-:Y:S01]  /*105a0*/  @!P0 IMAD.IADD R6, R6, 0x1, -R29.reuse ;  /* 0x0000000106068824 */ /* 0x100fe200078e0a1d */
[----:B---3--:R-:W-:Y:S02]  /*105b0*/  ISETP.GE.AND P0, PT, R7, RZ, PT ;  /* 0x000000ff0700720c */ /* 0x008fe40003f06270 */
[----:B------:R-:W2:Y:S01]  /*105c0*/  LDL.LU R7, [R1+0x22c0] ;  /* 0x0022c00001077983 */ /* 0x000ea20000300800 */
[----:B------:R-:W-:Y:S01]  /*105d0*/  ISETP.GE.AND P2, PT, R10, RZ, PT ;  /* 0x000000ff0a00720c */ /* 0x000fe20003f46270 */
[----:B------:R-:W-:Y:S01]  /*105e0*/  @!P6 IMAD.IADD R5, R5, 0x1, -R29 ;  /* 0x000000010505e824 */ /* 0x000fe200078e0a1d */
[----:B------:R-:W-:Y:S02]  /*105f0*/  IABS R10, R12 ;  /* 0x0000000c000a7213 */ /* 0x000fe40000000000 */
[----:B------:R-:W-:Y:S02]  /*10600*/  ISETP.GT.U32.AND P6, PT, R29, R0, PT ;  /* 0x000000001d00720c */ /* 0x000fe40003fc4070 */
[----:B------:R-:W-:Y:S01]  /*10610*/  IABS R4, R4 ;  /* 0x0000000400047213 */ /* 0x000fe20000000000 */
[----:B------:R-:W-:Y:S01]  /*10620*/  IMAD.HI.U32 R3, R16, R10, RZ ;  /* 0x0000000a10037227 */ /* 0x000fe200078e00ff */
[----:B------:R-:W-:-:S02]  /*10630*/  ISETP.GE.AND P3, PT, R11, RZ, PT ;  /* 0x000000ff0b00720c */ /* 0x000fc40003f66270 */
[----:B------:R-:W-:Y:S01]  /*10640*/  IABS R8, R8 ;  /* 0x0000000800087213 */ /* 0x000fe20000000000 */
[----:B------:R-:W-:-:S04]  /*10650*/  IMAD.HI.U32 R11, R16, R4, RZ ;  /* 0x00000004100b7227 */ /* 0x000fc800078e00ff */
[----:B------:R-:W-:Y:S01]  /*10660*/  IMAD.MOV R3, RZ, RZ, -R3 ;  /* 0x000000ffff037224 */ /* 0x000fe200078e0a03 */
[C---:B------:R-:W-:Y:S01]  /*10670*/  ISETP.GT.U32.AND P1, PT, R29.reuse, R5, PT ;  /* 0x000000051d00720c */ /* 0x040fe20003f24070 */
[----:B------:R-:W-:Y:S02]  /*10680*/  IMAD.MOV R11, RZ, RZ, -R11 ;  /* 0x000000ffff0b7224 */ /* 0x000fe400078e0a0b */
[----:B------:R-:W-:Y:S02]  /*10690*/  IMAD R3, R29, R3, R10 ;  /* 0x000000031d037224 */ /* 0x000fe400078e020a */
[----:B------:R-:W-:Y:S02]  /*106a0*/  @!P6 IMAD.IADD R0, R0, 0x1, -R29 ;  /* 0x000000010000e824 */ /* 0x000fe400078e0a1d */
[----:B------:R-:W-:-:S04]  /*106b0*/  IMAD.HI.U32 R10, R16, R8, RZ ;  /* 0x00000008100a7227 */ /* 0x000fc800078e00ff */
[C---:B------:R-:W-:Y:S02]  /*106c0*/  IMAD R4, R29.reuse, R11, R4 ;  /* 0x0000000b1d047224 */ /* 0x040fe400078e0204 */
[----:B------:R-:W-:Y:S02]  /*106d0*/  IMAD.MOV.U32 R11, RZ, RZ, R0 ;  /* 0x000000ffff0b7224 */ /* 0x000fe400078e0000 */
[----:B------:R-:W-:Y:S01]  /*106e0*/  IMAD.MOV R10, RZ, RZ, -R10 ;  /* 0x000000ffff0a7224 */ /* 0x000fe200078e0a0a */
[----:B------:R-:W3:Y:S01]  /*106f0*/  LDL R0, [R1+0x2e0] ;  /* 0x0002e00001007983 */ /* 0x000ee20000100800 */
[----:B------:R-:W-:Y:S02]  /*10700*/  @!P5 IMAD.MOV R11, RZ, RZ, -R11 ;  /* 0x000000ffff0bd224 */ /* 0x000fe400078e0a0b */
[----:B------:R-:W-:Y:S01]  /*10710*/  IMAD R8, R29, R10, R8 ;  /* 0x0000000a1d087224 */ /* 0x000fe200078e0208 */
[----:B------:R-:W-:Y:S01]  /*10720*/  IABS R9, R9 ;  /* 0x0000000900097213 */ /* 0x000fe20000000000 */
[----:B------:R-:W3:Y:S01]  /*10730*/  LDL R10, [R1+0x2e4] ;  /* 0x0002e400010a7983 */ /* 0x000ee20000100800 */
[----:B------:R-:W-:Y:S01]  /*10740*/  @!P1 IMAD.IADD R5, R5, 0x1, -R29 ;  /* 0x0000000105059824 */ /* 0x000fe200078e0a1d */
[----:B------:R-:W-:-:S02]  /*10750*/  ISETP.GE.AND P1, PT, R12, RZ, PT ;  /* 0x000000ff0c00720c */ /* 0x000fc40003f26270 */
[----:B------:R-:W-:-:S04]  /*10760*/  IMAD.HI.U32 R12, R16, R9, RZ ;  /* 0x00000009100c7227 */ /* 0x000fc800078e00ff */
[----:B------:R-:W-:-:S04]  /*10770*/  IMAD.MOV R12, RZ, RZ, -R12 ;  /* 0x000000ffff0c7224 */ /* 0x000fc800078e0a0c */
[----:B------:R-:W-:Y:S02]  /*10780*/  IMAD R9, R29, R12, R9 ;  /* 0x0000000c1d097224 */ /* 0x000fe400078e0209 */
[----:B--2---:R-:W-:-:S05]  /*10790*/  @!P4 IMAD.MOV R7, RZ, RZ, -R7 ;  /* 0x000000ffff07c224 */ /* 0x004fca00078e0a07 */
[----:B------:R0:W-:Y:S04]  /*107a0*/  STL [R1+0x768], R7 ;  /* 0x0007680701007387 */ /* 0x0001e80000100800 */
[----:B------:R1:W-:Y:S01]  /*107b0*/  STL [R1+0x770], R11 ;  /* 0x0007700b01007387 */ /* 0x0003e20000100800 */
[----:B0-----:R-:W-:-:S03]  /*107c0*/  IMAD.MOV.U32 R7, RZ, RZ, R5 ;  /* 0x000000ffff077224 */ /* 0x001fc600078e0005 */
[----:B-1----:R-:W2:Y:S04]  /*107d0*/  LDL.LU R11, [R1+0x2d4] ;  /* 0x0002d400010b7983 */ /* 0x002ea80000300800 */
[----:B------:R0:W-:Y:S01]  /*107e0*/  STL [R1+0x22bc], R14 ;  /* 0x0022bc0e01007387 */ /* 0x0001e20000100800 */
[----:B------:R-:W-:-:S03]  /*107f0*/  @!P2 IMAD.MOV R7, RZ, RZ, -R7 ;  /* 0x000000ffff07a224 */ /* 0x000fc600078e0a07 */
[----:B0-----:R-:W2:Y:S04]  /*10800*/  LDL R14, [R1+0x2dc] ;  /* 0x0002dc00010e7983 */ /* 0x001ea80000100800 */
[----:B------:R0:W-:Y:S04]  /*10810*/  STL [R1+0x778], R7 ;  /* 0x0007780701007387 */ /* 0x0001e80000100800 */
[----:B------:R-:W4:Y:S01]  /*10820*/  LDL R12, [R1+0x2f0] ;  /* 0x0002f000010c7983 */ /* 0x000f220000100800 */
[C---:B------:R-:W-:Y:S02]  /*10830*/  ISETP.GT.U32.AND P2, PT, R29.reuse, R8, PT ;  /* 0x000000081d00720c */ /* 0x040fe40003f44070 */
[----:B------:R-:W-:-:S02]  /*10840*/  ISETP.GT.U32.AND P4, PT, R29, R6, PT ;  /* 0x000000061d00720c */ /* 0x000fc40003f84070 */
[----:B---3--:R-:W-:-:S09]  /*10850*/  IABS R0, R0 ;  /* 0x0000000000007213 */ /* 0x008fd20000000000 */
[--C-:B------:R-:W-:Y:S02]  /*10860*/  @!P2 IMAD.IADD R8, R8, 0x1, -R29.reuse ;  /* 0x000000010808a824 */ /* 0x100fe400078e0a1d */
[----:B------:R-:W-:-:S03]  /*10870*/  @!P4 IMAD.IADD R6, R6, 0x1, -R29 ;  /* 0x000000010606c824 */ /* 0x000fc600078e0a1d */
[----:B------:R-:W-:Y:S01]  /*10880*/  ISETP.GT.U32.AND P2, PT, R29, R8, PT ;  /* 0x000000081d00720c */ /* 0x000fe20003f44070 */
[----:B0-----:R-:W-:-:S04]  /*10890*/  IMAD.HI.U32 R7, R16, R0, RZ ;  /* 0x0000000010077227 */ /* 0x001fc800078e00ff */
[----:B------:R-:W-:-:S04]  /*108a0*/  IMAD.MOV R7, RZ, RZ, -R7 ;  /* 0x000000ffff077224 */ /* 0x000fc800078e0a07 */
[----:B------:R-:W-:-:S04]  /*108b0*/  IMAD R0, R29, R7, R0 ;  /* 0x000000071d007224 */ /* 0x000fc800078e0200 */
[----:B------:R-:W-:Y:S01]  /*108c0*/  @!P2 IMAD.IADD R8, R8, 0x1, -R29 ;  /* 0x000000010808a824 */ /* 0x000fe200078e0a1d */
[----:B--2---:R-:W-:Y:S01]  /*108d0*/  IABS R5, R14 ;  /* 0x0000000e00057213 */ /* 0x004fe20000000000 */
[----:B------:R-:W-:Y:S02]  /*108e0*/  IMAD.MOV.U32 R14, RZ, RZ, R6 ;  /* 0x000000ffff0e7224 */ /* 0x000fe400078e0006 */
[----:B------:R-:W2:Y:S02]  /*108f0*/  LDL.LU R6, [R1+0x2d8] ;  /* 0x0002d80001067983 */ /* 0x000ea40000300800 */
[----:B------:R-:W-:Y:S01]  /*10900*/  @!P3 IMAD.MOV R14, RZ, RZ, -R14 ;  /* 0x000000ffff0eb224 */ /* 0x000fe200078e0a0e */
[----:B----4-:R-:W-:-:S04]  /*10910*/  IABS R7, R12 ;  /* 0x0000000c00077213 */ /* 0x010fc80000000000 */
[----:B------:R0:W-:Y:S04]  /*10920*/  STL [R1+0x77c], R14 ;  /* 0x00077c0e01007387 */ /* 0x0001e80000100800 */
[----:B0-----:R-:W3:Y:S04]  /*10930*/  LDL.LU R14, [R1+0x22bc] ;  /* 0x0022bc00010e7983 */ /* 0x001ee80000300800 */
[----:B------:R-:W4:Y:S04]  /*10940*/  LDL R12, [R1+0x2f4] ;  /* 0x0002f400010c7983 */ /* 0x000f280000100800 */
[----:B------:R0:W-:Y:S04]  /*10950*/  STL [R1+0x22b4], R8 ;  /* 0x0022b40801007387 */ /* 0x0001e80000100800 */
[----:B0-----:R-:W4:Y:S01]  /*10960*/  LDL.LU R8, [R1+0x2dc] ;  /* 0x0002dc0001087983 */ /* 0x001f220000300800 */
[----:B------:R-:W-:-:S13]  /*10970*/  ISETP.GT.U32.AND P4, PT, R29, R9, PT ;  /* 0x000000091d00720c */ /* 0x000fda0003f84070 */
[----:B------:R-:W-:-:S05]  /*10980*/  @!P4 IMAD.IADD R9, R9, 0x1, -R29 ;  /* 0x000000010909c824 */ /* 0x000fca00078e0a1d */
[----:B------:R-:W-:-:S13]  /*10990*/  ISETP.GT.U32.AND P4, PT, R29, R9, PT ;  /* 0x000000091d00720c */ /* 0x000fda0003f84070 */
[----:B------:R-:W-:-:S05]  /*109a0*/  @!P4 IMAD.IADD R9, R9, 0x1, -R29 ;  /* 0x000000010909c824 */ /* 0x000fca00078e0a1d */
[----:B------:R0:W-:Y:S04]  /*109b0*/  STL [R1+0x22b8], R9 ;  /* 0x0022b80901007387 */ /* 0x0001e80000100800 */
[----:B0-----:R-:W4:Y:S01]  /*109c0*/  LDL.LU R9, [R1+0x2e0] ;  /* 0x0002e00001097983 */ /* 0x001f220000300800 */
[----:B--2---:R-:W-:Y:S02]  /*109d0*/  ISETP.GE.AND P3, PT, R6, RZ, PT ;  /* 0x000000ff0600720c */ /* 0x004fe40003f66270 */
[----:B---3--:R-:W-:Y:S02]  /*109e0*/  IABS R6, R14 ;  /* 0x0000000e00067213 */ /* 0x008fe40000000000 */
[----:B----4-:R-:W-:Y:S01]  /*109f0*/  ISETP.GE.AND P4, PT, R8, RZ, PT ;  /* 0x000000ff0800720c */ /* 0x010fe20003f86270 */
[----:B------:R-:W-:-:S02]  /*10a00*/  IMAD.MOV.U32 R8, RZ, RZ, R14 ;  /* 0x000000ffff087224 */ /* 0x000fc400078e000e */
[----:B------:R-:W-:-:S04]  /*10a10*/  IMAD.HI.U32 R14, R16, R6, RZ ;  /* 0x00000006100e7227 */ /* 0x000fc800078e00ff */
[----:B------:R-:W-:-:S04]  /*10a20*/  IMAD.MOV R14, RZ, RZ, -R14 ;  /* 0x000000ffff0e7224 */ /* 0x000fc800078e0a0e */
[C---:B------:R-:W-:Y:S02]  /*10a30*/  IMAD R6, R29.reuse, R14, R6 ;  /* 0x0000000e1d067224 */ /* 0x040fe400078e0206 */
[----:B------:R-:W2:Y:S01]  /*10a40*/  LDL.LU R14, [R1+0x2f8] ;  /* 0x0002f800010e7983 */ /* 0x000ea20000300800 */
[----:B------:R-:W-:-:S13]  /*10a50*/  ISETP.GT.U32.AND P6, PT, R29, R3, PT ;  /* 0x000000031d00720c */ /* 0x000fda0003fc4070 */
[----:B------:R-:W-:-:S05]  /*10a60*/  @!P6 IMAD.IADD R3, R3, 0x1, -R29 ;  /* 0x000000010303e824 */ /* 0x000fca00078e0a1d */
[C---:B------:R-:W-:Y:S02]  /*10a70*/  ISETP.GT.U32.AND P5, PT, R29.reuse, R3, PT ;  /* 0x000000031d00720c */ /* 0x040fe40003fa4070 */
[----:B------:R-:W-:Y:S02]  /*10a80*/  ISETP.GT.U32.AND P6, PT, R29, R4, PT ;  /* 0x000000041d00720c */ /* 0x000fe40003fc4070 */
[----:B------:R-:W-:-:S09]  /*10a90*/  IABS R10, R10 ;  /* 0x0000000a000a7213 */ /* 0x000fd20000000000 */
[----:B------:R-:W-:Y:S01]  /*10aa0*/  @!P5 IMAD.IADD R3, R3, 0x1, -R29 ;  /* 0x000000010303d824 */ /* 0x000fe200078e0a1d */
[----:B------:R-:W-:Y:S01]  /*10ab0*/  ISETP.GE.AND P5, PT, R11, RZ, PT ;  /* 0x000000ff0b00720c */ /* 0x000fe20003fa6270 */
[----:B------:R-:W-:-:S04]  /*10ac0*/  IMAD.HI.U32 R11, R16, R5, RZ ;  /* 0x00000005100b7227 */ /* 0x000fc800078e00ff */
[----:B------:R-:W-:Y:S02]  /*10ad0*/  IMAD.MOV R11, RZ, RZ, -R11 ;  /* 0x000000ffff0b7224 */ /* 0x000fe400078e0a0b */
[----:B------:R-:W-:Y:S02]  /*10ae0*/  @!P6 IMAD.IADD R4, R4, 0x1, -R29 ;  /* 0x000000010404e824 */ /* 0x000fe400078e0a1d */
[C---:B------:R-:W-:Y:S02]  /*10af0*/  IMAD R5, R29.reuse, R11, R5 ;  /* 0x0000000b1d057224 */ /* 0x040fe400078e0205 */
[----:B------:R-:W-:Y:S01]  /*10b00*/  IMAD.HI.U32 R11, R16, R10, RZ ;  /* 0x0000000a100b7227 */ /* 0x000fe200078e00ff */
[C---:B------:R-:W-:Y:S02]  /*10b10*/  ISETP.GT.U32.AND P6, PT, R29.reuse, R4, PT ;  /* 0x000000041d00720c */ /* 0x040fe40003fc4070 */
[----:B------:R-:W-:Y:S01]  /*10b20*/  ISETP.GT.U32.AND P2, PT, R29, R0, PT ;  /* 0x000000001d00720c */ /* 0x000fe20003f44070 */
[----:B------:R-:W-:-:S04]  /*10b30*/  IMAD.MOV R11, RZ, RZ, -R11 ;  /* 0x000000ffff0b7224 */ /* 0x000fc800078e0a0b */
[----:B------:R-:W-:Y:S02]  /*10b40*/  IMAD R10, R29, R11, R10 ;  /* 0x0000000b1d0a7224 */ /* 0x000fe400078e020a */
[----:B------:R-:W-:-:S04]  /*10b50*/  IMAD.HI.U32 R11, R16, R7, RZ ;  /* 0x00000007100b7227 */ /* 0x000fc800078e00ff */
[----:B------:R-:W-:Y:S02]  /*10b60*/  IMAD.MOV R11, RZ, RZ, -R11 ;  /* 0x000000ffff0b7224 */ /* 0x000fe400078e0a0b */
[--C-:B------:R-:W-:Y:S02]  /*10b70*/  @!P6 IMAD.IADD R4, R4, 0x1, -R29.reuse ;  /* 0x000000010404e824 */ /* 0x100fe400078e0a1d */
[----:B------:R-:W-:Y:S01]  /*10b80*/  @!P2 IMAD.IADD R0, R0, 0x1, -R29 ;  /* 0x000000010000a824 */ /* 0x000fe200078e0a1d */
[----:B------:R-:W-:Y:S01]  /*10b90*/  ISETP.GE.AND P2, PT, R9, RZ, PT ;  /* 0x000000ff0900720c */ /* 0x000fe20003f46270 */
[----:B------:R-:W-:Y:S02]  /*10ba0*/  IMAD R11, R29, R11, R7 ;  /* 0x0000000b1d0b7224 */ /* 0x000fe400078e0207 */
[----:B------:R-:W-:-:S04]  /*10bb0*/  IMAD.MOV.U32 R9, RZ, RZ, R3 ;  /* 0x000000ffff097224 */ /* 0x000fc800078e0003 */
[----:B------:R-:W-:Y:S01]  /*10bc0*/  @!P1 IMAD.MOV R9, RZ, RZ, -R9 ;  /* 0x000000ffff099224 */ /* 0x000fe200078e0a09 */
[----:B--2---:R-:W-:Y:S01]  /*10bd0*/  IABS R7, R14 ;  /* 0x0000000e00077213 */ /* 0x004fe20000000000 */
[----:B------:R0:W-:Y:S02]  /*10be0*/  STL [R1+0x22b0], R14 ;  /* 0x0022b00e01007387 */ /* 0x0001e40000100800 */
[----:B0-----:R-:W-:Y:S02]  /*10bf0*/  IMAD.MOV.U32 R14, RZ, RZ, R8 ;  /* 0x000000ffff0e7224 */ /* 0x001fe400078e0008 */
[----:B------:R-:W-:Y:S02]  /*10c00*/  IMAD.MOV.U32 R8, RZ, RZ, R4 ;  /* 0x000000ffff087224 */ /* 0x000fe400078e0004 */
[----:B------:R-:W2:Y:S02]  /*10c10*/  LDL.LU R4, [R1+0x2e4] ;  /* 0x0002e40001047983 */ /* 0x000ea40000300800 */
[----:B------:R-:W-:-:S02]  /*10c20*/  @!P0 IMAD.MOV R8, RZ, RZ, -R8 ;  /* 0x000000ffff088224 */ /* 0x000fc400078e0a08 */
[----:B------:R0:W-:Y:S04]  /*10c30*/  STL [R1+0x780], R9 ;  /* 0x0007800901007387 */ /* 0x0001e80000100800 */
[----:B0-----:R-:W3:Y:S04]  /*10c40*/  LDL.LU R9, [R1+0x22b8] ;  /* 0x0022b80001097983 */ /* 0x001ee80000300800 */
[----:B------:R0:W-:Y:S04]  /*10c50*/  STL [R1+0x788], R8 ;  /* 0x0007880801007387 */ /* 0x0001e80000100800 */
[----:B0-----:R-:W4:Y:S01]  /*10c60*/  LDL.LU R8, [R1+0x22b4] ;  /* 0x0022b40001087983 */ /* 0x001f220000300800 */
[----:B------:R-:W-:-:S02]  /*10c70*/  ISETP.GT.U32.AND P6, PT, R29, R5, PT ;  /* 0x000000051d00720c */ /* 0x000fc40003fc4070 */
[----:B------:R-:W-:Y:S02]  /*10c80*/  ISETP.GT.U32.AND P0, PT, R29, R0, PT ;  /* 0x000000001d00720c */ /* 0x000fe40003f04070 */
[----:B------:R-:W-:-:S09]  /*10c90*/  IABS R12, R12 ;  /* 0x0000000c000c7213 */ /* 0x000fd20000000000 */
[----:B------:R-:W-:-:S05]  /*10ca0*/  @!P6 IMAD.IADD R5, R5, 0x1, -R29 ;  /* 0x000000010505e824 */ /* 0x000fca00078e0a1d */
[----:B------:R-:W-:Y:S01]  /*10cb0*/  ISETP.GT.U32.AND P1, PT, R29, R5, PT ;  /* 0x000000051d00720c */ /* 0x000fe20003f24070 */
[----:B------:R-:W-:-:S04]  /*10cc0*/  IMAD.HI.U32 R3, R16, R12, RZ ;  /* 0x0000000c10037227 */ /* 0x000fc800078e00ff */
[----:B------:R-:W-:Y:S02]  /*10cd0*/  IMAD.MOV R3, RZ, RZ, -R3 ;  /* 0x000000ffff037224 */ /* 0x000fe400078e0a03 */
[----:B------:R-:W-:Y:S01]  /*10ce0*/  @!P0 IMAD.IADD R0, R0, 0x1, -R29 ;  /* 0x0000000100008824 */ /* 0x000fe200078e0a1d */
[----:B------:R-:W-:Y:S01]  /*10cf0*/  ISETP.GE.AND P0, PT, R14, RZ, PT ;  /* 0x000000ff0e00720c */ /* 0x000fe20003f06270 */
[----:B------:R-:W-:-:S04]  /*10d00*/  IMAD R3, R29, R3, R12 ;  /* 0x000000031d037224 */ /* 0x000fc800078e020c */
[----:B------:R-:W-:-:S04]  /*10d10*/  @!P1 IMAD.IADD R5, R5, 0x1, -R29 ;  /* 0x0000000105059824 */ /* 0x000fc800078e0a1d */
[----:B------:R-:W-:Y:S02]  /*10d20*/  IMAD.MOV.U32 R14, RZ, RZ, R5 ;  /* 0x000000ffff0e7224 */ /* 0x000fe400078e0005 */
[----:B---3--:R-:W-:Y:S02]  /*10d30*/  @!P3 IMAD.MOV R9, RZ, RZ, -R9 ;  /* 0x000000ffff09b224 */ /* 0x008fe400078e0a09 */
[----:B----4-:R-:W-:-:S05]  /*10d40*/  @!P5 IMAD.MOV R8, RZ, RZ, -R8 ;  /* 0x000000ffff08d224 */ /* 0x010fca00078e0a08 */
[----:B------:R-:W-:Y:S04]  /*10d50*/  STL [R1+0x78c], R8 ;  /* 0x00078c0801007387 */ /* 0x000fe80000100800 */
[----:B------:R0:W-:Y:S04]  /*10d60*/  STL [R1+0x794], R9 ;  /* 0x0007940901007387 */ /* 0x0001e80000100800 */
[----:B0-----:R-:W3:Y:S04]  /*10d70*/  LDL.LU R9, [R1+0x2f4] ;  /* 0x0002f40001097983 */ /* 0x001ee80000300800 */
[----:B------:R-:W4:Y:S04]  /*10d80*/  LDL R8, [R1+0x300] ;  /* 0x0003000001087983 */ /* 0x000f280000100800 */
[----:B------:R-:W2:Y:S04]  /*10d90*/  LDL R12, [R1+0x2fc] ;  /* 0x0002fc00010c7983 */ /* 0x000ea80000100800 */
[----:B------:R-:W2:Y:S01]  /*10da0*/  LDL.LU R5, [R1+0x2f0] ;  /* 0x0002f00001057983 */ /* 0x000ea20000300800 */
[----:B------:R-:W-:Y:S01]  /*10db0*/  ISETP.GT.U32.AND P5, PT, R29, R6, PT ;  /* 0x000000061d00720c */ /* 0x000fe20003fa4070 */
[----:B------:R-:W-:-:S05]  /*10dc0*/  @!P4 IMAD.MOV R14, RZ, RZ, -R14 ;  /* 0x000000ffff0ec224 */ /* 0x000fca00078e0a0e */
[----:B------:R0:W-:Y:S07]  /*10dd0*/  STL [R1+0x790], R14 ;  /* 0x0007900e01007387 */ /* 0x0001ee0000100800 */
[----:B------:R-:W-:Y:S01]  /*10de0*/  @!P5 IMAD.IADD R6, R6, 0x1, -R29 ;  /* 0x000000010606d824 */ /* 0x000fe200078e0a1d */
[----:B0-----:R-:W3:Y:S01]  /*10df0*/  LDL.LU R14, [R1+0x22b0] ;  /* 0x0022b000010e7983 */ /* 0x001ee20000300800 */
[----:B--2---:R-:W-:Y:S02]  /*10e00*/  ISETP.GE.AND P5, PT, R5, RZ, PT ;  /* 0x000000ff0500720c */ /* 0x004fe40003fa6270 */
[----:B------:R-:W-:-:S02]  /*10e10*/  IABS R5, R12 ;  /* 0x0000000c00057213 */ /* 0x000fc40000000000 */
[----:B------:R-:W2:Y:S01]  /*10e20*/  LDL.LU R12, [R1+0x304] ;  /* 0x00030400010c7983 */ /* 0x000ea20000300800 */
[C---:B------:R-:W-:Y:S02]  /*10e30*/  ISETP.GT.U32.AND P6, PT, R29.reuse, R10, PT ;  /* 0x0000000a1d00720c */ /* 0x040fe40003fc4070 */
[C---:B------:R-:W-:Y:S02]  /*10e40*/  ISETP.GT.U32.AND P1, PT, R29.reuse, R11, PT ;  /* 0x0000000b1d00720c */ /* 0x040fe40003f24070 */
[----:B------:R-:W-:-:S09]  /*10e50*/  ISETP.GT.U32.AND P4, PT, R29, R6, PT ;  /* 0x000000061d00720c */ /* 0x000fd20003f84070 */
[----:B------:R-:W-:-:S05]  /*10e60*/  @!P6 IMAD.IADD R10, R10, 0x1, -R29 ;  /* 0x000000010a0ae824 */ /* 0x000fca00078e0a1d */
[----:B------:R-:W-:Y:S01]  /*10e70*/  ISETP.GT.U32.AND P6, PT, R29, R10, PT ;  /* 0x0000000a1d00720c */ /* 0x000fe20003fc4070 */
[----:B------:R-:W-:Y:S01]  /*10e80*/  @!P1 IMAD.IADD R11, R11, 0x1, -R29 ;  /* 0x000000010b0b9824 */ /* 0x000fe200078e0a1d */
[----:B------:R-:W-:Y:S01]  /*10e90*/  ISETP.GE.AND P3, PT, R4, RZ, PT ;  /* 0x000000ff0400720c */ /* 0x000fe20003f66270 */
[----:B------:R-:W-:Y:S01]  /*10ea0*/  IMAD.HI.U32 R4, R16, R7, RZ ;  /* 0x0000000710047227 */ /* 0x000fe200078e00ff */
[----:B---3--:R-:W-:-:S03]  /*10eb0*/  ISETP.GE.AND P1, PT, R9, RZ, PT ;  /* 0x000000ff0900720c */ /* 0x008fc60003f26270 */
[----:B------:R-:W-:Y:S02]  /*10ec0*/  IMAD.MOV.U32 R9, RZ, RZ, R0 ;  /* 0x000000ffff097224 */ /* 0x000fe400078e0000 */
[----:B------:R-:W-:Y:S02]  /*10ed0*/  IMAD.MOV R4, RZ, RZ, -R4 ;  /* 0x000000ffff047224 */ /* 0x000fe400078e0a04 */
[----:B------:R-:W-:Y:S02]  /*10ee0*/  @!P2 IMAD.MOV R9, RZ, RZ, -R9 ;  /* 0x000000ffff09a224 */ /* 0x000fe400078e0a09 */
[----:B------:R-:W-:Y:S02]  /*10ef0*/  @!P6 IMAD.IADD R10, R10, 0x1, -R29 ;  /* 0x000000010a0ae824 */ /* 0x000fe400078e0a1d */
[----:B------:R-:W-:Y:S02]  /*10f00*/  IMAD R4, R29, R4, R7 ;  /* 0x000000041d047224 */ /* 0x000fe400078e0207 */
[----:B------:R-:W-:-:S02]  /*10f10*/  @!P4 IMAD.IADD R6, R6, 0x1, -R29 ;  /* 0x000000010606c824 */ /* 0x000fc400078e0a1d */
[----:B------:R-:W-:Y:S01]  /*10f20*/  IMAD.HI.U32 R0, R16, R5, RZ ;  /* 0x0000000510007227 */ /* 0x000fe200078e00ff */
[----:B--2---:R0:W-:Y:S04]  /*10f30*/  STL [R1+0x22a8], R12 ;  /* 0x0022a80c01007387 */ /* 0x0041e80000100800 */
[----:B------:R1:W-:Y:S04]  /*10f40*/  STL [R1+0x22ac], R5 ;  /* 0x0022ac0501007387 */ /* 0x0003e80000100800 */
[----:B0-----:R-:W2:Y:S04]  /*10f50*/  LDL.LU R12, [R1+0x2fc] ;  /* 0x0002fc00010c7983 */ /* 0x001ea80000300800 */
[----:B------:R-:W3:Y:S01]  /*10f60*/  LDL.LU R7, [R1+0x348] ;  /* 0x0003480001077983 */ /* 0x000ee20000300800 */
[----:B-1----:R-:W-:-:S03]  /*10f70*/  IMAD.MOV.U32 R5, RZ, RZ, R6 ;  /* 0x000000ffff057224 */ /* 0x002fc600078e0006 */
[----:B------:R0:W-:Y:S01]  /*10f80*/  STL [R1+0x784], R9 ;  /* 0x0007840901007387 */ /* 0x0001e20000100800 */
[----:B------:R-:W-:Y:S02]  /*10f90*/  @!P0 IMAD.MOV R5, RZ, RZ, -R5 ;  /* 0x000000ffff058224 */ /* 0x000fe400078e0a05 */
[----:B0-----:R-:W-:Y:S02]  /*10fa0*/  IMAD.MOV.U32 R9, RZ, RZ, R10 ;  /* 0x000000ffff097224 */ /* 0x001fe400078e000a */
[----:B------:R-:W3:Y:S02]  /*10fb0*/  LDL.LU R10, [R1+0x300] ;  /* 0x00030000010a7983 */ /* 0x000ee40000300800 */
[----:B------:R-:W-:Y:S01]  /*10fc0*/  @!P3 IMAD.MOV R9, RZ, RZ, -R9 ;  /* 0x000000ffff09b224 */ /* 0x000fe200078e0a09 */
[----:B------:R-:W-:-:S04]  /*10fd0*/  ISETP.GE.AND P3, PT, R14, RZ, PT ;  /* 0x000000ff0e00720c */ /* 0x000fc80003f66270 */
[----:B------:R0:W-:Y:S04]  /*10fe0*/  STL [R1+0x774], R9 ;  /* 0x0007740901007387 */ /* 0x0001e80000100800 */
[----:B------:R-:W3:Y:S04]  /*10ff0*/  LDL R14, [R1+0x30c] ;  /* 0x00030c00010e7983 */ /* 0x000ee80000100800 */
[----:B0-----:R-:W3:Y:S04]  /*11000*/  LDL R9, [R1+0x308] ;  /* 0x0003080001097983 */ /* 0x001ee80000100800 */
[----:B------:R0:W-:Y:S04]  /*11010*/  STL [R1+0x76c], R5 ;  /* 0x00076c0501007387 */ /* 0x0001e80000100800 */
[----:B0-----:R-:W3:Y:S01]  /*11020*/  LDL.LU R5, [R1+0x22ac] ;  /* 0x0022ac0001057983 */ /* 0x001ee20000300800 */
[----:B------:R-:W-:-:S02]  /*11030*/  ISETP.GT.U32.AND P6, PT, R29, R3, PT ;  /* 0x000000031d00720c */ /* 0x000fc40003fc4070 */
[----:B--2---:R-:W-:Y:S02]  /*11040*/  ISETP.GE.AND P0, PT, R12, RZ, PT ;  /* 0x000000ff0c00720c */ /* 0x004fe40003f06270 */
[----:B------:R-:W2:Y:S09]  /*11050*/  LDL.LU R12, [R1+0x22a8] ;  /* 0x0022a800010c7983 */ /* 0x000eb20000300800 */
[----:B------:R-:W-:-:S05]  /*11060*/  @!P6 IMAD.IADD R3, R3, 0x1, -R29 ;  /* 0x000000010303e824 */ /* 0x000fca00078e0a1d */
[C---:B------:R-:W-:Y:S01]  /*11070*/  ISETP.GT.U32.AND P6, PT, R29.reuse, R3, PT ;  /* 0x000000031d00720c */ /* 0x040fe20003fc4070 */
[----:B------:R-:W-:Y:S01]  /*11080*/  IMAD.MOV R0, RZ, RZ, -R0 ;  /* 0x000000ffff007224 */ /* 0x000fe200078e0a00 */
[C---:B------:R-:W-:Y:S02]  /*11090*/  ISETP.GT.U32.AND P2, PT, R29.reuse, R11, PT ;  /* 0x0000000b1d00720c */ /* 0x040fe40003f44070 */
[----:B----4-:R-:W-:Y:S02]  /*110a0*/  IABS R8, R8 ;  /* 0x0000000800087213 */ /* 0x010fe40000000000 */
[----:B------:R-:W-:-:S03]  /*110b0*/  ISETP.GT.U32.AND P4, PT, R29, R4, PT ;  /* 0x000000041d00720c */ /* 0x000fc60003f84070 */
[----:B------:R-:W-:-:S04]  /*110c0*/  IMAD.HI.U32 R6, R16, R8, RZ ;  /* 0x0000000810067227 */ /* 0x000fc800078e00ff */
[--C-:B------:R-:W-:Y:S02]  /*110d0*/  @!P6 IMAD.IADD R3, R3, 0x1, -R29.reuse ;  /* 0x000000010303e824 */ /* 0x100fe400078e0a1d */
[----:B------:R-:W-:Y:S02]  /*110e0*/  IMAD.MOV R6, RZ, RZ, -R6 ;  /* 0x000000ffff067224 */ /* 0x000fe400078e0a06 */
[--C-:B------:R-:W-:Y:S02]  /*110f0*/  @!P2 IMAD.IADD R11, R11, 0x1, -R29.reuse ;  /* 0x000000010b0ba824 */ /* 0x100fe400078e0a1d */
[C---:B------:R-:W-:Y:S02]  /*11100*/  IMAD R8, R29.reuse, R6, R8 ;  /* 0x000000061d087224 */ /* 0x040fe400078e0208 */
[----:B------:R-:W-:Y:S01]  /*11110*/  @!P4 IMAD.IADD R4, R4, 0x1, -R29 ;  /* 0x000000010404c824 */ /* 0x000fe200078e0a1d */
[----:B---3--:R-:W-:Y:S01]  /*11120*/  IABS R6, R9 ;  /* 0x0000000900067213 */ /* 0x008fe20000000000 */
[----:B------:R-:W-:-:S05]  /*11130*/  IMAD R0, R29, R0, R5 ;  /* 0x000000001d007224 */ /* 0x000fca00078e0205 */
[----:B------:R-:W-:Y:S02]  /*11140*/  ISETP.GT.U32.AND P6, PT, R29, R0, PT ;  /* 0x000000001d00720c */ /* 0x000fe40003fc4070 */
[----:B------:R-:W-:Y:S01]  /*11150*/  IABS R9, R14 ;  /* 0x0000000e00097213 */ /* 0x000fe20000000000 */
[----:B------:R-:W-:-:S04]  /*11160*/  IMAD.MOV.U32 R14, RZ, RZ, R11 ;  /* 0x000000ffff0e7224 */ /* 0x000fc800078e000b */
[----:B------:R-:W-:Y:S01]  /*11170*/  @!P5 IMAD.MOV R14, RZ, RZ, -R14 ;  /* 0x000000ffff0ed224 */ /* 0x000fe200078e0a0e */
[----:B------:R-:W-:-:S05]  /*11180*/  ISETP.GT.U32.AND P5, PT, R29, R4, PT ;  /* 0x000000041d00720c */ /* 0x000fca0003fa4070 */
[----:B------:R-:W-:Y:S01]  /*11190*/  @!P6 IMAD.IADD R0, R0, 0x1, -R29 ;  /* 0x000000010000e824 */ /* 0x000fe200078e0a1d */
[----:B------:R0:W-:Y:S04]  /*111a0*/  STL [R1+0x760], R14 ;  /* 0x0007600e01007387 */ /* 0x0001e80000100800 */
[----:B------:R-:W-:Y:S02]  /*111b0*/  ISETP.GT.U32.AND P6, PT, R29, R0, PT ;  /* 0x000000001d00720c */ /* 0x000fe40003fc4070 */
[----:B------:R-:W-:Y:S01]  /*111c0*/  ISETP.GE.AND P4, PT, R7, RZ, PT ;  /* 0x000000ff0700720c */ /* 0x000fe20003f86270 */
[----:B0-----:R-:W-:Y:S01]  /*111d0*/  IMAD.MOV.U32 R14, RZ, RZ, R3 ;  /* 0x000000ffff0e7224 */ /* 0x001fe200078e0003 */
[----:B------:R-:W-:-:S03]  /*111e0*/  IABS R7, R7 ;  /* 0x0000000700077213 */ /* 0x000fc60000000000 */
[----:B------:R-:W-:Y:S01]  /*111f0*/  @!P1 IMAD.MOV R14, RZ, RZ, -R14 ;  /* 0x000000ffff0e9224 */ /* 0x000fe200078e0a0e */
[----:B------:R-:W-:Y:S01]  /*11200*/  ISETP.GT.U32.AND P1, PT, R29, R8, PT ;  /* 0x000000081d00720c */ /* 0x000fe20003f24070 */
[----:B------:R-:W-:-:S04]  /*11210*/  IMAD.HI.U32 R11, R16, R7, RZ ;  /* 0x00000007100b7227 */ /* 0x000fc800078e00ff */
[--C-:B------:R-:W-:Y:S02]  /*11220*/  @!P5 IMAD.IADD R4, R4, 0x1, -R29.reuse ;  /* 0x000000010404d824 */ /* 0x100fe400078e0a1d */
[----:B------:R-:W-:Y:S02]  /*11230*/  @!P6 IMAD.IADD R0, R0, 0x1, -R29 ;  /* 0x000000010000e824 */ /* 0x000fe400078e0a1d */
[----:B------:R-:W-:Y:S02]  /*11240*/  @!P3 IMAD.MOV R4, RZ, RZ, -R4 ;  /* 0x000000ffff04b224 */ /* 0x000fe400078e0a04 */
[----:B------:R-:W-:Y:S02]  /*11250*/  IMAD.MOV R3, RZ, RZ, -R11 ;  /* 0x000000ffff037224 */ /* 0x000fe400078e0a0b */
[----:B------:R-:W3:Y:S01]  /*11260*/  LDL R11, [R1+0x310] ;  /* 0x00031000010b7983 */ /* 0x000ee20000100800 */
[----:B------:R-:W-:-:S03]  /*11270*/  @!P0 IMAD.MOV R0, RZ, RZ, -R0 ;  /* 0x000000ffff008224 */ /* 0x000fc600078e0a00 */
[----:B------:R0:W-:Y:S01]  /*11280*/  STL [R1+0x750], R14 ;  /* 0x0007500e01007387 */ /* 0x0001e20000100800 */
[----:B------:R-:W-:-:S03]  /*11290*/  @!P1 IMAD.IADD R8, R8, 0x1, -R29 ;  /* 0x0000000108089824 */ /* 0x000fc600078e0a1d */
[----:B0-----:R-:W4:Y:S04]  /*112a0*/  LDL R14, [R1+0x314] ;  /* 0x00031400010e7983 */ /* 0x001f280000100800 */
[----:B------:R0:W-:Y:S04]  /*112b0*/  STL [R1+0x748], R4 ;  /* 0x0007480401007387 */ /* 0x0001e80000100800 */
[----:B0-----:R-:W3:Y:S04]  /*112c0*/  LDL R4, [R1+0x318] ;  /* 0x0003180001047983 */ /* 0x001ee80000100800 */
[----:B------:R-:W-:Y:S01]  /*112d0*/  STL [R1+0x740], R0 ;  /* 0x0007400001007387 */ /* 0x000fe20000100800 */
[----:B--2---:R-:W-:-:S02]  /*112e0*/  IABS R5, R12 ;  /* 0x0000000c00057213 */ /* 0x004fc40000000000 */
[----:B------:R-:W-:Y:S02]  /*112f0*/  ISETP.GE.AND P1, PT, R12, RZ, PT ;  /* 0x000000ff0c00720c */ /* 0x000fe40003f26270 */
[----:B------:R-:W2:Y:S01]  /*11300*/  LDL.LU R12, [R1+0x320] ;  /* 0x00032000010c7983 */ /* 0x000ea20000300800 */
[----:B------:R-:W-:Y:S02]  /*11310*/  IMAD R3, R29, R3, R7 ;  /* 0x000000031d037224 */ /* 0x000fe400078e0207 */
[----:B------:R-:W-:-:S04]  /*11320*/  IMAD.HI.U32 R7, R16, R6, RZ ;  /* 0x0000000610077227 */ /* 0x000fc800078e00ff */
[----:B------:R-:W-:-:S04]  /*11330*/  IMAD.MOV R7, RZ, RZ, -R7 ;  /* 0x000000ffff077224 */ /* 0x000fc800078e0a07 */
[----:B------:R-:W-:Y:S01]  /*11340*/  IMAD R6, R29, R7, R6 ;  /* 0x000000071d067224 */ /* 0x000fe200078e0206 */
[----:B----4-:R-:W-:Y:S01]  /*11350*/  IABS R7, R14 ;  /* 0x0000000e00077213 */ /* 0x010fe20000000000 */
[----:B------:R-:W-:Y:S01]  /*11360*/  IMAD.MOV.U32 R14, RZ, RZ, R15 ;  /* 0x000000ffff0e7224 */ /* 0x000fe200078e000f */
[----:B--2---:R0:W-:Y:S04]  /*11370*/  STL [R1+0x22a0], R12 ;  /* 0x0022a00c01007387 */ /* 0x0041e80000100800 */
[----:B0-----:R-:W2:Y:S04]  /*11380*/  LDL.LU R12, [R1+0x30c] ;  /* 0x00030c00010c7983 */ /* 0x001ea80000300800 */
[----:B------:R-:W4:Y:S01]  /*11390*/  LDL.LU R15, [R1+0x324] ;  /* 0x00032400010f7983 */ /* 0x000f220000300800 */
[----:B------:R-:W-:Y:S01]  /*113a0*/  ISETP.GE.AND P2, PT, R10, RZ, PT ;  /* 0x000000ff0a00720c */ /* 0x000fe20003f46270 */
[----:B------:R-:W-:-:S04]  /*113b0*/  IMAD.HI.U32 R10, R16, R5, RZ ;  /* 0x00000005100a7227 */ /* 0x000fc800078e00ff */
[----:B------:R-:W-:-:S04]  /*113c0*/  IMAD.MOV R10, RZ, RZ, -R10 ;  /* 0x000000ffff0a7224 */ /* 0x000fc800078e0a0a */
[C---:B------:R-:W-:Y:S01]  /*113d0*/  IMAD R5, R29.reuse, R10, R5 ;  /* 0x0000000a1d057224 */ /* 0x040fe200078e0205 */
[----:B---3--:R-:W-:Y:S01]  /*113e0*/  IABS R10, R11 ;  /* 0x0000000b000a7213 */ /* 0x008fe20000000000 */
[----:B------:R-:W-:Y:S01]  /*113f0*/  IMAD.HI.U32 R11, R16, R9, RZ ;  /* 0x00000009100b7227 */ /* 0x000fe200078e00ff */
[----:B------:R-:W-:-:S03]  /*11400*/  ISETP.GT.U32.AND P0, PT, R29, R6, PT ;  /* 0x000000061d00720c */ /* 0x000fc60003f04070 */
[----:B------:R-:W-:-:S04]  /*11410*/  IMAD.MOV R11, RZ, RZ, -R11 ;  /* 0x000000ffff0b7224 */ /* 0x000fc800078e0a0b */
[----:B------:R-:W-:Y:S02]  /*11420*/  IMAD R9, R29, R11, R9 ;  /* 0x0000000b1d097224 */ /* 0x000fe400078e0209 */
[----:B------:R-:W-:-:S04]  /*11430*/  IMAD.HI.U32 R11, R16, R10, RZ ;  /* 0x0000000a100b7227 */ /* 0x000fc800078e00ff */
[----:B------:R-:W-:Y:S02]  /*11440*/  IMAD.MOV R11, RZ, RZ, -R11 ;  /* 0x000000ffff0b7224 */ /* 0x000fe400078e0a0b */
[----:B------:R-:W-:Y:S02]  /*11450*/  @!P0 IMAD.IADD R6, R6, 0x1, -R29 ;  /* 0x0000000106068824 */ /* 0x000fe400078e0a1d */
[C---:B------:R-:W-:Y:S01]  /*11460*/  IMAD R10, R29.reuse, R11, R10 ;  /* 0x0000000b1d0a7224 */ /* 0x040fe200078e020a */
[----:B------:R-:W-:Y:S01]  /*11470*/  ISETP.GT.U32.AND P5, PT, R29, R3, PT ;  /* 0x000000031d00720c */ /* 0x000fe20003fa4070 */
[----:B----4-:R0:W-:Y:S04]  /*11480*/  STL [R1+0x22a4], R15 ;  /* 0x0022a40f01007387 */ /* 0x0101e80000100800 */
[----:B0-----:R-:W3:Y:S01]  /*11490*/  LDL R15, [R1+0x31c] ;  /* 0x00031c00010f7983 */ /* 0x001ee20000100800 */
[----:B--2---:R-:W-:-:S03]  /*114a0*/  ISETP.GE.AND P0, PT, R12, RZ, PT ;  /* 0x000000ff0c00720c */ /* 0x004fc60003f06270 */
[----:B------:R-:W2:Y:S04]  /*114b0*/  LDL.LU R11, [R1+0x308] ;  /* 0x00030800010b7983 */ /* 0x000ea80000300800 */
[----:B------:R-:W4:Y:S01]  /*114c0*/  LDL.LU R12, [R1+0x310] ;  /* 0x00031000010c7983 */ /* 0x000f220000300800 */
[----:B------:R-:W-:Y:S01]  /*114d0*/  ISETP.GT.U32.AND P6, PT, R29, R5, PT ;  /* 0x000000051d00720c */ /* 0x000fe20003fc4070 */
[----:B------:R-:W-:Y:S01]  /*114e0*/  @!P5 IMAD.IADD R3, R3, 0x1, -R29 ;  /* 0x000000010303d824 */ /* 0x000fe200078e0a1d */
[----:B------:R-:W-:Y:S02]  /*114f0*/  ISETP.GT.U32.AND P5, PT, R29, R8, PT ;  /* 0x000000081d00720c */ /* 0x000fe40003fa4070 */
[----:B------:R-:W-:Y:S01]  /*11500*/  IABS R0, R4 ;  /* 0x0000000400007213 */ /* 0x000fe20000000000 */
[----:B------:R-:W-:-:S08]  /*11510*/  IMAD.HI.U32 R4, R16, R7, RZ ;  /* 0x0000000710047227 */ /* 0x000fd000078e00ff */
[--C-:B------:R-:W-:Y:S01]  /*11520*/  @!P6 IMAD.IADD R5, R5, 0x1, -R29.reuse ;  /* 0x000000010505e824 */ /* 0x100fe200078e0a1d */
[C---:B------:R-:W-:Y:S01]  /*11530*/  ISETP.GT.U32.AND P6, PT, R29.reuse, R3, PT ;  /* 0x000000031d00720c */ /* 0x040fe20003fc4070 */
[----:B------:R-:W-:Y:S02]  /*11540*/  IMAD.MOV R4, RZ, RZ, -R4 ;  /* 0x000000ffff047224 */ /* 0x000fe400078e0a04 */
[----:B------:R-:W-:Y:S02]  /*11550*/  @!P5 IMAD.IADD R8, R8, 0x1, -R29 ;  /* 0x000000010808d824 */ /* 0x000fe400078e0a1d */
[----:B------:R-:W-:-:S08]  /*11560*/  IMAD R4, R29, R4, R7 ;  /* 0x000000041d047224 */ /* 0x000fd000078e0207 */
[----:B------:R-:W-:Y:S01]  /*11570*/  @!P6 IMAD.IADD R3, R3, 0x1, -R29 ;  /* 0x000000010303e824 */ /* 0x000fe200078e0a1d */
[----:B---3--:R-:W-:Y:S01]  /*11580*/  IABS R7, R15 ;  /* 0x0000000f00077213 */ /* 0x008fe20000000000 */
[----:B------:R-:W-:Y:S02]  /*11590*/  IMAD.MOV.U32 R15, RZ, RZ, R8 ;  /* 0x000000ffff0f7224 */ /* 0x000fe400078e0008 */
[----:B------:R-:W-:Y:S02]  /*115a0*/  IMAD.MOV.U32 R8, RZ, RZ, R3 ;  /* 0x000000ffff087224 */ /* 0x000fe400078e0003 */
[----:B------:R-:W-:Y:S01]  /*115b0*/  @!P2 IMAD.MOV R15, RZ, RZ, -R15 ;  /* 0x000000ffff0fa224 */ /* 0x000fe200078e0a0f */
[----:B------:R-:W3:Y:S01]  /*115c0*/  LDL.LU R3, [R1+0x314] ;  /* 0x0003140001037983 */ /* 0x000ee20000300800 */
[----:B------:R-:W-:-:S03]  /*115d0*/  @!P4 IMAD.MOV R8, RZ, RZ, -R8 ;  /* 0x000000ffff08c224 */ /* 0x000fc600078e0a08 */
[----:B------:R0:W-:Y:S01]  /*115e0*/  STL [R1+0x730], R15 ;  /* 0x0007300f01007387 */ /* 0x0001e20000100800 */
[----:B----4-:R-:W-:-:S03]  /*115f0*/  ISETP.GE.AND P4, PT, R12, RZ, PT ;  /* 0x000000ff0c00720c */ /* 0x010fc60003f86270 */
[----:B0-----:R-:W4:Y:S04]  /*11600*/  LDL.LU R15, [R1+0x22a4] ;  /* 0x0022a400010f7983 */ /* 0x001f280000300800 */
[----:B------:R0:W-:Y:S04]  /*11610*/  STL [R1+0x724], R8 ;  /* 0x0007240801007387 */ /* 0x0001e80000100800 */
[----:B0-----:R-:W4:Y:S04]  /*11620*/  LDL.LU R8, [R1+0x318] ;  /* 0x0003180001087983 */ /* 0x001f280000300800 */
[----:B------:R-:W4:Y:S01]  /*11630*/  LDL.LU R12, [R1+0x22a0] ;  /* 0x0022a000010c7983 */ /* 0x000f220000300800 */
[----:B------:R-:W-:-:S02]  /*11640*/  ISETP.GT.U32.AND P5, PT, R29, R9, PT ;  /* 0x000000091d00720c */ /* 0x000fc40003fa4070 */
[----:B------:R-:W-:-:S11]  /*11650*/  ISETP.GT.U32.AND P3, PT, R29, R5, PT ;  /* 0x000000051d00720c */ /* 0x000fd60003f64070 */
[--C-:B------:R-:W-:Y:S01]  /*11660*/  @!P5 IMAD.IADD R9, R9, 0x1, -R29.reuse ;  /* 0x000000010909d824 */ /* 0x100fe200078e0a1d */
[----:B------:R-:W-:Y:S01]  /*11670*/  ISETP.GT.U32.AND P5, PT, R29, R6, PT ;  /* 0x000000061d00720c */ /* 0x000fe20003fa4070 */
[----:B------:R-:W-:Y:S01]  /*11680*/  @!P3 IMAD.IADD R5, R5, 0x1, -R29 ;  /* 0x000000010505b824 */ /* 0x000fe200078e0a1d */
[----:B--2---:R-:W-:Y:S01]  /*11690*/  ISETP.GE.AND P3, PT, R11, RZ, PT ;  /* 0x000000ff0b00720c */ /* 0x004fe20003f66270 */
[----:B------:R-:W-:-:S04]  /*116a0*/  IMAD.HI.U32 R11, R16, R0, RZ ;  /* 0x00000000100b7227 */ /* 0x000fc800078e00ff */
[----:B------:R-:W-:Y:S02]  /*116b0*/  IMAD.MOV R11, RZ, RZ, -R11 ;  /* 0x000000ffff0b7224 */ /* 0x000fe400078e0a0b */
[----:B------:R-:W-:Y:S02]  /*116c0*/  @!P1 IMAD.MOV R5, RZ, RZ, -R5 ;  /* 0x000000ffff059224 */ /* 0x000fe400078e0a05 */
[----:B------:R-:W-:Y:S02]  /*116d0*/  IMAD R0, R29, R11, R0 ;  /* 0x0000000b1d007224 */ /* 0x000fe400078e0200 */
[----:B------:R-:W-:Y:S01]  /*116e0*/  @!P5 IMAD.IADD R6, R6, 0x1, -R29 ;  /* 0x000000010606d824 */ /* 0x000fe200078e0a1d */
[----:B------:R-:W-:Y:S04]  /*116f0*/  STL [R1+0x71c], R5 ;  /* 0x00071c0501007387 */ /* 0x000fe80000100800 */
[----:B------:R-:W2:Y:S01]  /*11700*/  LDL R11, [R1+0x328] ;  /* 0x00032800010b7983 */ /* 0x000ea20000100800 */
[----:B---3--:R-:W-:-:S02]  /*11710*/  ISETP.GE.AND P5, PT, R3, RZ, PT ;  /* 0x000000ff0300720c */ /* 0x008fc40003fa6270 */
[----:B----4-:R-:W-:Y:S01]  /*11720*/  IABS R3, R12 ;  /* 0x0000000c00037213 */ /* 0x010fe20000000000 */
[----:B------:R0:W-:Y:S04]  /*11730*/  STL [R1+0x229c], R12 ;  /* 0x00229c0c01007387 */ /* 0x0001e80000100800 */
[----:B0-----:R-:W3:Y:S01]  /*11740*/  LDL.LU R12, [R1+0x31c] ;  /* 0x00031c00010c7983 */ /* 0x001ee20000300800 */
[----:B------:R-:W-:-:S13]  /*11750*/  ISETP.GT.U32.AND P1, PT, R29, R4, PT ;  /* 0x000000041d00720c */ /* 0x000fda0003f24070 */
[----:B------:R-:W-:Y:S01]  /*11760*/  @!P1 IMAD.IADD R4, R4, 0x1, -R29 ;  /* 0x0000000104049824 */ /* 0x000fe200078e0a1d */
[----:B------:R-:W-:-:S13]  /*11770*/  ISETP.GT.U32.AND P6, PT, R29, R10, PT ;  /* 0x0000000a1d00720c */ /* 0x000fda0003fc4070 */
[----:B------:R-:W-:Y:S01]  /*11780*/  @!P6 IMAD.IADD R10, R10, 0x1, -R29 ;  /* 0x000000010a0ae824 */ /* 0x000fe200078e0a1d */
[----:B------:R-:W-:Y:S02]  /*11790*/  ISETP.GT.U32.AND P6, PT, R29, R9, PT ;  /* 0x000000091d00720c */ /* 0x000fe40003fc4070 */
[----:B---3--:R-:W-:Y:S01]  /*117a0*/  ISETP.GE.AND P1, PT, R12, RZ, PT ;  /* 0x000000ff0c00720c */ /* 0x008fe20003f26270 */
[----:B------:R-:W-:-:S04]  /*117b0*/  IMAD.MOV.U32 R12, RZ, RZ, R6 ;  /* 0x000000ffff0c7224 */ /* 0x000fc800078e0006 */
[----:B------:R-:W-:-:S05]  /*117c0*/  @!P3 IMAD.MOV R12, RZ, RZ, -R12 ;  /* 0x000000ffff0cb224 */ /* 0x000fca00078e0a0c */
[----:B------:R0:W-:Y:S04]  /*117d0*/  STL [R1+0x714], R12 ;  /* 0x0007140c01007387 */ /* 0x0001e80000100800 */
[----:B0-----:R-:W3:Y:S01]  /*117e0*/  LDL.LU R12, [R1+0x229c] ;  /* 0x00229c00010c7983 */ /* 0x001ee20000300800 */
[----:B------:R-:W-:Y:S01]  /*117f0*/  @!P6 IMAD.IADD R9, R9, 0x1, -R29 ;  /* 0x000000010909e824 */ /* 0x000fe200078e0a1d */
[C---:B------:R-:W-:Y:S02]  /*11800*/  ISETP.GT.U32.AND P6, PT, R29.reuse, R0, PT ;  /* 0x000000001d00720c */ /* 0x040fe40003fc4070 */
[----:B------:R-:W-:Y:S01]  /*11810*/  ISETP.GT.U32.AND P2, PT, R29, R10, PT ;  /* 0x0000000a1d00720c */ /* 0x000fe20003f44070 */
[----:B------:R-:W-:-:S10]  /*11820*/  @!P0 IMAD.MOV R9, RZ, RZ, -R9 ;  /* 0x000000ffff098224 */ /* 0x000fd400078e0a09 */
[--C-:B------:R-:W-:Y:S02]  /*11830*/  @!P6 IMAD.IADD R0, R0, 0x1, -R29.reuse ;  /* 0x000000010000e824 */ /* 0x100fe400078e0a1d */
[----:B------:R-:W-:Y:S01]  /*11840*/  @!P2 IMAD.IADD R10, R10, 0x1, -R29 ;  /* 0x000000010a0aa824 */ /* 0x000fe200078e0a1d */
[----:B------:R-:W-:Y:S02]  /*11850*/  ISETP.GE.AND P2, PT, R8, RZ, PT ;  /* 0x000000ff0800720c */ /* 0x000fe40003f46270 */
[----:B------:R-:W-:Y:S02]  /*11860*/  ISETP.GT.U32.AND P0, PT, R29, R0, PT ;  /* 0x000000001d00720c */ /* 0x000fe40003f04070 */
[----:B------:R-:W-:Y:S01]  /*11870*/  IABS R8, R15 ;  /* 0x0000000f00087213 */ /* 0x000fe20000000000 */
[----:B------:R0:W-:Y:S04]  /*11880*/  STL [R1+0x704], R9 ;  /* 0x0007040901007387 */ /* 0x0001e80000100800 */
[----:B------:R-:W-:-:S04]  /*11890*/  IMAD.HI.U32 R6, R16, R8, RZ ;  /* 0x0000000810067227 */ /* 0x000fc800078e00ff */
[----:B0-----:R-:W-:Y:S02]  /*118a0*/  IMAD.MOV.U32 R9, RZ, RZ, R10 ;  /* 0x000000ffff097224 */ /* 0x001fe400078e000a */
[----:B------:R-:W-:Y:S01]  /*118b0*/  IMAD.MOV R6, RZ, RZ, -R6 ;  /* 0x000000ffff067224 */ /* 0x000fe200078e0a06 */
[----:B------:R-:W4:Y:S01]  /*118c0*/  LDL R10, [R1+0x32c] ;  /* 0x00032c00010a7983 */ /* 0x000f220000100800 */
[----:B------:R-:W-:Y:S02]  /*118d0*/  @!P4 IMAD.MOV R9, RZ, RZ, -R9 ;  /* 0x000000ffff09c224 */ /* 0x000fe400078e0a09 */
[----:B------:R-:W-:Y:S02]  /*118e0*/  @!P0 IMAD.IADD R0, R0, 0x1, -R29 ;  /* 0x0000000100008824 */ /* 0x000fe400078e0a1d */
[----:B------:R-:W-:Y:S01]  /*118f0*/  IMAD R6, R29, R6, R8 ;  /* 0x000000061d067224 */ /* 0x000fe200078e0208 */
[----:B------:R0:W-:Y:S01]  /*11900*/  STL [R1+0x6f8], R9 ;  /* 0x0006f80901007387 */ /* 0x0001e20000100800 */
[----:B------:R-:W-:-:S03]  /*11910*/  ISETP.GE.AND P0, PT, R15, RZ, PT ;  /* 0x000000ff0f00720c */ /* 0x000fc60003f06270 */
[----:B------:R-:W2:Y:S04]  /*11920*/  LDL R8, [R1+0x330] ;  /* 0x0003300001087983 */ /* 0x000ea80000100800 */
[----:B0-----:R-:W2:Y:S01]  /*11930*/  LDL R9, [R1+0x334] ;  /* 0x0003340001097983 */ /* 0x001ea20000100800 */
[----:B---3--:R-:W-:-:S03]  /*11940*/  ISETP.GE.AND P4, PT, R12, RZ, PT ;  /* 0x000000ff0c00720c */ /* 0x008fc60003f86270 */
[----:B------:R-:W3:Y:S04]  /*11950*/  LDL R12, [R1+0x338] ;  /* 0x00033800010c7983 */ /* 0x000ee80000100800 */
[----:B------:R0:W-:Y:S04]  /*11960*/  STL [R1+0x2298], R0 ;  /* 0x0022980001007387 */ /* 0x0001e80000100800 */
[----:B------:R-:W2:Y:S01]  /*11970*/  LDL.LU R15, [R1+0x33c] ;  /* 0x00033c00010f7983 */ /* 0x000ea20000300800 */
[----:B------:R-:W-:-:S13]  /*11980*/  ISETP.GT.U32.AND P3, PT, R29, R4, PT ;  /* 0x000000041d00720c */ /* 0x000fda0003f64070 */
[----:B------:R-:W-:-:S04]  /*11990*/  @!P3 IMAD.IADD R4, R4, 0x1, -R29 ;  /* 0x000000010404b824 */ /* 0x000fc800078e0a1d */
[----:B0-----:R-:W-:-:S04]  /*119a0*/  IMAD.MOV.U32 R0, RZ, RZ, R4 ;  /* 0x000000ffff007224 */ /* 0x001fc800078e0004 */
[----:B------:R-:W-:Y:S02]  /*119b0*/  @!P5 IMAD.MOV R0, RZ, RZ, -R0 ;  /* 0x000000ffff00d224 */ /* 0x000fe400078e0a00 */
[----:B------:R-:W-:-:S04]  /*119c0*/  IMAD.HI.U32 R5, R16, R7, RZ ;  /* 0x0000000710057227 */ /* 0x000fc800078e00ff */
[----:B------:R-:W-:-:S04]  /*119d0*/  IMAD.MOV R5, RZ, RZ, -R5 ;  /* 0x000000ffff057224 */ /* 0x000fc800078e0a05 */
[----:B------:R-:W-:Y:S02]  /*119e0*/  IMAD R7, R29, R5, R7 ;  /* 0x000000051d077224 */ /* 0x000fe400078e0207 */
[----:B------:R-:W-:-:S04]  /*119f0*/  IMAD.HI.U32 R5, R16, R3, RZ ;  /* 0x0000000310057227 */ /* 0x000fc800078e00ff */
[----:B------:R-:W-:Y:S01]  /*11a00*/  IMAD.MOV R5, RZ, RZ, -R5 ;  /* 0x000000ffff057224 */ /* 0x000fe200078e0a05 */
[----:B--2---:R0:W-:Y:S04]  /*11a10*/  STL [R1+0x2294], R15 ;  /* 0x0022940f01007387 */ /* 0x0041e80000100800 */
[----:B0-----:R-:W2:Y:S04]  /*11a20*/  LDL.LU R15, [R1+0x328] ;  /* 0x00032800010f7983 */ /* 0x001ea80000300800 */
[----:B------:R0:W-:Y:S04]  /*11a30*/  STL [R1+0x6ec], R0 ;  /* 0x0006ec0001007387 */ /* 0x0001e80000100800 */
[----:B0-----:R-:W4:Y:S01]  /*11a40*/  LDL.LU R0, [R1+0x2298] ;  /* 0x0022980001007983 */ /* 0x001f220000300800 */
[C---:B------:R-:W-:Y:S01]  /*11a50*/  IMAD R3, R29.reuse, R5, R3 ;  /* 0x000000051d037224 */ /* 0x040fe200078e0203 */
[----:B------:R-:W-:-:S04]  /*11a60*/  ISETP.GT.U32.AND P6, PT, R29, R7, PT ;  /* 0x000000071d00720c */ /* 0x000fc80003fc4070 */
[----:B------:R-:W-:Y:S02]  /*11a70*/  ISETP.GT.U32.AND P3, PT, R29, R3, PT ;  /* 0x000000031d00720c */ /* 0x000fe40003f64070 */
[----:B------:R-:W-:-:S07]  /*11a80*/  IABS R11, R11 ;  /* 0x0000000b000b7213 */ /* 0x000fce0000000000 */
[----:B------:R-:W-:Y:S02]  /*11a90*/  @!P6 IMAD.IADD R7, R7, 0x1, -R29 ;  /* 0x000000010707e824 */ /* 0x000fe400078e0a1d */
[----:B------:R-:W-:-:S04]  /*11aa0*/  IMAD.HI.U32 R5, R16, R11, RZ ;  /* 0x0000000b10057227 */ /* 0x000fc800078e00ff */
[----:B------:R-:W-:Y:S01]  /*11ab0*/  @!P3 IMAD.IADD R3, R3, 0x1, -R29 ;  /* 0x000000010303b824 */ /* 0x000fe200078e0a1d */
[----:B------:R-:W-:Y:S01]  /*11ac0*/  ISETP.GT.U32.AND P3, PT, R29, R7, PT ;  /* 0x000000071d00720c */ /* 0x000fe20003f64070 */
[----:B------:R-:W-:-:S04]  /*11ad0*/  IMAD.MOV R5, RZ, RZ, -R5 ;  /* 0x000000ffff057224 */ /* 0x000fc800078e0a05 */
[----:B------:R-:W-:Y:S01]  /*11ae0*/  IMAD R11, R29, R5, R11 ;  /* 0x000000051d0b7224 */ /* 0x000fe200078e020b */
[----:B------:R-:W-:Y:S02]  /*11af0*/  IABS R5, R8 ;  /* 0x0000000800057213 */ /* 0x000fe40000000000 */
[----:B---3--:R-:W-:-:S03]  /*11b00*/  IABS R8, R12 ;  /* 0x0000000c00087213 */ /* 0x008fc60000000000 */
[----:B------:R-:W-:-:S04]  /*11b10*/  IMAD.HI.U32 R12, R16, R5, RZ ;  /* 0x00000005100c7227 */ /* 0x000fc800078e00ff */
[----:B------:R-:W-:Y:S02]  /*11b20*/  @!P3 IMAD.IADD R7, R7, 0x1, -R29 ;  /* 0x000000010707b824 */ /* 0x000fe400078e0a1d */
[----:B------:R-:W-:-:S04]  /*11b30*/  IMAD.MOV R12, RZ, RZ, -R12 ;  /* 0x000000ffff0c7224 */ /* 0x000fc800078e0a0c */
[----:B------:R-:W-:Y:S01]  /*11b40*/  IMAD R5, R29, R12, R5 ;  /* 0x0000000c1d057224 */ /* 0x000fe200078e0205 */
[----:B--2---:R-:W-:Y:S01]  /*11b50*/  ISETP.GE.AND P3, PT, R15, RZ, PT ;  /* 0x000000ff0f00720c */ /* 0x004fe20003f66270 */
[----:B------:R-:W-:-:S04]  /*11b60*/  IMAD.MOV.U32 R15, RZ, RZ, R7 ;  /* 0x000000ffff0f7224 */ /* 0x000fc800078e0007 */
[----:B------:R-:W-:Y:S02]  /*11b70*/  @!P1 IMAD.MOV R15, RZ, RZ, -R15 ;  /* 0x000000ffff0f9224 */ /* 0x000fe400078e0a0f */
[----:B----4-:R-:W-:-:S05]  /*11b80*/  @!P2 IMAD.MOV R0, RZ, RZ, -R0 ;  /* 0x000000ffff00a224 */ /* 0x010fca00078e0a00 */
[----:B------:R-:W-:Y:S04]  /*11b90*/  STL [R1+0x6e0], R0 ;  /* 0x0006e00001007387 */ /* 0x000fe80000100800 */
[----:B------:R-:W2:Y:S04]  /*11ba0*/  LDL.LU R12, [R1+0x330] ;  /* 0x00033000010c7983 */ /* 0x000ea80000300800 */
[----:B------:R-:W3:Y:S04]  /*11bb0*/  LDL.LU R7, [R1+0x32c] ;  /* 0x00032c0001077983 */ /* 0x000ee80000300800 */
[----:B------:R0:W-:Y:S04]  /*11bc0*/  STL [R1+0x6dc], R15 ;  /* 0x0006dc0f01007387 */ /* 0x0001e80000100800 */
[----:B0-----:R-:W4:Y:S01]  /*11bd0*/  LDL.LU R15, [R1+0x2294] ;  /* 0x00229400010f7983 */ /* 0x001f220000300800 */
[----:B------:R-:W-:-:S02]  /*11be0*/  ISETP.GT.U32.AND P6, PT, R29, R6, PT ;  /* 0x000000061d00720c */ /* 0x000fc40003fc4070 */
[----:B------:R-:W-:Y:S02]  /*11bf0*/  IABS R10, R10 ;  /* 0x0000000a000a7213 */ /* 0x000fe40000000000 */
[----:B------:R-:W-:-:S03]  /*11c00*/  ISETP.GT.U32.AND P2, PT, R29, R11, PT ;  /* 0x0000000b1d00720c */ /* 0x000fc60003f44070 */
[----:B------:R-:W-:-:S06]  /*11c10*/  IMAD.HI.U32 R4, R16, R10, RZ ;  /* 0x0000000a10047227 */ /* 0x000fcc00078e00ff */
[----:B------:R-:W-:Y:S01]  /*11c20*/  @!P6 IMAD.IADD R6, R6, 0x1, -R29 ;  /* 0x000000010606e824 */ /* 0x000fe200078e0a1d */
[----:B------:R-:W-:Y:S01]  /*11c30*/  ISETP.GT.U32.AND P6, PT, R29, R3, PT ;  /* 0x000000031d00720c */ /* 0x000fe20003fc4070 */
[----:B------:R-:W-:Y:S01]  /*11c40*/  IMAD.MOV R4, RZ, RZ, -R4 ;  /* 0x000000ffff047224 */ /* 0x000fe200078e0a04 */
[----:B---3--:R-:W-:Y:S02]  /*11c50*/  ISETP.GE.AND P1, PT, R7, RZ, PT ;  /* 0x000000ff0700720c */ /* 0x008fe40003f26270 */
[----:B----4-:R-:W-:Y:S01]  /*11c60*/  IABS R7, R15 ;  /* 0x0000000f00077213 */ /* 0x010fe20000000000 */
[----:B------:R0:W-:Y:S04]  /*11c70*/  STL [R1+0x2290], R15 ;  /* 0x0022900f01007387 */ /* 0x0001e80000100800 */
[----:B0-----:R-:W3:Y:S01]  /*11c80*/  LDL.LU R15, [R1+0x334] ;  /* 0x00033400010f7983 */ /* 0x001ee20000300800 */
[----:B------:R-:W-:-:S03]  /*11c90*/  IMAD R4, R29, R4, R10 ;  /* 0x000000041d047224 */ /* 0x000fc600078e020a */
[--C-:B------:R-:W-:Y:S01]  /*11ca0*/  @!P6 IMAD.IADD R3, R3, 0x1, -R29.reuse ;  /* 0x000000010303e824 */ /* 0x100fe200078e0a1d */
[C---:B------:R-:W-:Y:S02]  /*11cb0*/  ISETP.GT.U32.AND P5, PT, R29.reuse, R6, PT ;  /* 0x000000061d00720c */ /* 0x040fe40003fa4070 */
[----:B------:R-:W-:Y:S01]  /*11cc0*/  ISETP.GT.U32.AND P6, PT, R29, R4, PT ;  /* 0x000000041d00720c */ /* 0x000fe20003fc4070 */
[----:B------:R-:W-:Y:S01]  /*11cd0*/  @!P2 IMAD.IADD R11, R11, 0x1, -R29 ;  /* 0x000000010b0ba824 */ /* 0x000fe200078e0a1d */
[----:B------:R-:W-:-:S04]  /*11ce0*/  IABS R9, R9 ;  /* 0x0000000900097213 */ /* 0x000fc80000000000 */
[----:B------:R-:W-:Y:S01]  /*11cf0*/  ISETP.GT.U32.AND P2, PT, R29, R11, PT ;  /* 0x0000000b1d00720c */ /* 0x000fe20003f44070 */
[----:B------:R-:W-:-:S04]  /*11d00*/  IMAD.HI.U32 R0, R16, R9, RZ ;  /* 0x0000000910007227 */ /* 0x000fc800078e00ff */
[----:B------:R-:W-:Y:S02]  /*11d10*/  IMAD.MOV R0, RZ, RZ, -R0 ;  /* 0x000000ffff007224 */ /* 0x000fe400078e0a00 */
[----:B------:R-:W-:Y:S01]  /*11d20*/  @!P6 IMAD.IADD R4, R4, 0x1, -R29 ;  /* 0x000000010404e824 */ /* 0x000fe200078e0a1d */
[----:B--2---:R-:W-:Y:S01]  /*11d30*/  ISETP.GE.AND P6, PT, R12, RZ, PT ;  /* 0x000000ff0c00720c */ /* 0x004fe20003fc6270 */
[----:B------:R-:W-:-:S04]  /*11d40*/  IMAD.HI.U32 R10, R16, R8, RZ ;  /* 0x00000008100a7227 */ /* 0x000fc800078e00ff */
[----:B------:R-:W-:Y:S02]  /*11d50*/  @!P5 IMAD.IADD R6, R6, 0x1, -R29 ;  /* 0x000000010606d824 */ /* 0x000fe400078e0a1d */
[----:B------:R-:W-:Y:S02]  /*11d60*/  IMAD.MOV.U32 R12, RZ, RZ, R3 ;  /* 0x000000ffff0c7224 */ /* 0x000fe400078e0003 */
[----:B------:R-:W-:Y:S02]  /*11d70*/  IMAD R0, R29, R0, R9 ;  /* 0x000000001d007224 */ /* 0x000fe400078e0209 */
[----:B------:R-:W-:Y:S02]  /*11d80*/  IMAD.MOV R10, RZ, RZ, -R10 ;  /* 0x000000ffff0a7224 */ /* 0x000fe400078e0a0a */
[----:B------:R-:W-:Y:S02]  /*11d90*/  @!P4 IMAD.MOV R12, RZ, RZ, -R12 ;  /* 0x000000ffff0cc224 */ /* 0x000fe400078e0a0c */
[----:B------:R-:W-:-:S02]  /*11da0*/  IMAD.MOV.U32 R9, RZ, RZ, R6 ;  /* 0x000000ffff097224 */ /* 0x000fc400078e0006 */
[----:B------:R-:W-:Y:S01]  /*11db0*/  @!P2 IMAD.IADD R11, R11, 0x1, -R29 ;  /* 0x000000010b0ba824 */ /* 0x000fe200078e0a1d */
[----:B------:R0:W-:Y:S01]  /*11dc0*/  STL [R1+0x6d8], R12 ;  /* 0x0006d80c01007387 */ /* 0x0001e20000100800 */
[----:B------:R-:W-:Y:S02]  /*11dd0*/  @!P0 IMAD.MOV R9, RZ, RZ, -R9 ;  /* 0x000000ffff098224 */ /* 0x000fe400078e0a09 */
[----:B------:R-:W-:Y:S02]  /*11de0*/  IMAD R8, R29, R10, R8 ;  /* 0x0000000a1d087224 */ /* 0x000fe400078e0208 */
[----:B------:R-:W2:Y:S01]  /*11df0*/  LDL.LU R10, [R1+0x338] ;  /* 0x00033800010a7983 */ /* 0x000ea20000300800 */
[----:B------:R-:W-:Y:S02]  /*11e00*/  IMAD.MOV.U32 R6, RZ, RZ, R11 ;  /* 0x000000ffff067224 */ /* 0x000fe400078e000b */
[----:B0-----:R-:W-:Y:S02]  /*11e10*/  IMAD.MOV.U32 R12, RZ, RZ, R14 ;  /* 0x000000ffff0c7224 */ /* 0x001fe400078e000e */
[----:B------:R-:W4:Y:S04]  /*11e20*/  LDL R14, [R1+0x344] ;  /* 0x00034400010e7983 */ /* 0x000f280000100800 */
[----:B------:R-:W4:Y:S04]  /*11e30*/  LDL.LU R11, [R1+0x340] ;  /* 0x00034000010b7983 */ /* 0x000f280000300800 */
[----:B------:R0:W-:Y:S04]  /*11e40*/  STL [R1+0x6d4], R9 ;  /* 0x0006d40901007387 */ /* 0x0001e80000100800 */
[----:B0-----:R-:W4:Y:S01]  /*11e50*/  LDL R9, [R1+0x34c] ;  /* 0x00034c0001097983 */ /* 0x001f220000100800 */
[----:B---3--:R-:W-:-:S03]  /*11e60*/  ISETP.GE.AND P0, PT, R15, RZ, PT ;  /* 0x000000ff0f00720c */ /* 0x008fc60003f06270 */
[----:B------:R-:W3:Y:S01]  /*11e70*/  LDL.LU R15, [R1+0x2290] ;  /* 0x00229000010f7983 */ /* 0x000ee20000300800 */
[C---:B------:R-:W-:Y:S01]  /*11e80*/  ISETP.GT.U32.AND P5, PT, R29.reuse, R5, PT ;  /* 0x000000051d00720c */ /* 0x040fe20003fa4070 */
[----:B------:R-:W-:Y:S01]  /*11e90*/  IMAD.HI.U32 R3, R16, R7, RZ ;  /* 0x0000000710037227 */ /* 0x000fe200078e00ff */
[----:B------:R-:W-:-:S03]  /*11ea0*/  ISETP.GT.U32.AND P4, PT, R29, R4, PT ;  /* 0x000000041d00720c */ /* 0x000fc60003f84070 */
[----:B------:R-:W-:Y:S02]  /*11eb0*/  IMAD.MOV R3, RZ, RZ, -R3 ;  /* 0x000000ffff037224 */ /* 0x000fe400078e0a03 */
[----:B------:R-:W-:Y:S01]  /*11ec0*/  @!P3 IMAD.MOV R6, RZ, RZ, -R6 ;  /* 0x000000ffff06b224 */ /* 0x000fe200078e0a06 */
[C---:B------:R-:W-:Y:S01]  /*11ed0*/  ISETP.GT.U32.AND P3, PT, R29.reuse, R8, PT ;  /* 0x000000081d00720c */ /* 0x040fe20003f64070 */
[----:B------:R-:W-:-:S04]  /*11ee0*/  IMAD R7, R29, R3, R7 ;  /* 0x000000031d077224 */ /* 0x000fc800078e0207 */
[--C-:B------:R-:W-:Y:S02]  /*11ef0*/  @!P5 IMAD.IADD R5, R5, 0x1, -R29.reuse ;  /* 0x000000010505d824 */ /* 0x100fe400078e0a1d */
[--C-:B------:R-:W-:Y:S01]  /*11f00*/  @!P4 IMAD.IADD R4, R4, 0x1, -R29.reuse ;  /* 0x000000010404c824 */ /* 0x100fe200078e0a1d */
[C---:B------:R-:W-:Y:S02]  /*11f10*/  ISETP.GT.U32.AND P4, PT, R29.reuse, R7, PT ;  /* 0x000000071d00720c */ /* 0x040fe40003f84070 */
[C---:B------:R-:W-:Y:S02]  /*11f20*/  ISETP.GT.U32.AND P5, PT, R29.reuse, R5, PT ;  /* 0x000000051d00720c */ /* 0x040fe40003fa4070 */
[----:B------:R-:W-:Y:S01]  /*11f30*/  ISETP.GT.U32.AND P2, PT, R29, R0, PT ;  /* 0x000000001d00720c */ /* 0x000fe20003f44070 */
[----:B------:R-:W-:Y:S01]  /*11f40*/  @!P3 IMAD.IADD R8, R8, 0x1, -R29 ;  /* 0x000000010808b824 */ /* 0x000fe200078e0a1d */
[----:B------:R4:W-:Y:S01]  /*11f50*/  STL [R1+0x6d0], R6 ;  /* 0x0006d00601007387 */ /* 0x0009e20000100800 */
[----:B------:R-:W-:-:S06]  /*11f60*/  @!P1 IMAD.MOV R4, RZ, RZ, -R4 ;  /* 0x000000ffff049224 */ /* 0x000fcc00078e0a04 */
[--C-:B------:R-:W-:Y:S01]  /*11f70*/  @!P4 IMAD.IADD R7, R7, 0x1, -R29.reuse ;  /* 0x000000010707c824 */ /* 0x100fe200078e0a1d */
[----:B------:R-:W-:Y:S01]  /*11f80*/  ISETP.GT.U32.AND P4, PT, R29, R8, PT ;  /* 0x000000081d00720c */ /* 0x000fe20003f84070 */
[--C-:B------:R-:W-:Y:S02]  /*11f90*/  @!P5 IMAD.IADD R5, R5, 0x1, -R29.reuse ;  /* 0x000000010505d824 */ /* 0x100fe400078e0a1d */
[----:B------:R-:W-:Y:S01]  /*11fa0*/  @!P2 IMAD.IADD R0, R0, 0x1, -R29 ;  /* 0x000000010000a824 */ /* 0x000fe200078e0a1d */
[----:B--2---:R-:W-:Y:S02]  /*11fb0*/  ISETP.GE.AND P5, PT, R10, RZ, PT ;  /* 0x000000ff0a00720c */ /* 0x004fe40003fa6270 */
[----:B----4-:R-:W-:Y:S02]  /*11fc0*/  IABS R6, R14 ;  /* 0x0000000e00067213 */ /* 0x010fe40000000000 */
[----:B------:R-:W2:Y:S01]  /*11fd0*/  LDL.LU R14, [R1+0x354] ;  /* 0x00035400010e7983 */ /* 0x000ea20000300800 */
[----:B------:R-:W-:-:S04]  /*11fe0*/  IABS R3, R11 ;  /* 0x0000000b00037213 */ /* 0x000fc80000000000 */
[----:B------:R-:W-:Y:S01]  /*11ff0*/  @!P4 IMAD.IADD R8, R8, 0x1, -R29 ;  /* 0x000000010808c824 */ /* 0x000fe200078e0a1d */
[----:B------:R-:W-:Y:S01]  /*12000*/  IABS R10, R9 ;  /* 0x00000009000a7213 */ /* 0x000fe20000000000 */
[----:B------:R-:W-:-:S04]  /*12010*/  IMAD.HI.U32 R9, R16, R3, RZ ;  /* 0x0000000310097227 */ /* 0x000fc800078e00ff */
[----:B------:R-:W-:Y:S01]  /*12020*/  IMAD.MOV R9, RZ, RZ, -R9 ;  /* 0x000000ffff097224 */ /* 0x000fe200078e0a09 */
[----:B---3--:R-:W-:Y:S02]  /*12030*/  ISETP.GE.AND P2, PT, R15, RZ, PT ;  /* 0x000000ff0f00720c */ /* 0x008fe40003f46270 */
[----:B------:R-:W3:Y:S04]  /*12040*/  LDL.LU R15, [R1+0x358] ;  /* 0x00035800010f7983 */ /* 0x000ee80000300800 */
[----:B------:R0:W-:Y:S02]  /*12050*/  STL [R1+0x6c8], R4 ;  /* 0x0006c80401007387 */ /* 0x0001e40000100800 */
[----:B0-----:R-:W-:-:S04]  /*12060*/  IMAD.MOV.U32 R4, RZ, RZ, R5 ;  /* 0x000000ffff047224 */ /* 0x001fc800078e0005 */
[----:B------:R-:W-:-:S05]  /*12070*/  @!P6 IMAD.MOV R4, RZ, RZ, -R4 ;  /* 0x000000ffff04e224 */ /* 0x000fca00078e0a04 */
[----:B------:R0:W-:Y:S02]  /*12080*/  STL [R1+0x6bc], R4 ;  /* 0x0006bc0401007387 */ /* 0x0001e40000100800 */
[C---:B0-----:R-:W-:Y:S02]  /*12090*/  IMAD R4, R29.reuse, R9, R3 ;  /* 0x000000091d047224 */ /* 0x041fe400078e0203 */
[----:B------:R-:W4:Y:S04]  /*120a0*/  LDL.LU R9, [R1+0x344] ;  /* 0x0003440001097983 */ /* 0x000f280000300800 */
[----:B------:R-:W3:Y:S04]  /*120b0*/  LDL.LU R3, [R1+0x34c] ;  /* 0x00034c0001037983 */ /* 0x000ee80000300800 */
[----:B------:R0:W-:Y:S04]  /*120c0*/  STL [R1+0x228c], R8 ;  /* 0x00228c0801007387 */ /* 0x0001e80000100800 */
[----:B0-----:R-:W4:Y:S01]  /*120d0*/  LDL R8, [R1+0x35c] ;  /* 0x00035c0001087983 */ /* 0x001f220000100800 */
[----:B------:R-:W-:-:S02]  /*120e0*/  ISETP.GT.U32.AND P3, PT, R29, R0, PT ;  /* 0x000000001d00720c */ /* 0x000fc40003f64070 */
[----:B------:R-:W-:Y:S01]  /*120f0*/  ISETP.GT.U32.AND P1, PT, R29, R7, PT ;  /* 0x000000071d00720c */ /* 0x000fe20003f24070 */
[----:B------:R-:W-:Y:S01]  /*12100*/  IMAD.MOV.U32 R5, RZ, RZ, R10 ;  /* 0x000000ffff057224 */ /* 0x000fe200078e000a */
[----:B------:R-:W-:-:S03]  /*12110*/  ISETP.GE.AND P6, PT, R11, RZ, PT ;  /* 0x000000ff0b00720c */ /* 0x000fc60003fc6270 */
[----:B------:R-:W-:-:S04]  /*12120*/  IMAD.HI.U32 R11, R16, R5, RZ ;  /* 0x00000005100b7227 */ /* 0x000fc800078e00ff */
[----:B------:R-:W-:Y:S02]  /*12130*/  IMAD.MOV R11, RZ, RZ, -R11 ;  /* 0x000000ffff0b7224 */ /* 0x000fe400078e0a0b */
[--C-:B------:R-:W-:Y:S02]  /*12140*/  @!P3 IMAD.IADD R0, R0, 0x1, -R29.reuse ;  /* 0x000000010000b824 */ /* 0x100fe400078e0a1d */
[----:B------:R-:W-:Y:S01]  /*12150*/  @!P1 IMAD.IADD R7, R7, 0x1, -R29 ;  /* 0x0000000107079824 */ /* 0x000fe200078e0a1d */
[----:B--2---:R-:W-:Y:S01]  /*12160*/  STL [R1+0x2288], R14 ;  /* 0x0022880e01007387 */ /* 0x004fe20000100800 */
[----:B---3--:R-:W-:Y:S01]  /*12170*/  ISETP.GE.AND P1, PT, R3, RZ, PT ;  /* 0x000000ff0300720c */ /* 0x008fe20003f26270 */
[----:B------:R-:W-:Y:S01]  /*12180*/  IMAD R3, R29, R11, R5 ;  /* 0x0000000b1d037224 */ /* 0x000fe200078e0205 */
[----:B----4-:R-:W-:Y:S01]  /*12190*/  IABS R5, R8 ;  /* 0x0000000800057213 */ /* 0x010fe20000000000 */
[----:B------:R-:W-:-:S04]  /*121a0*/  IMAD.MOV.U32 R8, RZ, RZ, R0 ;  /* 0x000000ffff087224 */ /* 0x000fc800078e0000 */
[----:B------:R-:W-:-:S05]  /*121b0*/  @!P0 IMAD.MOV R8, RZ, RZ, -R8 ;  /* 0x000000ffff088224 */ /* 0x000fca00078e0a08 */
[----:B------:R0:W-:Y:S04]  /*121c0*/  STL [R1+0x6b8], R8 ;  /* 0x0006b80801007387 */ /* 0x0001e80000100800 */
[----:B0-----:R-:W2:Y:S01]  /*121d0*/  LDL.LU R8, [R1+0x228c] ;  /* 0x00228c0001087983 */ /* 0x001ea20000300800 */
[----:B------:R-:W-:Y:S01]  /*121e0*/  IMAD.HI.U32 R10, R16, R6, RZ ;  /* 0x00000006100a7227 */ /* 0x000fe200078e00ff */
[----:B------:R-:W-:-:S03]  /*121f0*/  IABS R11, R12 ;  /* 0x0000000c000b7213 */ /* 0x000fc60000000000 */
[----:B------:R-:W-:-:S04]  /*12200*/  IMAD.MOV R10, RZ, RZ, -R10 ;  /* 0x000000ffff0a7224 */ /* 0x000fc800078e0a0a */
[----:B------:R-:W-:Y:S01]  /*12210*/  IMAD R6, R29, R10, R6 ;  /* 0x0000000a1d067224 */ /* 0x000fe200078e0206 */
[----:B------:R-:W-:Y:S01]  /*12220*/  IABS R10, R14 ;  /* 0x0000000e000a7213 */ /* 0x000fe20000000000 */
[----:B------:R-:W-:Y:S02]  /*12230*/  IMAD.MOV.U32 R14, RZ, RZ, R12 ;  /* 0x000000ffff0e7224 */ /* 0x000fe400078e000c */
[----:B------:R-:W-:-:S04]  /*12240*/  IMAD.HI.U32 R12, R16, R11, RZ ;  /* 0x0000000b100c7227 */ /* 0x000fc800078e00ff */
[----:B------:R-:W-:Y:S02]  /*12250*/  @!P2 IMAD.MOV R7, RZ, RZ, -R7 ;  /* 0x000000ffff07a224 */ /* 0x000fe400078e0a07 */
[----:B------:R-:W-:Y:S01]  /*12260*/  IMAD.MOV R12, RZ, RZ, -R12 ;  /* 0x000000ffff0c7224 */ /* 0x000fe200078e0a0c */
[----:B------:R-:W-:Y:S01]  /*12270*/  ISETP.GT.U32.AND P4, PT, R29, R4, PT ;  /* 0x000000041d00720c */ /* 0x000fe20003f84070 */
[----:B--2---:R-:W-:-:S05]  /*12280*/  @!P5 IMAD.MOV R8, RZ, RZ, -R8 ;  /* 0x000000ffff08d224 */ /* 0x004fca00078e0a08 */
[----:B------:R0:W-:Y:S04]  /*12290*/  STL [R1+0x6b0], R8 ;  /* 0x0006b00801007387 */ /* 0x0001e80000100800 */
[----:B------:R1:W-:Y:S01]  /*122a0*/  STL [R1+0x6a4], R7 ;  /* 0x0006a40701007387 */ /* 0x0003e20000100800 */
[----:B0-----:R-:W-:-:S03]  /*122b0*/  IMAD R8, R29, R12, R11 ;  /* 0x0000000c1d087224 */ /* 0x001fc600078e020b */
[----:B------:R-:W2:Y:S01]  /*122c0*/  LDL R11, [R1+0x360] ;  /* 0x00036000010b7983 */ /* 0x000ea20000100800 */
[----:B------:R-:W-:Y:S01]  /*122d0*/  @!P4 IMAD.IADD R4, R4, 0x1, -R29 ;  /* 0x000000010404c824 */ /* 0x000fe200078e0a1d */
[----:B------:R-:W-:Y:S01]  /*122e0*/  ISETP.GE.AND P3, PT, R9, RZ, PT ;  /* 0x000000ff0900720c */ /* 0x000fe20003f66270 */
[----:B------:R-:W-:Y:S01]  /*122f0*/  IMAD.HI.U32 R0, R16, R10, RZ ;  /* 0x0000000a10007227 */ /* 0x000fe200078e00ff */
[----:B------:R-:W-:Y:S01]  /*12300*/  ISETP.GE.AND P2, PT, R14, RZ, PT ;  /* 0x000000ff0e00720c */ /* 0x000fe20003f46270 */
[----:B------:R-:W3:Y:S01]  /*12310*/  LDL.LU R12, [R1+0x364] ;  /* 0x00036400010c7983 */ /* 0x000ee20000300800 */
[----:B------:R-:W-:Y:S02]  /*12320*/  ISETP.GT.U32.AND P4, PT, R29, R4, PT ;  /* 0x000000041d00720c */ /* 0x000fe40003f84070 */
[----:B------:R-:W-:Y:S01]  /*12330*/  IABS R9, R15 ;  /* 0x0000000f00097213 */ /* 0x000fe20000000000 */
[----:B-1----:R-:W-:Y:S02]  /*12340*/  IMAD.MOV.U32 R7, RZ, RZ, R5 ;  /* 0x000000ffff077224 */ /* 0x002fe400078e0005 */
[----:B------:R-:W-:-:S02]  /*12350*/  IMAD.MOV R5, RZ, RZ, -R0 ;  /* 0x000000ffff057224 */ /* 0x000fc400078e0a00 */
[----:B------:R-:W-:-:S06]  /*12360*/  IMAD.HI.U32 R0, R16, R9, RZ ;  /* 0x0000000910007227 */ /* 0x000fcc00078e00ff */
[----:B------:R-:W-:Y:S02]  /*12370*/  @!P4 IMAD.IADD R4, R4, 0x1, -R29 ;  /* 0x000000010404c824 */ /* 0x000fe400078e0a1d */
[----:B------:R-:W-:Y:S02]  /*12380*/  IMAD R5, R29, R5, R10 ;  /* 0x000000051d057224 */ /* 0x000fe400078e020a */
[----:B------:R-:W-:Y:S02]  /*12390*/  IMAD.MOV R10, RZ, RZ, -R0 ;  /* 0x000000ffff0a7224 */ /* 0x000fe400078e0a00 */
[----:B------:R-:W-:Y:S02]  /*123a0*/  IMAD.MOV.U32 R14, RZ, RZ, R4 ;  /* 0x000000ffff0e7224 */ /* 0x000fe400078e0004 */
[----:B------:R-:W-:-:S04]  /*123b0*/  IMAD.HI.U32 R0, R16, R7, RZ ;  /* 0x0000000710007227 */ /* 0x000fc800078e00ff */
[----:B------:R-:W-:Y:S02]  /*123c0*/  @!P6 IMAD.MOV R14, RZ, RZ, -R14 ;  /* 0x000000ffff0ee224 */ /* 0x000fe400078e0a0e */
[----:B------:R-:W-:-:S03]  /*123d0*/  IMAD.MOV R0, RZ, RZ, -R0 ;  /* 0x000000ffff007224 */ /* 0x000fc600078e0a00 */
[----:B------:R0:W-:Y:S01]  /*123e0*/  STL [R1+0x6a0], R14 ;  /* 0x0006a00e01007387 */ /* 0x0001e20000100800 */
[----:B------:R-:W-:-:S03]  /*123f0*/  IMAD R0, R29, R0, R7 ;  /* 0x000000001d007224 */ /* 0x000fc600078e0207 */
[----:B0-----:R-:W4:Y:S01]  /*12400*/  LDL.LU R14, [R1+0x2288] ;  /* 0x00228800010e7983 */ /* 0x001f220000300800 */
[----:B--2---:R-:W-:-:S03]  /*12410*/  IABS R7, R11 ;  /* 0x0000000b00077213 */ /* 0x004fc60000000000 */
[----:B------:R-:W2:Y:S01]  /*12420*/  LDL.LU R11, [R1+0x35c] ;  /* 0x00035c00010b7983 */ /* 0x000ea20000300800 */
[C---:B------:R-:W-:Y:S02]  /*12430*/  ISETP.GT.U32.AND P0, PT, R29.reuse, R6, PT ;  /* 0x000000061d00720c */ /* 0x040fe40003f04070 */
[C---:B------:R-:W-:Y:S02]  /*12440*/  ISETP.GT.U32.AND P5, PT, R29.reuse, R3, PT ;  /* 0x000000031d00720c */ /* 0x040fe40003fa4070 */
[----:B------:R-:W-:-:S09]  /*12450*/  ISETP.GT.U32.AND P4, PT, R29, R8, PT ;  /* 0x000000081d00720c */ /* 0x000fd20003f84070 */
[----:B------:R-:W-:-:S05]  /*12460*/  @!P0 IMAD.IADD R6, R6, 0x1, -R29 ;  /* 0x0000000106068824 */ /* 0x000fca00078e0a1d */
[----:B------:R-:W-:Y:S01]  /*12470*/  ISETP.GT.U32.AND P0, PT, R29, R6, PT ;  /* 0x000000061d00720c */ /* 0x000fe20003f04070 */
[----:B------:R-:W-:Y:S02]  /*12480*/  @!P5 IMAD.IADD R3, R3, 0x1, -R29 ;  /* 0x000000010303d824 */ /* 0x000fe400078e0a1d */
[C---:B------:R-:W-:Y:S02]  /*12490*/  IMAD R4, R29.reuse, R10, R9 ;  /* 0x0000000a1d047224 */ /* 0x040fe400078e0209 */
[----:B------:R-:W-:Y:S01]  /*124a0*/  @!P4 IMAD.IADD R8, R8, 0x1, -R29 ;  /* 0x000000010808c824 */ /* 0x000fe200078e0a1d */
[C---:B------:R-:W-:Y:S02]  /*124b0*/  ISETP.GT.U32.AND P5, PT, R29.reuse, R3, PT ;  /* 0x000000031d00720c */ /* 0x040fe40003fa4070 */
[----:B------:R-:W-:-:S05]  /*124c0*/  ISETP.GT.U32.AND P6, PT, R29, R5, PT ;  /* 0x000000051d00720c */ /* 0x000fca0003fc4070 */
[----:B------:R-:W-:Y:S01]  /*124d0*/  @!P0 IMAD.IADD R6, R6, 0x1, -R29 ;  /* 0x0000000106068824 */ /* 0x000fe200078e0a1d */
[C---:B------:R-:W-:Y:S02]  /*124e0*/  ISETP.GT.U32.AND P0, PT, R29.reuse, R4, PT ;  /* 0x000000041d00720c */ /* 0x040fe40003f04070 */
[----:B------:R-:W-:Y:S01]  /*124f0*/  ISETP.GT.U32.AND P4, PT, R29, R8, PT ;  /* 0x000000081d00720c */ /* 0x000fe20003f84070 */
[----:B------:R-:W-:-:S04]  /*12500*/  IMAD.MOV.U32 R10, RZ, RZ, R6 ;  /* 0x000000ffff0a7224 */ /* 0x000fc800078e0006 */
[----:B------:R-:W-:Y:S02]  /*12510*/  @!P3 IMAD.MOV R10, RZ, RZ, -R10 ;  /* 0x000000ffff0ab224 */ /* 0x000fe400078e0a0a */
[----:B------:R-:W-:-:S03]  /*12520*/  @!P5 IMAD.IADD R3, R3, 0x1, -R29 ;  /* 0x000000010303d824 */ /* 0x000fc600078e0a1d */
[----:B------:R0:W-:Y:S01]  /*12530*/  STL [R1+0x694], R10 ;  /* 0x0006940a01007387 */ /* 0x0001e20000100800 */
[--C-:B------:R-:W-:Y:S02]  /*12540*/  @!P0 IMAD.IADD R4, R4, 0x1, -R29.reuse ;  /* 0x0000000104048824 */ /* 0x100fe400078e0a1d */
[--C-:B------:R-:W-:Y:S01]  /*12550*/  @!P6 IMAD.IADD R5, R5, 0x1, -R29.reuse ;  /* 0x000000010505e824 */ /* 0x100fe200078e0a1d */
[----:B----4-:R-:W-:Y:S01]  /*12560*/  ISETP.GE.AND P6, PT, R14, RZ, PT ;  /* 0x000000ff0e00720c */ /* 0x010fe20003fc6270 */
[----:B------:R-:W-:Y:S01]  /*12570*/  @!P4 IMAD.IADD R8, R8, 0x1, -R29 ;  /* 0x000000010808c824 */ /* 0x000fe200078e0a1d */
[----:B------:R-:W4:Y:S01]  /*12580*/  LDL.LU R14, [R1+0x368] ;  /* 0x00036800010e7983 */ /* 0x000f220000300800 */
[----:B0-----:R-:W-:Y:S01]  /*12590*/  IMAD.HI.U32 R10, R16, R7, RZ ;  /* 0x00000007100a7227 */ /* 0x001fe200078e00ff */
[----:B------:R-:W-:Y:S02]  /*125a0*/  ISETP.GE.AND P4, PT, R15, RZ, PT ;  /* 0x000000ff0f00720c */ /* 0x000fe40003f86270 */
[----:B------:R-:W4:Y:S01]  /*125b0*/  LDL.LU R15, [R1+0x36c] ;  /* 0x00036c00010f7983 */ /* 0x000f220000300800 */
[----:B------:R-:W-:-:S04]  /*125c0*/  IMAD.MOV R10, RZ, RZ, -R10 ;  /* 0x000000ffff0a7224 */ /* 0x000fc800078e0a0a */
[----:B------:R-:W-:Y:S02]  /*125d0*/  IMAD R7, R29, R10, R7 ;  /* 0x0000000a1d077224 */ /* 0x000fe400078e0207 */
[----:B------:R-:W4:Y:S01]  /*125e0*/  LDL.LU R10, [R1+0x360] ;  /* 0x00036000010a7983 */ /* 0x000f220000300800 */
[----:B--2---:R-:W-:Y:S01]  /*125f0*/  ISETP.GE.AND P0, PT, R11, RZ, PT ;  /* 0x000000ff0b00720c */ /* 0x004fe20003f06270 */
[----:B------:R-:W-:-:S04]  /*12600*/  IMAD.MOV.U32 R11, RZ, RZ, R3 ;  /* 0x000000ffff0b7224 */ /* 0x000fc800078e0003 */
[----:B------:R-:W-:-:S05]  /*12610*/  @!P1 IMAD.MOV R11, RZ, RZ, -R11 ;  /* 0x000000ffff0b9224 */ /* 0x000fca00078e0a0b */
[----:B------:R0:W-:Y:S04]  /*12620*/  STL [R1+0x688], R11 ;  /* 0x0006880b01007387 */ /* 0x0001e80000100800 */
[----:B0-----:R-:W2:Y:S01]  /*12630*/  LDL.LU R11, [R1+0x37c] ;  /* 0x00037c00010b7983 */ /* 0x001ea20000300800 */
[C---:B------:R-:W-:Y:S02]  /*12640*/  ISETP.GT.U32.AND P3, PT, R29.reuse, R5, PT ;  /* 0x000000051d00720c */ /* 0x040fe40003f64070 */
[----:B---3--:R-:W-:Y:S02]  /*12650*/  IABS R9, R12 ;  /* 0x0000000c00097213 */ /* 0x008fe40000000000 */
[----:B------:R-:W-:-:S03]  /*12660*/  ISETP.GT.U32.AND P5, PT, R29, R0, PT ;  /* 0x000000001d00720c */ /* 0x000fc60003fa4070 */
[----:B------:R-:W-:-:S04]  /*12670*/  IMAD.HI.U32 R6, R16, R9, RZ ;  /* 0x0000000910067227 */ /* 0x000fc800078e00ff */
[----:B------:R-:W-:Y:S02]  /*12680*/  IMAD.MOV R6, RZ, RZ, -R6 ;  /* 0x000000ffff067224 */ /* 0x000fe400078e0a06 */
[----:B------:R-:W-:Y:S02]  /*12690*/  @!P3 IMAD.IADD R5, R5, 0x1, -R29 ;  /* 0x000000010505b824 */ /* 0x000fe400078e0a1d */
[C---:B------:R-:W-:Y:S01]  /*126a0*/  IMAD R3, R29.reuse, R6, R9 ;  /* 0x000000061d037224 */ /* 0x040fe200078e0209 */
[----:B------:R-:W-:Y:S01]  /*126b0*/  ISETP.GT.U32.AND P3, PT, R29, R7, PT ;  /* 0x000000071d00720c */ /* 0x000fe20003f64070 */
[----:B------:R-:W-:-:S04]  /*126c0*/  IMAD.MOV.U32 R9, RZ, RZ, R5 ;  /* 0x000000ffff097224 */ /* 0x000fc800078e0005 */
[----:B------:R-:W-:Y:S01]  /*126d0*/  @!P6 IMAD.MOV R9, RZ, RZ, -R9 ;  /* 0x000000ffff09e224 */ /* 0x000fe200078e0a09 */
[C---:B------:R-:W-:Y:S01]  /*126e0*/  ISETP.GT.U32.AND P6, PT, R29.reuse, R3, PT ;  /* 0x000000031d00720c */ /* 0x040fe20003fc4070 */
[----:B------:R-:W-:Y:S01]  /*126f0*/  @!P5 IMAD.IADD R0, R0, 0x1, -R29 ;  /* 0x000000010000d824 */ /* 0x000fe200078e0a1d */
[----:B------:R-:W-:-:S04]  /*12700*/  ISETP.GT.U32.AND P1, PT, R29, R4, PT ;  /* 0x000000041d00720c */ /* 0x000fc80003f24070 */
[----:B------:R-:W-:Y:S01]  /*12710*/  ISETP.GT.U32.AND P5, PT, R29, R0, PT ;  /* 0x000000001d00720c */ /* 0x000fe20003fa4070 */
[----:B------:R-:W-:Y:S02]  /*12720*/  @!P3 IMAD.IADD R7, R7, 0x1, -R29 ;  /* 0x000000010707b824 */ /* 0x000fe400078e0a1d */
[----:B------:R-:W-:-:S04]  /*12730*/  @!P2 IMAD.MOV R8, RZ, RZ, -R8 ;  /* 0x000000ffff08a224 */ /* 0x000fc800078e0a08 */
[--C-:B------:R-:W-:Y:S01]  /*12740*/  @!P6 IMAD.IADD R3, R3, 0x1, -R29.reuse ;  /* 0x000000010303e824 */ /* 0x100fe200078e0a1d */
[----:B------:R-:W-:Y:S01]  /*12750*/  ISETP.GT.U32.AND P6, PT, R29, R7, PT ;  /* 0x000000071d00720c */ /* 0x000fe20003fc4070 */
[----:B------:R0:W-:Y:S01]  /*12760*/  STL [R1+0x684], R8 ;  /* 0x0006840801007387 */ /* 0x0001e20000100800 */
[--C-:B------:R-:W-:Y:S01]  /*12770*/  @!P1 IMAD.IADD R4, R4, 0x1, -R29.reuse ;  /* 0x0000000104049824 */ /* 0x100fe200078e0a1d */
[----:B----4-:R-:W-:Y:S02]  /*12780*/  IABS R6, R14 ;  /* 0x0000000e00067213 */ /* 0x010fe40000000000 */
[--C-:B------:R-:W-:Y:S01]  /*12790*/  @!P5 IMAD.IADD R0, R0, 0x1, -R29.reuse ;  /* 0x000000010000d824 */ /* 0x100fe200078e0a1d */
[----:B------:R-:W-:Y:S01]  /*127a0*/  STL [R1+0x680], R9 ;  /* 0x0006800901007387 */ /* 0x000fe20000100800 */
[----:B------:R-:W-:Y:S01]  /*127b0*/  ISETP.GE.AND P5, PT, R14, RZ, PT ;  /* 0x000000ff0e00720c */ /* 0x000fe20003fa6270 */
[----:B------:R-:W-:Y:S02]  /*127c0*/  @!P4 IMAD.MOV R4, RZ, RZ, -R4 ;  /* 0x000000ffff04c224 */ /* 0x000fe400078e0a04 */
[----:B------:R-:W3:Y:S01]  /*127d0*/  LDL R14, [R1+0x370] ;  /* 0x00037000010e7983 */ /* 0x000ee20000100800 */
[----:B0-----:R-:W-:Y:S01]  /*127e0*/  IABS R8, R15 ;  /* 0x0000000f00087213 */ /* 0x001fe20000000000 */
[----:B------:R-:W-:Y:S01]  /*127f0*/  @!P0 IMAD.MOV R0, RZ, RZ, -R0 ;  /* 0x000000ffff008224 */ /* 0x000fe200078e0a00 */
[----:B------:R-:W-:Y:S01]  /*12800*/  ISETP.GE.AND P3, PT, R15, RZ, PT ;  /* 0x000000ff0f00720c */ /* 0x000fe20003f66270 */
[----:B------:R-:W-:Y:S01]  /*12810*/  @!P6 IMAD.IADD R7, R7, 0x1, -R29 ;  /* 0x000000010707e824 */ /* 0x000fe200078e0a1d */
[----:B------:R-:W4:Y:S01]  /*12820*/  LDL R15, [R1+0x380] ;  /* 0x00038000010f7983 */ /* 0x000f220000100800 */
[----:B------:R-:W-:-:S02]  /*12830*/  IMAD.MOV.U32 R5, RZ, RZ, R6 ;  /* 0x000000ffff057224 */ /* 0x000fc400078e0006 */
[----:B------:R-:W-:Y:S01]  /*12840*/  IMAD.MOV.U32 R6, RZ, RZ, R8 ;  /* 0x000000ffff067224 */ /* 0x000fe200078e0008 */
[----:B------:R-:W-:Y:S04]  /*12850*/  STL [R1+0x67c], R4 ;  /* 0x00067c0401007387 */ /* 0x000fe80000100800 */
[----:B------:R-:W-:Y:S04]  /*12860*/  STL [R1+0x674], R0 ;  /* 0x0006740001007387 */ /* 0x000fe80000100800 */
[----:B------:R0:W-:Y:S01]  /*12870*/  STL [R1+0x2284], R20 ;  /* 0x0022841401007387 */ /* 0x0001e20000100800 */
[----:B------:R-:W-:-:S02]  /*12880*/  ISETP.GE.AND P2, PT, R10, RZ, PT ;  /* 0x000000ff0a00720c */ /* 0x000fc40003f46270 */
[----:B--2---:R-:W-:Y:S02]  /*12890*/  IABS R8, R11 ;  /* 0x0000000b00087213 */ /* 0x004fe40000000000 */
[----:B------:R-:W-:Y:S02]  /*128a0*/  ISETP.GE.AND P0, PT, R11, RZ, PT ;  /* 0x000000ff0b00720c */ /* 0x000fe40003f06270 */
[----:B------:R-:W-:Y:S01]  /*128b0*/  IABS R11, R20 ;  /* 0x00000014000b7213 */ /* 0x000fe20000000000 */
[----:B0-----:R-:W-:Y:S02]  /*128c0*/  IMAD.MOV.U32 R20, RZ, RZ, R7 ;  /* 0x000000ffff147224 */ /* 0x001fe400078e0007 */
[----:B------:R-:W2:Y:S04]  /*128d0*/  LDL.LU R7, [R1+0x370] ;  /* 0x0003700001077983 */ /* 0x000ea80000300800 */
[----:B------:R-:W-:-:S05]  /*128e0*/  @!P2 IMAD.MOV R20, RZ, RZ, -R20 ;  /* 0x000000ffff14a224 */ /* 0x000fca00078e0a14 */
[----:B------:R0:W-:Y:S04]  /*128f0*/  STL [R1+0x670], R20 ;  /* 0x0006701401007387 */ /* 0x0001e80000100800 */
[----:B0-----:R-:W2:Y:S01]  /*12900*/  LDL.LU R20, [R1+0x2284] ;  /* 0x0022840001147983 */ /* 0x001ea20000300800 */
[----:B------:R-:W-:Y:S01]  /*12910*/  ISETP.GT.U32.AND P4, PT, R29, R3, PT ;  /* 0x000000031d00720c */ /* 0x000fe20003f84070 */
[----:B------:R-:W-:Y:S01]  /*12920*/  IMAD.HI.U32 R10, R16, R5, RZ ;  /* 0x00000005100a7227 */ /* 0x000fe200078e00ff */
[----:B------:R-:W-:-:S03]  /*12930*/  ISETP.GE.AND P1, PT, R12, RZ, PT ;  /* 0x000000ff0c00720c */ /* 0x000fc60003f26270 */
[----:B------:R-:W-:Y:S02]  /*12940*/  IMAD.MOV R10, RZ, RZ, -R10 ;  /* 0x000000ffff0a7224 */ /* 0x000fe400078e0a0a */
[----:B------:R-:W-:-:S04]  /*12950*/  IMAD.HI.U32 R9, R16, R6, RZ ;  /* 0x0000000610097227 */ /* 0x000fc800078e00ff */
[----:B------:R-:W-:Y:S02]  /*12960*/  IMAD.MOV.U32 R0, RZ, RZ, R8 ;  /* 0x000000ffff007224 */ /* 0x000fe400078e0008 */
[----:B------:R-:W-:Y:S01]  /*12970*/  IMAD R5, R29, R10, R5 ;  /* 0x0000000a1d057224 */ /* 0x000fe200078e0205 */
[----:B------:R-:W-:Y:S01]  /*12980*/  IABS R10, R18 ;  /* 0x00000012000a7213 */ /* 0x000fe20000000000 */
[----:B------:R-:W-:Y:S02]  /*12990*/  IMAD.MOV R9, RZ, RZ, -R9 ;  /* 0x000000ffff097224 */ /* 0x000fe400078e0a09 */
[----:B------:R-:W-:Y:S01]  /*129a0*/  @!P4 IMAD.IADD R3, R3, 0x1, -R29 ;  /* 0x000000010303c824 */ /* 0x000fe200078e0a1d */
[----:B---3--:R-:W-:Y:S01]  /*129b0*/  IABS R8, R14 ;  /* 0x0000000e00087213 */ /* 0x008fe20000000000 */
[C---:B------:R-:W-:Y:S01]  /*129c0*/  IMAD R4, R29.reuse, R9, R6 ;  /* 0x000000091d047224 */ /* 0x040fe200078e0206 */
[----:B------:R-:W-:Y:S01]  /*129d0*/  ISETP.GT.U32.AND P6, PT, R29, R5, PT ;  /* 0x000000051d00720c */ /* 0x000fe20003fc4070 */
[----:B------:R-:W-:Y:S01]  /*129e0*/  IMAD.HI.U32 R14, R16, R11, RZ ;  /* 0x0000000b100e7227 */ /* 0x000fe200078e00ff */
[----:B----4-:R-:W-:-:S03]  /*129f0*/  IABS R9, R15 ;  /* 0x0000000f00097213 */ /* 0x010fc60000000000 */
[----:B------:R-:W-:-:S04]  /*12a00*/  IMAD.HI.U32 R12, R16, R8, RZ ;  /* 0x00000008100c7227 */ /* 0x000fc800078e00ff */
[----:B------:R-:W-:-:S04]  /*12a10*/  IMAD.HI.U32 R15, R16, R10, RZ ;  /* 0x0000000a100f7227 */ /* 0x000fc800078e00ff */
[----:B------:R-:W-:Y:S02]  /*12a20*/  @!P1 IMAD.MOV R3, RZ, RZ, -R3 ;  /* 0x000000ffff039224 */ /* 0x000fe400078e0a03 */
[----:B------:R-:W-:Y:S02]  /*12a30*/  IMAD.MOV R12, RZ, RZ, -R12 ;  /* 0x000000ffff0c7224 */ /* 0x000fe400078e0a0c */
[----:B------:R-:W-:Y:S01]  /*12a40*/  IMAD.MOV R14, RZ, RZ, -R14 ;  /* 0x000000ffff0e7224 */ /* 0x000fe200078e0a0e */
[C---:B------:R-:W-:Y:S01]  /*12a50*/  ISETP.GT.U32.AND P4, PT, R29.reuse, R4, PT ;  /* 0x000000041d00720c */ /* 0x040fe20003f84070 */
[----:B------:R0:W-:Y:S02]  /*12a60*/  STL [R1+0x664], R3 ;  /* 0x0006640301007387 */ /* 0x0001e40000100800 */
[----:B------:R-:W-:Y:S02]  /*12a70*/  IMAD R11, R29, R14, R11 ;  /* 0x0000000e1d0b7224 */ /* 0x000fe400078e020b */
[----:B------:R-:W-:-:S02]  /*12a80*/  @!P6 IMAD.IADD R5, R5, 0x1, -R29 ;  /* 0x000000010505e824 */ /* 0x000fc400078e0a1d */
[C---:B0-----:R-:W-:Y:S02]  /*12a90*/  IMAD R3, R29.reuse, R12, R8 ;  /* 0x0000000c1d037224 */ /* 0x041fe400078e0208 */
[----:B------:R-:W-:Y:S01]  /*12aa0*/  IMAD.HI.U32 R6, R16, R0, RZ ;  /* 0x0000000010067227 */ /* 0x000fe200078e00ff */
[----:B------:R-:W-:-:S03]  /*12ab0*/  ISETP.GT.U32.AND P2, PT, R29, R5, PT ;  /* 0x000000051d00720c */ /* 0x000fc60003f44070 */
[----:B------:R-:W-:Y:S02]  /*12ac0*/  @!P4 IMAD.IADD R4, R4, 0x1, -R29 ;  /* 0x000000010404c824 */ /* 0x000fe400078e0a1d */
[----:B------:R-:W-:-:S03]  /*12ad0*/  IMAD.MOV R6, RZ, RZ, -R6 ;  /* 0x000000ffff067224 */ /* 0x000fc600078e0a06 */
[C---:B------:R-:W-:Y:S01]  /*12ae0*/  ISETP.GT.U32.AND P4, PT, R29.reuse, R4, PT ;  /* 0x000000041d00720c */ /* 0x040fe20003f84070 */
[----:B------:R-:W-:Y:S02]  /*12af0*/  IMAD R0, R29, R6, R0 ;  /* 0x000000061d007224 */ /* 0x000fe400078e0200 */
[----:B------:R-:W-:-:S04]  /*12b00*/  IMAD.HI.U32 R6, R16, R9, RZ ;  /* 0x0000000910067227 */ /* 0x000fc800078e00ff */
[----:B------:R-:W-:Y:S02]  /*12b10*/  IMAD.MOV R6, RZ, RZ, -R6 ;  /* 0x000000ffff067224 */ /* 0x000fe400078e0a06 */
[----:B------:R-:W-:Y:S02]  /*12b20*/  @!P2 IMAD.IADD R5, R5, 0x1, -R29 ;  /* 0x000000010505a824 */ /* 0x000fe400078e0a1d */
[----:B------:R-:W-:Y:S02]  /*12b30*/  IMAD R9, R29, R6, R9 ;  /* 0x000000061d097224 */ /* 0x000fe400078e0209 */
[----:B------:R-:W-:Y:S02]  /*12b40*/  IMAD.MOV.U32 R6, RZ, RZ, R18 ;  /* 0x000000ffff067224 */ /* 0x000fe400078e0012 */
[----:B------:R-:W-:Y:S02]  /*12b50*/  IMAD.MOV.U32 R18, RZ, RZ, R5 ;  /* 0x000000ffff127224 */ /* 0x000fe400078e0005 */
[----:B------:R-:W-:-:S02]  /*12b60*/  @!P4 IMAD.IADD R4, R4, 0x1, -R29 ;  /* 0x000000010404c824 */ /* 0x000fc400078e0a1d */
[----:B------:R-:W-:Y:S02]  /*12b70*/  @!P5 IMAD.MOV R18, RZ, RZ, -R18 ;  /* 0x000000ffff12d224 */ /* 0x000fe400078e0a12 */
[----:B------:R-:W-:Y:S01]  /*12b80*/  @!P3 IMAD.MOV R4, RZ, RZ, -R4 ;  /* 0x000000ffff04b224 */ /* 0x000fe200078e0a04 */
[----:B--2---:R-:W-:Y:S01]  /*12b90*/  ISETP.GE.AND P1, PT, R7, RZ, PT ;  /* 0x000000ff0700720c */ /* 0x004fe20003f26270 */
[----:B------:R-:W-:Y:S02]  /*12ba0*/  IMAD.MOV R7, RZ, RZ, -R15 ;  /* 0x000000ffff077224 */ /* 0x000fe400078e0a0f */
[----:B------:R-:W2:Y:S04]  /*12bb0*/  LDL.LU R15, [R1+0x38c] ;  /* 0x00038c00010f7983 */ /* 0x000ea80000300800 */
[----:B------:R-:W3:Y:S04]  /*12bc0*/  LDL.LU R8, [R1+0x384] ;  /* 0x0003840001087983 */ /* 0x000ee80000300800 */
[----:B------:R-:W4:Y:S01]  /*12bd0*/  LDL.LU R14, [R1+0x388] ;  /* 0x00038800010e7983 */ /* 0x000f220000300800 */
[----:B------:R-:W-:-:S03]  /*12be0*/  IMAD.MOV.U32 R12, RZ, RZ, R20 ;  /* 0x000000ffff0c7224 */ /* 0x000fc600078e0014 */
[----:B------:R-:W2:Y:S04]  /*12bf0*/  LDL.LU R20, [R1+0x390] ;  /* 0x0003900001147983 */ /* 0x000ea80000300800 */
[----:B------:R0:W-:Y:S01]  /*12c00*/  STL [R1+0x660], R18 ;  /* 0x0006601201007387 */ /* 0x0001e20000100800 */
[----:B------:R-:W-:-:S03]  /*12c10*/  ISETP.GE.AND P3, PT, R12, RZ, PT ;  /* 0x000000ff0c00720c */ /* 0x000fc60003f66270 */
[----:B0-----:R-:W2:Y:S04]  /*12c20*/  LDL.LU R18, [R1+0x394] ;  /* 0x0003940001127983 */ /* 0x001ea80000300800 */
[----:B------:R4:W-:Y:S04]  /*12c30*/  STL [R1+0x658], R4 ;  /* 0x0006580401007387 */ /* 0x0009e80000100800 */
[----:B------:R-:W2:Y:S01]  /*12c40*/  LDL.LU R12, [R1+0x380] ;  /* 0x00038000010c7983 */ /* 0x000ea20000300800 */
[C---:B------:R-:W-:Y:S01]  /*12c50*/  ISETP.GT.U32.AND P6, PT, R29.reuse, R0, PT ;  /* 0x000000001d00720c */ /* 0x040fe20003fc4070 */
[----:B------:R-:W-:-:S12]  /*12c60*/  IMAD R10, R29, R7, R10 ;  /* 0x000000071d0a7224 */ /* 0x000fd800078e020a */
[----:B------:R-:W-:-:S05]  /*12c70*/  @!P6 IMAD.IADD R0, R0, 0x1, -R29 ;  /* 0x000000010000e824 */ /* 0x000fca00078e0a1d */
[C---:B------:R-:W-:Y:S02]  /*12c80*/  ISETP.GT.U32.AND P6, PT, R29.reuse, R0, PT ;  /* 0x000000001d00720c */ /* 0x040fe40003fc4070 */
[C---:B------:R-:W-:Y:S02]  /*12c90*/  ISETP.GT.U32.AND P5, PT, R29.reuse, R10, PT ;  /* 0x0000000a1d00720c */ /* 0x040fe40003fa4070 */
[C---:B------:R-:W-:Y:S02]  /*12ca0*/  ISETP.GT.U32.AND P4, PT, R29.reuse, R11, PT ;  /* 0x0000000b1d00720c */ /* 0x040fe40003f84070 */
[----:B------:R-:W-:-:S07]  /*12cb0*/  ISETP.GT.U32.AND P2, PT, R29, R3, PT ;  /* 0x000000031d00720c */ /* 0x000fce0003f44070 */
[--C-:B------:R-:W-:Y:S01]  /*12cc0*/  @!P6 IMAD.IADD R0, R0, 0x1, -R29.reuse ;  /* 0x000000010000e824 */ /* 0x100fe200078e0a1d */
[----:B------:R-:W-:Y:S01]  /*12cd0*/  ISETP.GT.U32.AND P6, PT, R29, R9, PT ;  /* 0x000000091d00720c */ /* 0x000fe20003fc4070 */
[--C-:B------:R-:W-:Y:S02]  /*12ce0*/  @!P5 IMAD.IADD R10, R10, 0x1, -R29.reuse ;  /* 0x000000010a0ad824 */ /* 0x100fe400078e0a1d */
[--C-:B------:R-:W-:Y:S02]  /*12cf0*/  @!P4 IMAD.IADD R11, R11, 0x1, -R29.reuse ;  /* 0x000000010b0bc824 */ /* 0x100fe400078e0a1d */
[----:B------:R-:W-:Y:S01]  /*12d00*/  @!P2 IMAD.IADD R3, R3, 0x1, -R29 ;  /* 0x000000010303a824 */ /* 0x000fe200078e0a1d */
[----:B------:R-:W-:Y:S01]  /*12d10*/  ISETP.GE.AND P2, PT, R6, RZ, PT ;  /* 0x000000ff0600720c */ /* 0x000fe20003f46270 */
[----:B------:R-:W-:Y:S01]  /*12d20*/  IMAD.MOV.U32 R6, RZ, RZ, R0 ;  /* 0x000000ffff067224 */ /* 0x000fe200078e0000 */
[----:B------:R-:W-:-:S05]  /*12d30*/  ISETP.GT.U32.AND P5, PT, R29, R11, PT ;  /* 0x0000000b1d00720c */ /* 0x000fca0003fa4070 */
[----:B------:R-:W-:Y:S01]  /*12d40*/  @!P6 IMAD.IADD R9, R9, 0x1, -R29 ;  /* 0x000000010909e824 */ /* 0x000fe200078e0a1d */
[C---:B------:R-:W-:Y:S02]  /*12d50*/  ISETP.GT.U32.AND P6, PT, R29.reuse, R10, PT ;  /* 0x0000000a1d00720c */ /* 0x040fe40003fc4070 */
[----:B------:R-:W-:-:S05]  /*12d60*/  ISETP.GT.U32.AND P4, PT, R29, R3, PT ;  /* 0x000000031d00720c */ /* 0x000fca0003f84070 */
[----:B------:R-:W-:-:S06]  /*12d70*/  @!P5 IMAD.IADD R11, R11, 0x1, -R29 ;  /* 0x000000010b0bd824 */ /* 0x000fcc00078e0a1d */
[--C-:B------:R-:W-:Y:S02]  /*12d80*/  @!P6 IMAD.IADD R10, R10, 0x1, -R29.reuse ;  /* 0x000000010a0ae824 */ /* 0x100fe400078e0a1d */
[----:B------:R-:W-:Y:S01]  /*12d90*/  @!P0 IMAD.MOV R6, RZ, RZ, -R6 ;  /* 0x000000ffff068224 */ /* 0x000fe200078e0a06 */
[----:B------:R-:W-:Y:S01]  /*12da0*/  ISETP.GT.U32.AND P0, PT, R29, R9, PT ;  /* 0x000000091d00720c */ /* 0x000fe20003f04070 */
[----:B------:R-:W-:Y:S02]  /*12db0*/  @!P4 IMAD.IADD R3, R3, 0x1, -R29 ;  /* 0x000000010303c824 */ /* 0x000fe400078e0a1d */
[----:B------:R-:W-:Y:S01]  /*12dc0*/  @!P3 IMAD.MOV R11, RZ, RZ, -R11 ;  /* 0x000000ffff0bb224 */ /* 0x000fe200078e0a0b */
[----:B------:R-:W-:Y:S01]  /*12dd0*/  STL [R1+0x64c], R6 ;  /* 0x00064c0601007387 */ /* 0x000fe20000100800 */
[----:B------:R-:W-:-:S08]  /*12de0*/  @!P2 IMAD.MOV R10, RZ, RZ, -R10 ;  /* 0x000000ffff0aa224 */ /* 0x000fd000078e0a0a */
[----:B------:R-:W-:Y:S01]  /*12df0*/  @!P0 IMAD.IADD R9, R9, 0x1, -R29 ;  /* 0x0000000109098824 */ /* 0x000fe200078e0a1d */
[----:B---3--:R-:W-:Y:S02]  /*12e00*/  IABS R7, R8 ;  /* 0x0000000800077213 */ /* 0x008fe40000000000 */
[----:B----4-:R-:W-:-:S03]  /*12e10*/  IABS R4, R14 ;  /* 0x0000000e00047213 */ /* 0x010fc60000000000 */
[----:B------:R-:W-:-:S04]  /*12e20*/  IMAD.HI.U32 R5, R16, R7, RZ ;  /* 0x0000000710057227 */ /* 0x000fc800078e00ff */
[----:B------:R-:W-:-:S04]  /*12e30*/  IMAD.HI.U32 R0, R16, R4, RZ ;  /* 0x0000000410007227 */ /* 0x000fc800078e00ff */
[----:B------:R-:W-:Y:S02]  /*12e40*/  IMAD.MOV R0, RZ, RZ, -R0 ;  /* 0x000000ffff007224 */ /* 0x000fe400078e0a00 */
[----:B------:R-:W-:Y:S02]  /*12e50*/  IMAD.MOV R5, RZ, RZ, -R5 ;  /* 0x000000ffff057224 */ /* 0x000fe400078e0a05 */
[C---:B------:R-:W-:Y:S02]  /*12e60*/  IMAD R0, R29.reuse, R0, R4 ;  /* 0x000000001d007224 */ /* 0x040fe400078e0204 */
[----:B------:R-:W-:-:S03]  /*12e70*/  IMAD R7, R29, R5, R7 ;  /* 0x000000051d077224 */ /* 0x000fc600078e0207 */
[C---:B------:R-:W-:Y:S02]  /*12e80*/  ISETP.GT.U32.AND P6, PT, R29.reuse, R0, PT ;  /* 0x000000001d00720c */ /* 0x040fe40003fc4070 */
[----:B------:R-:W-:Y:S02]  /*12e90*/  ISETP.GT.U32.AND P5, PT, R29, R7, PT ;  /* 0x000000071d00720c */ /* 0x000fe40003fa4070 */
[----:B--2---:R-:W-:-:S09]  /*12ea0*/  IABS R5, R15 ;  /* 0x0000000f00057213 */ /* 0x004fd20000000000 */
[--C-:B------:R-:W-:Y:S02]  /*12eb0*/  @!P6 IMAD.IADD R0, R0, 0x1, -R29.reuse ;  /* 0x000000010000e824 */ /* 0x100fe400078e0a1d */
[----:B------:R-:W-:Y:S01]  /*12ec0*/  @!P5 IMAD.IADD R7, R7, 0x1, -R29 ;  /* 0x000000010707d824 */ /* 0x000fe200078e0a1d */
[----:B------:R-:W-:Y:S01]  /*12ed0*/  ISETP.GE.AND P5, PT, R14, RZ, PT ;  /* 0x000000ff0e00720c */ /* 0x000fe20003fa6270 */
[----:B------:R-:W-:Y:S01]  /*12ee0*/  IMAD.MOV.U32 R14, RZ, RZ, R3 ;  /* 0x000000ffff0e7224 */ /* 0x000fe200078e0003 */
[----:B------:R-:W-:Y:S02]  /*12ef0*/  ISETP.GT.U32.AND P6, PT, R29, R0, PT ;  /* 0x000000001d00720c */ /* 0x000fe40003fc4070 */
[----:B------:R-:W-:Y:S01]  /*12f00*/  ISETP.GE.AND P4, PT, R12, RZ, PT ;  /* 0x000000ff0c00720c */ /* 0x000fe20003f86270 */
[----:B------:R-:W-:Y:S01]  /*12f10*/  IMAD.HI.U32 R12, R16, R5, RZ ;  /* 0x00000005100c7227 */ /* 0x000fe200078e00ff */
[----:B------:R-:W-:-:S03]  /*12f20*/  IABS R4, R20 ;  /* 0x0000001400047213 */ /* 0x000fc60000000000 */
[----:B------:R-:W-:Y:S01]  /*12f30*/  @!P1 IMAD.MOV R14, RZ, RZ, -R14 ;  /* 0x000000ffff0e9224 */ /* 0x000fe200078e0a0e */
[C---:B------:R-:W-:Y:S01]  /*12f40*/  ISETP.GT.U32.AND P1, PT, R29.reuse, R7, PT ;  /* 0x000000071d00720c */ /* 0x040fe20003f24070 */
[----:B------:R-:W-:Y:S01]  /*12f50*/  IMAD.MOV R12, RZ, RZ, -R12 ;  /* 0x000000ffff0c7224 */ /* 0x000fe200078e0a0c */
[----:B------:R-:W-:Y:S01]  /*12f60*/  ISETP.GE.AND P0, PT, R8, RZ, PT ;  /* 0x000000ff0800720c */ /* 0x000fe20003f06270 */
[----:B------:R-:W-:Y:S01]  /*12f70*/  IMAD.HI.U32 R8, R16, R4, RZ ;  /* 0x0000000410087227 */ /* 0x000fe200078e00ff */
[----:B------:R0:W-:Y:S03]  /*12f80*/  STL [R1+0x648], R14 ;  /* 0x0006480e01007387 */ /* 0x0001e60000100800 */
[----:B------:R-:W-:Y:S02]  /*12f90*/  IMAD R5, R29, R12, R5 ;  /* 0x0000000c1d057224 */ /* 0x000fe400078e0205 */
[----:B------:R-:W-:Y:S01]  /*12fa0*/  IMAD.MOV R8, RZ, RZ, -R8 ;  /* 0x000000ffff087224 */ /* 0x000fe200078e0a08 */
[----:B------:R-:W2:Y:S01]  /*12fb0*/  LDL.LU R12, [R1+0x39c] ;  /* 0x00039c00010c7983 */ /* 0x000ea20000300800 */
[----:B------:R-:W-:-:S03]  /*12fc0*/  @!P6 IMAD.IADD R0, R0, 0x1, -R29 ;  /* 0x000000010000e824 */ /* 0x000fc600078e0a1d */
[----:B------:R-:W-:Y:S01]  /*12fd0*/  STL [R1+0x640], R11 ;  /* 0x0006400b01007387 */ /* 0x000fe20000100800 */
[----:B------:R-:W-:-:S03]  /*12fe0*/  IMAD R4, R29, R8, R4 ;  /* 0x000000081d047224 */ /* 0x000fc600078e0204 */
[----:B------:R-:W-:Y:S01]  /*12ff0*/  STL [R1+0x638], R10 ;  /* 0x0006380a01007387 */ /* 0x000fe20000100800 */
[----:B------:R-:W-:-:S03]  /*13000*/  @!P1 IMAD.IADD R7, R7, 0x1, -R29 ;  /* 0x0000000107079824 */ /* 0x000fc600078e0a1d */
[----:B0-----:R-:W3:Y:S01]  /*13010*/  LDL.LU R14, [R1+0x3a0] ;  /* 0x0003a000010e7983 */ /* 0x001ee20000300800 */
[----:B------:R-:W-:Y:S02]  /*13020*/  IMAD.MOV.U32 R8, RZ, RZ, R0 ;  /* 0x000000ffff087224 */ /* 0x000fe400078e0000 */
[----:B------:R-:W-:Y:S01]  /*13030*/  @!P4 IMAD.MOV R9, RZ, RZ, -R9 ;  /* 0x000000ffff09c224 */ /* 0x000fe200078e0a09 */
[----:B------:R-:W-:Y:S01]  /*13040*/  ISETP.GE.AND P2, PT, R15, RZ, PT ;  /* 0x000000ff0f00720c */ /* 0x000fe20003f46270 */
[----:B------:R-:W-:Y:S01]  /*13050*/  @!P0 IMAD.MOV R7, RZ, RZ, -R7 ;  /* 0x000000ffff078224 */ /* 0x000fe200078e0a07 */
[----:B------:R-:W4:Y:S01]  /*13060*/  LDL R15, [R1+0x398] ;  /* 0x00039800010f7983 */ /* 0x000f220000100800 */
[----:B------:R-:W-:Y:S01]  /*13070*/  @!P5 IMAD.MOV R8, RZ, RZ, -R8 ;  /* 0x000000ffff08d224 */ /* 0x000fe200078e0a08 */
[----:B------:R-:W-:Y:S02]  /*13080*/  IABS R6, R18 ;  /* 0x0000001200067213 */ /* 0x000fe40000000000 */
[----:B------:R-:W-:Y:S01]  /*13090*/  ISETP.GE.AND P4, PT, R20, RZ, PT ;  /* 0x000000ff1400720c */ /* 0x000fe20003f86270 */
[----:B------:R-:W-:Y:S01]  /*130a0*/  STL [R1+0x634], R9 ;  /* 0x0006340901007387 */ /* 0x000fe20000100800 */
[----:B------:R-:W-:-:S03]  /*130b0*/  ISETP.GE.AND P1, PT, R18, RZ, PT ;  /* 0x000000ff1200720c */ /* 0x000fc60003f26270 */
[----:B------:R-:W4:Y:S04]  /*130c0*/  LDL R20, [R1+0x3a4] ;  /* 0x0003a40001147983 */ /* 0x000f280000100800 */
[----:B------:R-:W4:Y:S04]  /*130d0*/  LDL R18, [R1+0x3a8] ;  /* 0x0003a80001127983 */ /* 0x000f280000100800 */
[----:B------:R-:W-:Y:S04]  /*130e0*/  STL [R1+0x630], R7 ;  /* 0x0006300701007387 */ /* 0x000fe80000100800 */
[----:B------:R-:W-:Y:S04]  /*130f0*/  STL [R1+0x62c], R8 ;  /* 0x00062c0801007387 */ /* 0x000fe80000100800 */
[----:B------:R0:W-:Y:S04]  /*13100*/  STL [R1+0x2280], R25 ;  /* 0x0022801901007387 */ /* 0x0001e80000100800 */
[----:B0-----:R-:W4:Y:S01]  /*13110*/  LDL.LU R25, [R1+0x398] ;  /* 0x0003980001197983 */ /* 0x001f220000300800 */
[----:B------:R-:W-:Y:S01]  /*13120*/  ISETP.GT.U32.AND P3, PT, R29, R5, PT ;  /* 0x000000051d00720c */ /* 0x000fe20003f64070 */
[----:B------:R-:W-:-:S12]  /*13130*/  IMAD.HI.U32 R3, R16, R6, RZ ;  /* 0x0000000610037227 */ /* 0x000fd800078e00ff */
[----:B------:R-:W-:-:S05]  /*13140*/  @!P3 IMAD.IADD R5, R5, 0x1, -R29 ;  /* 0x000000010505b824 */ /* 0x000fca00078e0a1d */
[----:B------:R-:W-:Y:S01]  /*13150*/  ISETP.GT.U32.AND P3, PT, R29, R5, PT ;  /* 0x000000051d00720c */ /* 0x000fe20003f64070 */
[----:B------:R-:W-:-:S04]  /*13160*/  IMAD.MOV R3, RZ, RZ, -R3 ;  /* 0x000000ffff037224 */ /* 0x000fc800078e0a03 */
[----:B------:R-:W-:-:S08]  /*13170*/  IMAD R6, R29, R3, R6 ;  /* 0x000000031d067224 */ /* 0x000fd000078e0206 */
[----:B------:R-:W-:Y:S01]  /*13180*/  @!P3 IMAD.IADD R5, R5, 0x1, -R29 ;  /* 0x000000010505b824 */ /* 0x000fe200078e0a1d */
[----:B------:R-:W-:-:S13]  /*13190*/  ISETP.GT.U32.AND P3, PT, R29, R6, PT ;  /* 0x000000061d00720c */ /* 0x000fda0003f64070 */
[----:B------:R-:W-:Y:S01]  /*131a0*/  @!P3 IMAD.IADD R6, R6, 0x1, -R29 ;  /* 0x000000010606b824 */ /* 0x000fe200078e0a1d */
[----:B--2---:R-:W-:Y:S02]  /*131b0*/  ISETP.GE.AND P0, PT, R12, RZ, PT ;  /* 0x000000ff0c00720c */ /* 0x004fe40003f06270 */
[----:B------:R-:W-:Y:S02]  /*131c0*/  IABS R3, R12 ;  /* 0x0000000c00037213 */ /* 0x000fe40000000000 */
[----:B---3--:R-:W-:Y:S02]  /*131d0*/  IABS R12, R14 ;  /* 0x0000000e000c7213 */ /* 0x008fe40000000000 */
[----:B------:R-:W-:-:S03]  /*131e0*/  ISETP.GE.AND P5, PT, R14, RZ, PT ;  /* 0x000000ff0e00720c */ /* 0x000fc60003fa6270 */
[----:B------:R-:W-:Y:S01]  /*131f0*/  IMAD.HI.U32 R14, R16, R12, RZ ;  /* 0x0000000c100e7227 */ /* 0x000fe200078e00ff */
[----:B----4-:R-:W-:Y:S02]  /*13200*/  IABS R11, R15 ;  /* 0x0000000f000b7213 */ /* 0x010fe40000000000 */
[----:B------:R-:W2:Y:S01]  /*13210*/  LDL R15, [R1+0x3b0] ;  /* 0x0003b000010f7983 */ /* 0x000ea20000100800 */
[----:B------:R-:W-:-:S04]  /*13220*/  IMAD.MOV R14, RZ, RZ, -R14 ;  /* 0x000000ffff0e7224 */ /* 0x000fc800078e0a0e */
[----:B------:R-:W-:Y:S01]  /*13230*/  IMAD R12, R29, R14, R12 ;  /* 0x0000000e1d0c7224 */ /* 0x000fe200078e020c */
[----:B------:R-:W-:Y:S02]  /*13240*/  IABS R10, R20 ;  /* 0x00000014000a7213 */ /* 0x000fe40000000000 */
[----:B------:R-:W3:Y:S01]  /*13250*/  LDL R20, [R1+0x3b4] ;  /* 0x0003b40001147983 */ /* 0x000ee20000100800 */
[----:B------:R-:W-:-:S03]  /*13260*/  IABS R9, R18 ;  /* 0x0000001200097213 */ /* 0x000fc60000000000 */
[----:B------:R-:W4:Y:S01]  /*13270*/  LDL R18, [R1+0x3b8] ;  /* 0x0003b80001127983 */ /* 0x000f220000100800 */
[----:B------:R-:W-:-:S03]  /*13280*/  ISETP.GE.AND P3, PT, R25, RZ, PT ;  /* 0x000000ff1900720c */ /* 0x000fc60003f66270 */
[----:B------:R-:W4:Y:S04]  /*13290*/  LDL.LU R25, [R1+0x2280] ;  /* 0x0022800001197983 */ /* 0x000f280000300800 */
[----:B------:R-:W4:Y:S01]  /*132a0*/  LDL R14, [R1+0x3ac] ;  /* 0x0003ac00010e7983 */ /* 0x000f220000100800 */
[----:B------:R-:W-:-:S13]  /*132b0*/  ISETP.GT.U32.AND P6, PT, R29, R4, PT ;  /* 0x000000041d00720c */ /* 0x000fda0003fc4070 */
[----:B------:R-:W-:-:S05]  /*132c0*/  @!P6 IMAD.IADD R4, R4, 0x1, -R29 ;  /* 0x000000010404e824 */ /* 0x000fca00078e0a1d */
[----:B------:R-:W-:Y:S01]  /*132d0*/  ISETP.GT.U32.AND P6, PT, R29, R4, PT ;  /* 0x000000041d00720c */ /* 0x000fe20003fc4070 */
[----:B------:R-:W-:Y:S02]  /*132e0*/  @!P2 IMAD.MOV R5, RZ, RZ, -R5 ;  /* 0x000000ffff05a224 */ /* 0x000fe400078e0a05 */
[----:B------:R-:W-:-:S04]  /*132f0*/  IMAD.HI.U32 R0, R16, R3, RZ ;  /* 0x0000000310007227 */ /* 0x000fc800078e00ff */
[----:B------:R-:W-:Y:S01]  /*13300*/  IMAD.HI.U32 R8, R16, R11, RZ ;  /* 0x0000000b10087227 */ /* 0x000fe200078e00ff */
[----:B------:R0:W-:Y:S05]  /*13310*/  STL [R1+0x620], R5 ;  /* 0x0006200501007387 */ /* 0x0001ea0000100800 */
[----:B------:R-:W-:Y:S02]  /*13320*/  @!P6 IMAD.IADD R4, R4, 0x1, -R29 ;  /* 0x000000010404e824 */ /* 0x000fe400078e0a1d */
[----:B------:R-:W-:Y:S02]  /*13330*/  IMAD.MOV R0, RZ, RZ, -R0 ;  /* 0x000000ffff007224 */ /* 0x000fe400078e0a00 */
[----:B------:R-:W-:-:S02]  /*13340*/  IMAD.MOV R8, RZ, RZ, -R8 ;  /* 0x000000ffff087224 */ /* 0x000fc400078e0a08 */
[----:B0-----:R-:W-:Y:S02]  /*13350*/  IMAD.MOV.U32 R5, RZ, RZ, R4 ;  /* 0x000000ffff057224 */ /* 0x001fe400078e0004 */
[----:B------:R-:W-:Y:S02]  /*13360*/  IMAD R3, R29, R0, R3 ;  /* 0x000000001d037224 */ /* 0x000fe400078e0203 */
[----:B------:R-:W-:-:S04]  /*13370*/  IMAD.HI.U32 R7, R16, R10, RZ ;  /* 0x0000000a10077227 */ /* 0x000fc800078e00ff */
[----:B------:R-:W-:-:S04]  /*13380*/  IMAD.HI.U32 R0, R16, R9, RZ ;  /* 0x0000000910007227 */ /* 0x000fc800078e00ff */
[C---:B------:R-:W-:Y:S02]  /*13390*/  IMAD R11, R29.reuse, R8, R11 ;  /* 0x000000081d0b7224 */ /* 0x040fe400078e020b */
[----:B------:R-:W-:Y:S02]  /*133a0*/  @!P4 IMAD.MOV R5, RZ, RZ, -R5 ;  /* 0x000000ffff05c224 */ /* 0x000fe400078e0a05 */
[----:B------:R-:W-:Y:S02]  /*133b0*/  IMAD.MOV R7, RZ, RZ, -R7 ;  /* 0x000000ffff077224 */ /* 0x000fe400078e0a07 */
[----:B------:R-:W-:Y:S01]  /*133c0*/  IMAD.MOV R0, RZ, RZ, -R0 ;  /* 0x000000ffff007224 */ /* 0x000fe200078e0a00 */
[----:B------:R0:W-:Y:S01]  /*133d0*/  STL [R1+0x61c], R5 ;  /* 0x00061c0501007387 */ /* 0x0001e20000100800 */
[C---:B------:R-:W-:Y:S02]  /*133e0*/  IMAD R10, R29.reuse, R7, R10 ;  /* 0x000000071d0a7224 */ /* 0x040fe400078e020a */
[----:B------:R-:W-:Y:S01]  /*133f0*/  IMAD R9, R29, R0, R9 ;  /* 0x000000001d097224 */ /* 0x000fe200078e0209 */
[----:B--2---:R-:W-:-:S05]  /*13400*/  IABS R7, R15 ;  /* 0x0000000f00077213 */ /* 0x004fca0000000000 */
[----:B------:R-:W-:Y:S01]  /*13410*/  IMAD.HI.U32 R15, R16, R7, RZ ;  /* 0x00000007100f7227 */ /* 0x000fe200078e00ff */
[----:B---3--:R-:W-:Y:S02]  /*13420*/  IABS R0, R20 ;  /* 0x0000001400007213 */ /* 0x008fe40000000000 */
[----:B----4-:R-:W-:Y:S01]  /*13430*/  IABS R4, R18 ;  /* 0x0000001200047213 */ /* 0x010fe20000000000 */
[----:B------:R-:W-:Y:S01]  /*13440*/  IMAD.MOV R15, RZ, RZ, -R15 ;  /* 0x000000ffff0f7224 */ /* 0x000fe200078e0a0f */
[----:B------:R-:W2:Y:S01]  /*13450*/  LDL.LU R20, [R1+0x3bc] ;  /* 0x0003bc0001147983 */ /* 0x000ea20000300800 */
[----:B------:R-:W-:Y:S02]  /*13460*/  IMAD.MOV.U32 R18, RZ, RZ, R19 ;  /* 0x000000ffff127224 */ /* 0x000fe400078e0013 */
[----:B------:R-:W-:Y:S01]  /*13470*/  IMAD R7, R29, R15, R7 ;  /* 0x0000000f1d077224 */ /* 0x000fe200078e0207 */
[----:B------:R-:W3:Y:S04]  /*13480*/  LDL.LU R19, [R1+0x3c0] ;  /* 0x0003c00001137983 */ /* 0x000ee80000300800 */
[----:B------:R-:W4:Y:S01]  /*13490*/  LDL.LU R15, [R1+0x3a4] ;  /* 0x0003a400010f7983 */ /* 0x000f220000300800 */
[----:B------:R-:W-:-:S05]  /*134a0*/  IABS R8, R14 ;  /* 0x0000000e00087213 */ /* 0x000fca0000000000 */
[----:B0-----:R-:W-:-:S04]  /*134b0*/  IMAD.HI.U32 R5, R16, R8, RZ ;  /* 0x0000000810057227 */ /* 0x001fc800078e00ff */
[----:B------:R-:W-:Y:S02]  /*134c0*/  IMAD.MOV R5, RZ, RZ, -R5 ;  /* 0x000000ffff057224 */ /* 0x000fe400078e0a05 */
[----:B------:R-:W-:-:S04]  /*134d0*/  IMAD.HI.U32 R14, R16, R0, RZ ;  /* 0x00000000100e7227 */ /* 0x000fc800078e00ff */
[----:B------:R-:W-:Y:S02]  /*134e0*/  IMAD R8, R29, R5, R8 ;  /* 0x000000051d087224 */ /* 0x000fe400078e0208 */
[----:B------:R-:W-:-:S04]  /*134f0*/  IMAD.HI.U32 R5, R16, R4, RZ ;  /* 0x0000000410057227 */ /* 0x000fc800078e00ff */
[----:B------:R-:W-:Y:S02]  /*13500*/  IMAD.MOV R14, RZ, RZ, -R14 ;  /* 0x000000ffff0e7224 */ /* 0x000fe400078e0a0e */
[----:B------:R-:W-:Y:S02]  /*13510*/  IMAD.MOV R5, RZ, RZ, -R5 ;  /* 0x000000ffff057224 */ /* 0x000fe400078e0a05 */
[C---:B------:R-:W-:Y:S02]  /*13520*/  IMAD R0, R29.reuse, R14, R0 ;  /* 0x0000000e1d007224 */ /* 0x040fe400078e0200 */
[----:B------:R-:W3:Y:S01]  /*13530*/  LDL.LU R14, [R1+0x3a8] ;  /* 0x0003a800010e7983 */ /* 0x000ee20000300800 */
[----:B------:R-:W-:-:S03]  /*13540*/  IMAD R4, R29, R5, R4 ;  /* 0x000000051d047224 */ /* 0x000fc600078e0204 */
[----:B------:R-:W3:Y:S01]  /*13550*/  LDL.LU R5, [R1+0x3c4] ;  /* 0x0003c40001057983 */ /* 0x000ee20000300800 */
[----:B------:R-:W-:-:S13]  /*13560*/  ISETP.GT.U32.AND P6, PT, R29, R3, PT ;  /* 0x000000031d00720c */ /* 0x000fda0003fc4070 */
[----:B------:R-:W-:Y:S01]  /*13570*/  @!P6 IMAD.IADD R3, R3, 0x1, -R29 ;  /* 0x000000010303e824 */ /* 0x000fe200078e0a1d */
[----:B------:R-:W-:-:S13]  /*13580*/  ISETP.GT.U32.AND P6, PT, R29, R6, PT ;  /* 0x000000061d00720c */ /* 0x000fda0003fc4070 */
[----:B------:R-:W-:Y:S01]  /*13590*/  @!P6 IMAD.IADD R6, R6, 0x1, -R29 ;  /* 0x000000010606e824 */ /* 0x000fe200078e0a1d */
[C---:B------:R-:W-:Y:S02]  /*135a0*/  ISETP.GT.U32.AND P6, PT, R29.reuse, R11, PT ;  /* 0x0000000b1d00720c */ /* 0x040fe40003fc4070 */
[----:B------:R-:W-:-:S11]  /*135b0*/  ISETP.GT.U32.AND P2, PT, R29, R3, PT ;  /* 0x000000031d00720c */ /* 0x000fd60003f44070 */
[--C-:B------:R-:W-:Y:S01]  /*135c0*/  @!P6 IMAD.IADD R11, R11, 0x1, -R29.reuse ;  /* 0x000000010b0be824 */ /* 0x100fe200078e0a1d */
[----:B------:R-:W-:Y:S01]  /*135d0*/  ISETP.GT.U32.AND P6, PT, R29, R8, PT ;  /* 0x000000081d00720c */ /* 0x000fe20003fc4070 */
[----:B------:R-:W-:Y:S02]  /*135e0*/  @!P2 IMAD.IADD R3, R3, 0x1, -R29 ;  /* 0x000000010303a824 */ /* 0x000fe400078e0a1d */
[----:B------:R-:W-:Y:S02]  /*135f0*/  @!P1 IMAD.MOV R6, RZ, RZ, -R6 ;  /* 0x000000ffff069224 */ /* 0x000fe400078e0a06 */
[----:B------:R-:W-:-:S08]  /*13600*/  @!P0 IMAD.MOV R3, RZ, RZ, -R3 ;  /* 0x000000ffff038224 */ /* 0x000fd000078e0a03 */
[----:B------:R-:W-:Y:S01]  /*13610*/  @!P6 IMAD.IADD R8, R8, 0x1, -R29 ;  /* 0x000000010808e824 */ /* 0x000fe200078e0a1d */
[----:B------:R2:W-:Y:S04]  /*13620*/  STL [R1+0x618], R6 ;  /* 0x0006180601007387 */ /* 0x0005e80000100800 */
[----:B------:R-:W-:-:S13]  /*13630*/  ISETP.GT.U32.AND P0, PT, R29, R8, PT ;  /* 0x000000081d00720c */ /* 0x000fda0003f04070 */
[----:B------:R-:W-:Y:S01]  /*13640*/  @!P0 IMAD.IADD R8, R8, 0x1, -R29 ;  /* 0x0000000108088824 */ /* 0x000fe200078e0a1d */
[----:B--2---:R-:W-:Y:S01]  /*13650*/  IABS R6, R20 ;  /* 0x0000001400067213 */ /* 0x004fe20000000000 */
[----:B------:R3:W-:Y:S02]  /*13660*/  STL [R1+0x2274], R20 ;  /* 0x0022741401007387 */ /* 0x0007e40000100800 */
[----:B---3--:R-:W-:-:S05]  /*13670*/  IMAD.MOV.U32 R20, RZ, RZ, R5 ;  /* 0x000000ffff147224 */ /* 0x008fca00078e0005 */
[----:B------:R0:W-:Y:S04]  /*13680*/  STL [R1+0x227c], R20 ;  /* 0x00227c1401007387 */ /* 0x0001e80000100800 */
[----:B------:R1:W-:Y:S04]  /*13690*/  STL [R1+0x614], R3 ;  /* 0x0006140301007387 */ /* 0x0003e80000100800 */
[----:B------:R-:W2:Y:S01]  /*136a0*/  LDL.LU R5, [R1+0x3b0] ;  /* 0x0003b00001057983 */ /* 0x000ea20000300800 */
[----:B0-----:R-:W-:-:S03]  /*136b0*/  IMAD.MOV.U32 R20, RZ, RZ, R14 ;  /* 0x000000ffff147224 */ /* 0x001fc600078e000e */
[----:B------:R0:W-:Y:S01]  /*136c0*/  STL [R1+0x2278], R19 ;  /* 0x0022781301007387 */ /* 0x0001e20000100800 */
[----:B-1----:R-:W-:Y:S02]  /*136d0*/  IABS R3, R19 ;  /* 0x0000001300037213 */ /* 0x002fe40000000000 */
[----:B------:R-:W-:Y:S01]  /*136e0*/  ISETP.GE.AND P0, PT, R20, RZ, PT ;  /* 0x000000ff1400720c */ /* 0x000fe20003f06270 */
[----:B0-----:R-:W3:Y:S04]  /*136f0*/  LDL.LU R19, [R1+0x3ac] ;  /* 0x0003ac0001137983 */ /* 0x001ee80000300800 */
[----:B------:R-:W3:Y:S01]  /*13700*/  LDL.LU R20, [R1+0x227c] ;  /* 0x00227c0001147983 */ /* 0x000ee20000300800 */
[C---:B------:R-:W-:Y:S02]  /*13710*/  ISETP.GT.U32.AND P4, PT, R29.reuse, R12, PT ;  /* 0x0000000c1d00720c */ /* 0x040fe40003f84070 */
[----:B------:R-:W-:-:S11]  /*13720*/  ISETP.GT.U32.AND P2, PT, R29, R10, PT ;  /* 0x0000000a1d00720c */ /* 0x000fd60003f44070 */
[--C-:B------:R-:W-:Y:S01]  /*13730*/  @!P4 IMAD.IADD R12, R12, 0x1, -R29.reuse ;  /* 0x000000010c0cc824 */ /* 0x100fe200078e0a1d */
[----:B------:R-:W-:Y:S01]  /*13740*/  ISETP.GT.U32.AND P4, PT, R29, R9, PT ;  /* 0x000000091d00720c */ /* 0x000fe20003f84070 */
[----:B------:R-:W-:-:S03]  /*13750*/  @!P2 IMAD.IADD R10, R10, 0x1, -R29 ;  /* 0x000000010a0aa824 */ /* 0x000fc600078e0a1d */
[----:B------:R-:W-:-:S09]  /*13760*/  ISETP.GT.U32.AND P2, PT, R29, R12, PT ;  /* 0x0000000c1d00720c */ /* 0x000fd20003f44070 */
[--C-:B------:R-:W-:Y:S01]  /*13770*/  @!P4 IMAD.IADD R9, R9, 0x1, -R29.reuse ;  /* 0x000000010909c824 */ /* 0x100fe200078e0a1d */
[C---:B------:R-:W-:Y:S02]  /*13780*/  ISETP.GT.U32.AND P4, PT, R29.reuse, R11, PT ;  /* 0x0000000b1d00720c */ /* 0x040fe40003f84070 */
[C---:B------:R-:W-:Y:S01]  /*13790*/  ISETP.GT.U32.AND P1, PT, R29.reuse, R10, PT ;  /* 0x0000000a1d00720c */ /* 0x040fe20003f24070 */
[----:B------:R-:W-:Y:S01]  /*137a0*/  @!P2 IMAD.IADD R12, R12, 0x1, -R29 ;  /* 0x000000010c0ca824 */ /* 0x000fe200078e0a1d */
[----:B------:R-:W-:-:S09]  /*137b0*/  ISETP.GT.U32.AND P2, PT, R29, R7, PT ;  /* 0x000000071d00720c */ /* 0x000fd20003f44070 */
[--C-:B------:R-:W-:Y:S01]  /*137c0*/  @!P4 IMAD.IADD R11, R11, 0x1, -R29.reuse ;  /* 0x000000010b0bc824 */ /* 0x100fe200078e0a1d */
[----:B------:R-:W-:Y:S01]  /*137d0*/  ISETP.GT.U32.AND P4, PT, R29, R0, PT ;  /* 0x000000001d00720c */ /* 0x000fe20003f84070 */
[----:B------:R-:W-:Y:S01]  /*137e0*/  @!P1 IMAD.IADD R10, R10, 0x1, -R29 ;  /* 0x000000010a0a9824 */ /* 0x000fe200078e0a1d */
[----:B----4-:R-:W-:Y:S01]  /*137f0*/  ISETP.GE.AND P1, PT, R15, RZ, PT ;  /* 0x000000ff0f00720c */ /* 0x010fe20003f26270 */
[----:B------:R-:W-:-:S04]  /*13800*/  IMAD.HI.U32 R15, R16, R6, RZ ;  /* 0x00000006100f7227 */ /* 0x000fc800078e00ff */
[----:B------:R-:W-:-:S04]  /*13810*/  IMAD.HI.U32 R14, R16, R3, RZ ;  /* 0x00000003100e7227 */ /* 0x000fc800078e00ff */
[--C-:B------:R-:W-:Y:S02]  /*13820*/  @!P2 IMAD.IADD R7, R7, 0x1, -R29.reuse ;  /* 0x000000010707a824 */ /* 0x100fe400078e0a1d */
[----:B------:R-:W-:Y:S02]  /*13830*/  @!P4 IMAD.IADD R0, R0, 0x1, -R29 ;  /* 0x000000010000c824 */ /* 0x000fe400078e0a1d */
[----:B------:R-:W-:Y:S02]  /*13840*/  IMAD.MOV R15, RZ, RZ, -R15 ;  /* 0x000000ffff0f7224 */ /* 0x000fe400078e0a0f */
[----:B------:R-:W-:Y:S02]  /*13850*/  IMAD.MOV R14, RZ, RZ, -R14 ;  /* 0x000000ffff0e7224 */ /* 0x000fe400078e0a0e */
[C---:B------:R-:W-:Y:S02]  /*13860*/  IMAD R6, R29.reuse, R15, R6 ;  /* 0x0000000f1d067224 */ /* 0x040fe400078e0206 */
[----:B------:R-:W4:Y:S01]  /*13870*/  LDL.LU R15, [R1+0x3b8] ;  /* 0x0003b800010f7983 */ /* 0x000f220000300800 */
[----:B------:R-:W-:-:S03]  /*13880*/  IMAD R3, R29, R14, R3 ;  /* 0x0000000e1d037224 */ /* 0x000fc600078e0203 */
[----:B------:R-:W4:Y:S01]  /*13890*/  LDL.LU R14, [R1+0x3b4] ;  /* 0x0003b400010e7983 */ /* 0x000f220000300800 */
[----:B--2---:R-:W-:Y:S02]  /*138a0*/  ISETP.GE.AND P4, PT, R5, RZ, PT ;  /* 0x000000ff0500720c */ /* 0x004fe40003f86270 */
[----:B---3--:R-:W-:Y:S01]  /*138b0*/  ISETP.GE.AND P2, PT, R19, RZ, PT ;  /* 0x000000ff1300720c */ /* 0x008fe20003f46270 */
[----:B------:R-:W-:Y:S01]  /*138c0*/  IMAD.MOV.U32 R19, RZ, RZ, R12 ;  /* 0x000000ffff137224 */ /* 0x000fe200078e000c */
[----:B------:R-:W-:Y:S01]  /*138d0*/  IABS R5, R20 ;  /* 0x0000001400057213 */ /* 0x000fe20000000000 */
[----:B------:R-:W-:Y:S02]  /*138e0*/  IMAD.MOV.U32 R12, RZ, RZ, R20 ;  /* 0x000000ffff0c7224 */ /* 0x000fe400078e0014 */
[----:B------:R-:W-:Y:S02]  /*138f0*/  IMAD.MOV.U32 R20, RZ, RZ, R11 ;  /* 0x000000ffff147224 */ /* 0x000fe400078e000b */
[----:B------:R-:W-:-:S02]  /*13900*/  @!P5 IMAD.MOV R19, RZ, RZ, -R19 ;  /* 0x000000ffff13d224 */ /* 0x000fc400078e0a13 */
[----:B------:R-:W-:-:S03]  /*13910*/  @!P3 IMAD.MOV R20, RZ, RZ, -R20 ;  /* 0x000000ffff14b224 */ /* 0x000fc600078e0a14 */
[----:B------:R0:W-:Y:S04]  /*13920*/  STL [R1+0x60c], R19 ;  /* 0x00060c1301007387 */ /* 0x0001e80000100800 */
[----:B0-----:R-:W2:Y:S04]  /*13930*/  LDL.LU R19, [R1+0x2278] ;  /* 0x0022780001137983 */ /* 0x001ea80000300800 */
[----:B------:R0:W-:Y:S04]  /*13940*/  STL [R1+0x5fc], R20 ;  /* 0x0005fc1401007387 */ /* 0x0001e80000100800 */
[----:B0-----:R-:W3:Y:S01]  /*13950*/  LDL.LU R20, [R1+0x2274] ;  /* 0x0022740001147983 */ /* 0x001ee20000300800 */
[----:B------:R-:W-:-:S13]  /*13960*/  ISETP.GT.U32.AND P6, PT, R29, R9, PT ;  /* 0x000000091d00720c */ /* 0x000fda0003fc4070 */
[----:B------:R-:W-:Y:S01]  /*13970*/  @!P6 IMAD.IADD R9, R9, 0x1, -R29 ;  /* 0x000000010909e824 */ /* 0x000fe200078e0a1d */
[C---:B------:R-:W-:Y:S01]  /*13980*/  ISETP.GT.U32.AND P6, PT, R29.reuse, R4, PT ;  /* 0x000000041d00720c */ /* 0x040fe20003fc4070 */
[----:B------:R-:W-:Y:S01]  /*13990*/  IMAD.MOV.U32 R11, RZ, RZ, R10 ;  /* 0x000000ffff0b7224 */ /* 0x000fe200078e000a */
[----:B------:R-:W-:Y:S01]  /*139a0*/  ISETP.GT.U32.AND P5, PT, R29, R0, PT ;  /* 0x000000001d00720c */ /* 0x000fe20003fa4070 */
[----:B------:R-:W-:Y:S02]  /*139b0*/  IMAD.MOV.U32 R10, RZ, RZ, R9 ;  /* 0x000000ffff0a7224 */ /* 0x000fe400078e0009 */
[----:B------:R-:W-:-:S08]  /*139c0*/  IMAD.MOV.U32 R9, RZ, RZ, R8 ;  /* 0x000000ffff097224 */ /* 0x000fd000078e0008 */
[----:B------:R-:W-:Y:S01]  /*139d0*/  @!P6 IMAD.IADD R4, R4, 0x1, -R29 ;  /* 0x000000010404e824 */ /* 0x000fe200078e0a1d */
[----:B------:R-:W-:Y:S01]  /*139e0*/  ISETP.GT.U32.AND P6, PT, R29, R7, PT ;  /* 0x000000071d00720c */ /* 0x000fe20003fc4070 */
[----:B------:R-:W-:-:S03]  /*139f0*/  @!P1 IMAD.MOV R11, RZ, RZ, -R11 ;  /* 0x000000ffff0b9224 */ /* 0x000fc600078e0a0b */
[----:B------:R-:W-:Y:S01]  /*13a00*/  ISETP.GT.U32.AND P3, PT, R29, R4, PT ;  /* 0x000000041d00720c */ /* 0x000fe20003f64070 */
[----:B------:R-:W-:Y:S02]  /*13a10*/  @!P0 IMAD.MOV R10, RZ, RZ, -R10 ;  /* 0x000000ffff0a8224 */ /* 0x000fe400078e0a0a */
[----:B------:R-:W-:Y:S01]  /*13a20*/  @!P2 IMAD.MOV R9, RZ, RZ, -R9 ;  /* 0x000000ffff09a224 */ /* 0x000fe200078e0a09 */
[----:B------:R-:W-:Y:S01]  /*13a30*/  STL [R1+0x5f0], R11 ;  /* 0x0005f00b01007387 */ /* 0x000fe20000100800 */
[----:B----4-:R-:W-:-:S03]  /*13a40*/  ISETP.GE.AND P0, PT, R14, RZ, PT ;  /* 0x000000ff0e00720c */ /* 0x010fc60003f06270 */
[----:B------:R-:W-:Y:S01]  /*13a50*/  STL [R1+0x5e8], R10 ;  /* 0x0005e80a01007387 */ /* 0x000fe20000100800 */
[--C-:B------:R-:W-:Y:S01]  /*13a60*/  @!P6 IMAD.IADD R7, R7, 0x1, -R29.reuse ;  /* 0x000000010707e824 */ /* 0x100fe200078e0a1d */
[----:B------:R-:W-:Y:S02]  /*13a70*/  ISETP.GE.AND P6, PT, R15, RZ, PT ;  /* 0x000000ff0f00720c */ /* 0x000fe40003fc6270 */
[----:B------:R-:W-:Y:S01]  /*13a80*/  STL [R1+0x5e0], R9 ;  /* 0x0005e00901007387 */ /* 0x000fe20000100800 */
[----:B------:R-:W-:-:S03]  /*13a90*/  @!P5 IMAD.IADD R0, R0, 0x1, -R29 ;  /* 0x000000010000d824 */ /* 0x000fc600078e0a1d */
[----:B------:R-:W4:Y:S01]  /*13aa0*/  LDL.LU R14, [R1+0x3d0] ;  /* 0x0003d000010e7983 */ /* 0x000f220000300800 */
[----:B------:R-:W-:-:S03]  /*13ab0*/  @!P3 IMAD.IADD R4, R4, 0x1, -R29 ;  /* 0x000000010404b824 */ /* 0x000fc600078e0a1d */
[----:B------:R-:W4:Y:S01]  /*13ac0*/  LDL.LU R15, [R1+0x3c8] ;  /* 0x0003c800010f7983 */ /* 0x000f220000300800 */
[----:B--2---:R-:W-:Y:S02]  /*13ad0*/  ISETP.GE.AND P3, PT, R19, RZ, PT ;  /* 0x000000ff1300720c */ /* 0x004fe40003f66270 */
[----:B---3--:R-:W-:Y:S02]  /*13ae0*/  ISETP.GE.AND P5, PT, R20, RZ, PT ;  /* 0x000000ff1400720c */ /* 0x008fe40003fa6270 */
[----:B------:R-:W2:Y:S04]  /*13af0*/  LDL.LU R20, [R1+0x3cc] ;  /* 0x0003cc0001147983 */ /* 0x000ea80000300800 */
[----:B------:R-:W3:Y:S01]  /*13b00*/  LDL.LU R19, [R1+0x3d4] ;  /* 0x0003d40001137983 */ /* 0x000ee20000300800 */
[----:B------:R-:W-:Y:S01]  /*13b10*/  ISETP.GT.U32.AND P1, PT, R29, R6, PT ;  /* 0x000000061d00720c */ /* 0x000fe20003f24070 */
[----:B------:R-:W-:-:S02]  /*13b20*/  @!P4 IMAD.MOV R7, RZ, RZ, -R7 ;  /* 0x000000ffff07c224 */ /* 0x000fc400078e0a07 */
[----:B------:R-:W-:Y:S02]  /*13b30*/  @!P0 IMAD.MOV R0, RZ, RZ, -R0 ;  /* 0x000000ffff008224 */ /* 0x000fe400078e0a00 */
[----:B------:R-:W-:Y:S01]  /*13b40*/  IMAD.HI.U32 R8, R16, R5, RZ ;  /* 0x0000000510087227 */ /* 0x000fe200078e00ff */
[----:B------:R-:W-:Y:S03]  /*13b50*/  STL [R1+0x5dc], R7 ;  /* 0x0005dc0701007387 */ /* 0x000fe60000100800 */
[----:B------:R-:W-:Y:S01]  /*13b60*/  @!P6 IMAD.MOV R4, RZ, RZ, -R4 ;  /* 0x000000ffff04e224 */ /* 0x000fe200078e0a04 */
[----:B------:R0:W-:Y:S01]  /*13b70*/  STL [R1+0x5d8], R0 ;  /* 0x0005d80001007387 */ /* 0x0001e20000100800 */
[----:B------:R-:W-:Y:S01]  /*13b80*/  IMAD.MOV R8, RZ, RZ, -R8 ;  /* 0x000000ffff087224 */ /* 0x000fe200078e0a08 */
[C---:B------:R-:W-:Y:S01]  /*13b90*/  ISETP.GT.U32.AND P2, PT, R29.reuse, R3, PT ;  /* 0x000000031d00720c */ /* 0x040fe20003f44070 */
[----:B------:R-:W-:Y:S01]  /*13ba0*/  @!P1 IMAD.IADD R6, R6, 0x1, -R29 ;  /* 0x0000000106069824 */ /* 0x000fe200078e0a1d */
[----:B------:R-:W-:Y:S01]  /*13bb0*/  ISETP.GE.AND P1, PT, R12, RZ, PT ;  /* 0x000000ff0c00720c */ /* 0x000fe20003f26270 */
[----:B------:R-:W-:-:S10]  /*13bc0*/  IMAD R5, R29, R8, R5 ;  /* 0x000000081d057224 */ /* 0x000fd400078e0205 */
[--C-:B------:R-:W-:Y:S01]  /*13bd0*/  @!P2 IMAD.IADD R3, R3, 0x1, -R29.reuse ;  /* 0x000000010303a824 */ /* 0x100fe200078e0a1d */
[C---:B------:R-:W-:Y:S02]  /*13be0*/  ISETP.GT.U32.AND P2, PT, R29.reuse, R6, PT ;  /* 0x000000061d00720c */ /* 0x040fe40003f44070 */
[----:B----4-:R-:W-:Y:S02]  /*13bf0*/  ISETP.GE.AND P0, PT, R14, RZ, PT ;  /* 0x000000ff0e00720c */ /* 0x010fe40003f06270 */
[----:B0-----:R-:W-:Y:S02]  /*13c00*/  IABS R0, R14 ;  /* 0x0000000e00007213 */ /* 0x001fe40000000000 */
[----:B------:R-:W4:Y:S04]  /*13c10*/  LDL.LU R14, [R1+0x3d8] ;  /* 0x0003d800010e7983 */ /* 0x000f280000300800 */
[----:B------:R-:W4:Y:S04]  /*13c20*/  LDL.LU R12, [R1+0x3dc] ;  /* 0x0003dc00010c7983 */ /* 0x000f280000300800 */
[----:B------:R-:W-:Y:S01]  /*13c30*/  STL [R1+0x5d4], R4 ;  /* 0x0005d40401007387 */ /* 0x000fe20000100800 */
[----:B------:R-:W-:Y:S01]  /*13c40*/  ISETP.GT.U32.AND P4, PT, R29, R3, PT ;  /* 0x000000031d00720c */ /* 0x000fe20003f84070 */
[----:B------:R-:W-:-:S04]  /*13c50*/  @!P2 IMAD.IADD R6, R6, 0x1, -R29 ;  /* 0x000000010606a824 */ /* 0x000fc800078e0a1d */
[----:B------:R-:W-:-:S08]  /*13c60*/  @!P5 IMAD.MOV R6, RZ, RZ, -R6 ;  /* 0x000000ffff06d224 */ /* 0x000fd000078e0a06 */
[----:B------:R-:W-:Y:S01]  /*13c70*/  @!P4 IMAD.IADD R3, R3, 0x1, -R29 ;  /* 0x000000010303c824 */ /* 0x000fe200078e0a1d */
[----:B---3--:R-:W-:Y:S01]  /*13c80*/  IABS R8, R19 ;  /* 0x0000001300087213 */ /* 0x008fe20000000000 */
[----:B------:R0:W-:Y:S04]  /*13c90*/  STL [R1+0x2270], R19 ;  /* 0x0022701301007387 */ /* 0x0001e80000100800 */
[----:B0-----:R-:W3:Y:S01]  /*13ca0*/  LDL R19, [R1+0x3e0] ;  /* 0x0003e00001137983 */ /* 0x001ee20000100800 */
[----:B--2---:R-:W-:Y:S02]  /*13cb0*/  IABS R9, R20 ;  /* 0x0000001400097213 */ /* 0x004fe40000000000 */
[----:B------:R-:W-:Y:S01]  /*13cc0*/  ISETP.GE.AND P4, PT, R20, RZ, PT ;  /* 0x000000ff1400720c */ /* 0x000fe20003f86270 */
[----:B------:R4:W-:Y:S04]  /*13cd0*/  STL [R1+0x5d0], R6 ;  /* 0x0005d00601007387 */ /* 0x0009e80000100800 */
[----:B------:R-:W2:Y:S01]  /*13ce0*/  LDL.LU R20, [R1+0x3e8] ;  /* 0x0003e80001147983 */ /* 0x000ea20000300800 */
[----:B------:R-:W-:-:S02]  /*13cf0*/  ISETP.GT.U32.AND P6, PT, R29, R5, PT ;  /* 0x000000051d00720c */ /* 0x000fc40003fc4070 */
[----:B------:R-:W-:Y:S01]  /*13d00*/  IABS R11, R15 ;  /* 0x0000000f000b7213 */ /* 0x000fe20000000000 */
[----:B------:R-:W-:-:S04]  /*13d10*/  IMAD.HI.U32 R10, R16, R0, RZ ;  /* 0x00000000100a7227 */ /* 0x000fc800078e00ff */
[----:B------:R-:W-:-:S06]  /*13d20*/  IMAD.HI.U32 R7, R16, R11, RZ ;  /* 0x0000000b10077227 */ /* 0x000fcc00078e00ff */
[----:B------:R-:W-:Y:S02]  /*13d30*/  @!P6 IMAD.IADD R5, R5, 0x1, -R29 ;  /* 0x000000010505e824 */ /* 0x000fe400078e0a1d */
[----:B------:R-:W-:Y:S02]  /*13d40*/  IMAD.MOV R10, RZ, RZ, -R10 ;  /* 0x000000ffff0a7224 */ /* 0x000fe400078e0a0a */
[----:B------:R-:W-:Y:S01]  /*13d50*/  IMAD.HI.U32 R4, R16, R9, RZ ;  /* 0x0000000910047227 */ /* 0x000fe200078e00ff */
[----:B------:R-:W-:-:S03]  /*13d60*/  ISETP.GT.U32.AND P6, PT, R29, R5, PT ;  /* 0x000000051d00720c */ /* 0x000fc60003fc4070 */
[----:B------:R-:W-:Y:S01]  /*13d70*/  IMAD.MOV R7, RZ, RZ, -R7 ;  /* 0x000000ffff077224 */ /* 0x000fe200078e0a07 */
[----:B------:R-:W-:Y:S01]  /*13d80*/  ISETP.GE.AND P2, PT, R15, RZ, PT ;  /* 0x000000ff0f00720c */ /* 0x000fe20003f46270 */
[C---:B------:R-:W-:Y:S02]  /*13d90*/  IMAD R0, R29.reuse, R10, R0 ;  /* 0x0000000a1d007224 */ /* 0x040fe400078e0200 */
[----:B------:R-:W-:Y:S02]  /*13da0*/  IMAD.MOV R4, RZ, RZ, -R4 ;  /* 0x000000ffff047224 */ /* 0x000fe400078e0a04 */
[C---:B------:R-:W-:Y:S02]  /*13db0*/  IMAD R11, R29.reuse, R7, R11 ;  /* 0x000000071d0b7224 */ /* 0x040fe400078e020b */
[----:B------:R-:W-:Y:S01]  /*13dc0*/  IMAD.MOV.U32 R15, RZ, RZ, R3 ;  /* 0x000000ffff0f7224 */ /* 0x000fe200078e0003 */
[C---:B------:R-:W-:Y:S01]  /*13dd0*/  ISETP.GT.U32.AND P5, PT, R29.reuse, R0, PT ;  /* 0x000000001d00720c */ /* 0x040fe20003fa4070 */
[----:B------:R-:W-:-:S02]  /*13de0*/  IMAD R9, R29, R4, R9 ;  /* 0x000000041d097224 */ /* 0x000fc400078e0209 */
[----:B------:R-:W-:Y:S01]  /*13df0*/  @!P3 IMAD.MOV R15, RZ, RZ, -R15 ;  /* 0x000000ffff0fb224 */ /* 0x000fe200078e0a0f */
[----:B------:R-:W-:Y:S01]  /*13e00*/  ISETP.GT.U32.AND P3, PT, R29, R11, PT ;  /* 0x0000000b1d00720c */ /* 0x000fe20003f64070 */
[--C-:B------:R-:W-:Y:S01]  /*13e10*/  @!P6 IMAD.IADD R5, R5, 0x1, -R29.reuse ;  /* 0x000000010505e824 */ /* 0x100fe200078e0a1d */
[----:B------:R-:W-:Y:S01]  /*13e20*/  ISETP.GT.U32.AND P6, PT, R29, R9, PT ;  /* 0x000000091d00720c */ /* 0x000fe20003fc4070 */
[----:B------:R-:W-:Y:S01]  /*13e30*/  IMAD.HI.U32 R4, R16, R8, RZ ;  /* 0x0000000810047227 */ /* 0x000fe200078e00ff */
[----:B----4-:R-:W-:Y:S02]  /*13e40*/  IABS R6, R14 ;  /* 0x0000000e00067213 */ /* 0x010fe40000000000 */
[----:B------:R-:W-:Y:S01]  /*13e50*/  IABS R10, R12 ;  /* 0x0000000c000a7213 */ /* 0x000fe20000000000 */
[----:B------:R-:W-:Y:S02]  /*13e60*/  IMAD.MOV R3, RZ, RZ, -R4 ;  /* 0x000000ffff037224 */ /* 0x000fe400078e0a04 */
[----:B------:R-:W-:-:S04]  /*13e70*/  @!P5 IMAD.IADD R0, R0, 0x1, -R29 ;  /* 0x000000010000d824 */ /* 0x000fc800078e0a1d */
[--C-:B------:R-:W-:Y:S01]  /*13e80*/  @!P3 IMAD.IADD R11, R11, 0x1, -R29.reuse ;  /* 0x000000010b0bb824 */ /* 0x100fe200078e0a1d */
[----:B------:R-:W-:Y:S01]  /*13e90*/  ISETP.GT.U32.AND P3, PT, R29, R0, PT ;  /* 0x000000001d00720c */ /* 0x000fe20003f64070 */
[----:B------:R-:W-:Y:S02]  /*13ea0*/  @!P6 IMAD.IADD R9, R9, 0x1, -R29 ;  /* 0x000000010909e824 */ /* 0x000fe400078e0a1d */
[C---:B------:R-:W-:Y:S02]  /*13eb0*/  IMAD R8, R29.reuse, R3, R8 ;  /* 0x000000031d087224 */ /* 0x040fe400078e0208 */
[----:B------:R-:W-:Y:S01]  /*13ec0*/  IMAD.HI.U32 R4, R16, R6, RZ ;  /* 0x0000000610047227 */ /* 0x000fe200078e00ff */
[----:B------:R-:W-:-:S03]  /*13ed0*/  ISETP.GT.U32.AND P6, PT, R29, R9, PT ;  /* 0x000000091d00720c */ /* 0x000fc60003fc4070 */
[----:B------:R-:W-:-:S04]  /*13ee0*/  IMAD.HI.U32 R3, R16, R10, RZ ;  /* 0x0000000a10037227 */ /* 0x000fc800078e00ff */
[----:B------:R-:W-:Y:S02]  /*13ef0*/  IMAD.MOV R4, RZ, RZ, -R4 ;  /* 0x000000ffff047224 */ /* 0x000fe400078e0a04 */
[----:B------:R-:W-:Y:S02]  /*13f00*/  IMAD.MOV R3, RZ, RZ, -R3 ;  /* 0x000000ffff037224 */ /* 0x000fe400078e0a03 */
[C---:B------:R-:W-:Y:S02]  /*13f10*/  IMAD R6, R29.reuse, R4, R6 ;  /* 0x000000041d067224 */ /* 0x040fe400078e0206 */
[C---:B------:R-:W-:Y:S02]  /*13f20*/  IMAD R10, R29.reuse, R3, R10 ;  /* 0x000000031d0a7224 */ /* 0x040fe400078e020a */
[--C-:B------:R-:W-:Y:S01]  /*13f30*/  @!P3 IMAD.IADD R0, R0, 0x1, -R29.reuse ;  /* 0x000000010000b824 */ /* 0x100fe200078e0a1d */
[----:B------:R-:W-:Y:S01]  /*13f40*/  ISETP.GT.U32.AND P3, PT, R29, R6, PT ;  /* 0x000000061d00720c */ /* 0x000fe20003f64070 */
[----:B------:R0:W-:Y:S01]  /*13f50*/  STL [R1+0x5c8], R15 ;  /* 0x0005c80f01007387 */ /* 0x0001e20000100800 */
[----:B------:R-:W-:-:S03]  /*13f60*/  @!P6 IMAD.IADD R9, R9, 0x1, -R29 ;  /* 0x000000010909e824 */ /* 0x000fc600078e0a1d */
[----:B0-----:R-:W4:Y:S08]  /*13f70*/  LDL.LU R15, [R1+0x3ec] ;  /* 0x0003ec00010f7983 */ /* 0x001f300000300800 */
[----:B------:R-:W-:Y:S01]  /*13f80*/  @!P3 IMAD.IADD R6, R6, 0x1, -R29 ;  /* 0x000000010606b824 */ /* 0x000fe200078e0a1d */
[----:B------:R-:W-:Y:S02]  /*13f90*/  ISETP.GE.AND P3, PT, R14, RZ, PT ;  /* 0x000000ff0e00720c */ /* 0x000fe40003f66270 */
[----:B---3--:R-:W-:Y:S01]  /*13fa0*/  IABS R7, R19 ;  /* 0x0000001300077213 */ /* 0x008fe20000000000 */
[----:B------:R-:W-:-:S02]  /*13fb0*/  IMAD.MOV.U32 R19, RZ, RZ, R5 ;  /* 0x000000ffff137224 */ /* 0x000fc400078e0005 */
[----:B------:R-:W3:Y:S02]  /*13fc0*/  LDL R5, [R1+0x3e4] ;  /* 0x0003e40001057983 */ /* 0x000ee40000100800 */
[----:B------:R-:W-:Y:S01]  /*13fd0*/  @!P1 IMAD.MOV R19, RZ, RZ, -R19 ;  /* 0x000000ffff139224 */ /* 0x000fe200078e0a13 */
[----:B------:R-:W-:-:S04]  /*13fe0*/  ISETP.GT.U32.AND P1, PT, R29, R11, PT ;  /* 0x0000000b1d00720c */ /* 0x000fc80003f24070 */
[----:B------:R0:W-:Y:S09]  /*13ff0*/  STL [R1+0x5c0], R19 ;  /* 0x0005c01301007387 */ /* 0x0001f20000100800 */
[----:B------:R-:W-:Y:S01]  /*14000*/  @!P1 IMAD.IADD R11, R11, 0x1, -R29 ;  /* 0x000000010b0b9824 */ /* 0x000fe200078e0a1d */
[----:B------:R-:W-:Y:S01]  /*14010*/  ISETP.GT.U32.AND P1, PT, R29, R10, PT ;  /* 0x0000000a1d00720c */ /* 0x000fe20003f24070 */
[----:B0-----:R-:W3:Y:S04]  /*14020*/  LDL.LU R19, [R1+0x2270] ;  /* 0x0022700001137983 */ /* 0x001ee80000300800 */
[----:B------:R0:W-:Y:S01]  /*14030*/  STL [R1+0x226c], R9 ;  /* 0x00226c0901007387 */ /* 0x0001e20000100800 */
[----:B--2---:R-:W-:-:S03]  /*14040*/  IABS R4, R20 ;  /* 0x0000001400047213 */ /* 0x004fc60000000000 */
[----:B------:R1:W-:Y:S04]  /*14050*/  STL [R1+0x2268], R20 ;  /* 0x0022681401007387 */ /* 0x0003e80000100800 */
[----:B------:R-:W-:Y:S01]  /*14060*/  @!P1 IMAD.IADD R10, R10, 0x1, -R29 ;  /* 0x000000010a0a9824 */ /* 0x000fe200078e0a1d */
[----:B------:R-:W2:Y:S01]  /*14070*/  LDL.LU R14, [R1+0x3f4] ;  /* 0x0003f400010e7983 */ /* 0x000ea20000300800 */
[----:B0-----:R-:W-:Y:S01]  /*14080*/  IMAD.MOV.U32 R9, RZ, RZ, R0 ;  /* 0x000000ffff097224 */ /* 0x001fe200078e0000 */
[----:B------:R-:W-:Y:S02]  /*14090*/  ISETP.GE.AND P1, PT, R12, RZ, PT ;  /* 0x000000ff0c00720c */ /* 0x000fe40003f26270 */
[----:B------:R-:W2:Y:S01]  /*140a0*/  LDL.LU R12, [R1+0x3f8] ;  /* 0x0003f800010c7983 */ /* 0x000ea20000300800 */
[----:B------:R-:W-:-:S02]  /*140b0*/  @!P0 IMAD.MOV R9, RZ, RZ, -R9 ;  /* 0x000000ffff098224 */ /* 0x000fc400078e0a09 */
[----:B-1----:R-:W-:Y:S02]  /*140c0*/  IMAD.MOV.U32 R20, RZ, RZ, R11 ;  /* 0x000000ffff147224 */ /* 0x002fe400078e000b */
[----:B------:R-:W2:Y:S04]  /*140d0*/  LDL.LU R11, [R1+0x3e4] ;  /* 0x0003e400010b7983 */ /* 0x000ea80000300800 */
[----:B------:R0:W-:Y:S04]  /*140e0*/  STL [R1+0x5b8], R9 ;  /* 0x0005b80901007387 */ /* 0x0001e80000100800 */
[----:B0-----:R-:W2:Y:S01]  /*140f0*/  LDL.LU R9, [R1+0x226c] ;  /* 0x00226c0001097983 */ /* 0x001ea20000300800 */
[----:B------:R-:W-:-:S05]  /*14100*/  @!P2 IMAD.MOV R20, RZ, RZ, -R20 ;  /* 0x000000ffff14a224 */ /* 0x000fca00078e0a14 */
[----:B------:R2:W-:Y:S01]  /*14110*/  STL [R1+0x5b4], R20 ;  /* 0x0005b41401007387 */ /* 0x0005e20000100800 */
[----:B------:R-:W-:Y:S01]  /*14120*/  ISETP.GT.U32.AND P5, PT, R29, R8, PT ;  /* 0x000000081d00720c */ /* 0x000fe20003fa4070 */
[----:B------:R-:W-:-:S12]  /*14130*/  IMAD.HI.U32 R3, R16, R7, RZ ;  /* 0x0000000710037227 */ /* 0x000fd800078e00ff */
[----:B------:R-:W-:-:S05]  /*14140*/  @!P5 IMAD.IADD R8, R8, 0x1, -R29 ;  /* 0x000000010808d824 */ /* 0x000fca00078e0a1d */
[----:B------:R-:W-:Y:S01]  /*14150*/  ISETP.GT.U32.AND P5, PT, R29, R8, PT ;  /* 0x000000081d00720c */ /* 0x000fe20003fa4070 */
[----:B------:R-:W-:Y:S02]  /*14160*/  IMAD.MOV R3, RZ, RZ, -R3 ;  /* 0x000000ffff037224 */ /* 0x000fe400078e0a03 */
[----:B--2---:R-:W-:Y:S02]  /*14170*/  IMAD.MOV.U32 R20, RZ, RZ, R9 ;  /* 0x000000ffff147224 */ /* 0x004fe400078e0009 */
[----:B------:R-:W2:Y:S02]  /*14180*/  LDL.LU R9, [R1+0x3e0] ;  /* 0x0003e00001097983 */ /* 0x000ea40000300800 */
[----:B------:R-:W-:-:S05]  /*14190*/  @!P4 IMAD.MOV R20, RZ, RZ, -R20 ;  /* 0x000000ffff14c224 */ /* 0x000fca00078e0a14 */
[----:B------:R0:W-:Y:S04]  /*141a0*/  STL [R1+0x5ac], R20 ;  /* 0x0005ac1401007387 */ /* 0x0001e80000100800 */
[----:B0-----:R-:W2:Y:S01]  /*141b0*/  LDL.LU R20, [R1+0x2268] ;  /* 0x0022680001147983 */ /* 0x001ea20000300800 */
[----:B------:R-:W-:Y:S02]  /*141c0*/  IMAD R7, R29, R3, R7 ;  /* 0x000000031d077224 */ /* 0x000fe400078e0207 */
[----:B------:R-:W-:-:S03]  /*141d0*/  @!P5 IMAD.IADD R8, R8, 0x1, -R29 ;  /* 0x000000010808d824 */ /* 0x000fc600078e0a1d */
[C---:B------:R-:W-:Y:S02]  /*141e0*/  ISETP.GT.U32.AND P5, PT, R29.reuse, R7, PT ;  /* 0x000000071d00720c */ /* 0x040fe40003fa4070 */
[----:B------:R-:W-:Y:S02]  /*141f0*/  ISETP.GT.U32.AND P0, PT, R29, R6, PT ;  /* 0x000000061d00720c */ /* 0x000fe40003f04070 */
[----:B---3--:R-:W-:-:S09]  /*14200*/  ISETP.GE.AND P6, PT, R19, RZ, PT ;  /* 0x000000ff1300720c */ /* 0x008fd20003fc6270 */
[----:B------:R-:W-:Y:S01]  /*14210*/  @!P5 IMAD.IADD R7, R7, 0x1, -R29 ;  /* 0x000000010707d824 */ /* 0x000fe200078e0a1d */
[----:B------:R-:W-:-:S04]  /*14220*/  ISETP.GT.U32.AND P5, PT, R29, R10, PT ;  /* 0x0000000a1d00720c */ /* 0x000fc80003fa4070 */
[----:B------:R-:W-:Y:S01]  /*14230*/  ISETP.GT.U32.AND P2, PT, R29, R7, PT ;  /* 0x000000071d00720c */ /* 0x000fe20003f44070 */
[----:B------:R-:W-:Y:S01]  /*14240*/  @!P0 IMAD.IADD R6, R6, 0x1, -R29 ;  /* 0x0000000106068824 */ /* 0x000fe200078e0a1d */
[----:B------:R-:W-:Y:S01]  /*14250*/  ISETP.GE.AND P0, PT, R11, RZ, PT ;  /* 0x000000ff0b00720c */ /* 0x000fe20003f06270 */
[----:B------:R-:W-:Y:S02]  /*14260*/  @!P6 IMAD.MOV R8, RZ, RZ, -R8 ;  /* 0x000000ffff08e224 */ /* 0x000fe400078e0a08 */
[----:B------:R-:W-:Y:S02]  /*14270*/  IMAD.MOV.U32 R11, RZ, RZ, R6 ;  /* 0x000000ffff0b7224 */ /* 0x000fe400078e0006 */
[----:B------:R-:W-:Y:S02]  /*14280*/  IMAD.MOV.U32 R19, RZ, RZ, R17 ;  /* 0x000000ffff137224 */ /* 0x000fe400078e0011 */
[----:B------:R-:W-:Y:S01]  /*14290*/  @!P3 IMAD.MOV R11, RZ, RZ, -R11 ;  /* 0x000000ffff0bb224 */ /* 0x000fe200078e0a0b */
[----:B------:R0:W-:Y:S01]  /*142a0*/  STL [R1+0x5a0], R8 ;  /* 0x0005a00801007387 */ /* 0x0001e20000100800 */
[----:B------:R-:W-:-:S02]  /*142b0*/  @!P5 IMAD.IADD R10, R10, 0x1, -R29 ;  /* 0x000000010a0ad824 */ /* 0x000fc400078e0a1d */
[----:B------:R-:W-:Y:S01]  /*142c0*/  @!P2 IMAD.IADD R7, R7, 0x1, -R29 ;  /* 0x000000010707a824 */ /* 0x000fe200078e0a1d */
[----:B----4-:R-:W-:Y:S02]  /*142d0*/  IABS R17, R15 ;  /* 0x0000000f00117213 */ /* 0x010fe40000000000 */
[----:B------:R-:W-:Y:S02]  /*142e0*/  ISETP.GE.AND P3, PT, R15, RZ, PT ;  /* 0x000000ff0f00720c */ /* 0x000fe40003f66270 */
[----:B0-----:R-:W-:Y:S02]  /*142f0*/  IABS R8, R18 ;  /* 0x0000001200087213 */ /* 0x001fe40000000000 */
[----:B------:R-:W-:Y:S02]  /*14300*/  IABS R5, R5 ;  /* 0x0000000500057213 */ /* 0x000fe40000000000 */
[----:B--2---:R-:W-:Y:S02]  /*14310*/  ISETP.GE.AND P2, PT, R20, RZ, PT ;  /* 0x000000ff1400720c */ /* 0x004fe40003f46270 */
[----:B------:R-:W2:Y:S04]  /*14320*/  LDL.LU R20, [R1+0x3fc] ;  /* 0x0003fc0001147983 */ /* 0x000ea80000300800 */
[----:B------:R-:W3:Y:S04]  /*14330*/  LDL.LU R15, [R1+0x400] ;  /* 0x00040000010f7983 */ /* 0x000ee80000300800 */
[----:B------:R0:W-:Y:S02]  /*14340*/  STL [R1+0x594], R11 ;  /* 0x0005940b01007387 */ /* 0x0001e40000100800 */
[----:B0-----:R-:W-:-:S04]  /*14350*/  IMAD.MOV.U32 R11, RZ, RZ, R10 ;  /* 0x000000ffff0b7224 */ /* 0x001fc800078e000a */
[----:B------:R-:W-:Y:S02]  /*14360*/  @!P1 IMAD.MOV R11, RZ, RZ, -R11 ;  /* 0x000000ffff0b9224 */ /* 0x000fe400078e0a0b */
[----:B------:R-:W-:-:S03]  /*14370*/  IMAD.MOV.U32 R10, RZ, RZ, R18 ;  /* 0x000000ffff0a7224 */ /* 0x000fc600078e0012 */
[----:B------:R0:W-:Y:S04]  /*14380*/  STL [R1+0x590], R11 ;  /* 0x0005900b01007387 */ /* 0x0001e80000100800 */
[----:B------:R-:W4:Y:S01]  /*14390*/  LDL R18, [R1+0x408] ;  /* 0x0004080001127983 */ /* 0x000f220000100800 */
[----:B------:R-:W-:-:S04]  /*143a0*/  IMAD.HI.U32 R3, R16, R5, RZ ;  /* 0x0000000510037227 */ /* 0x000fc800078e00ff */
[----:B------:R-:W-:Y:S01]  /*143b0*/  IMAD.MOV R3, RZ, RZ, -R3 ;  /* 0x000000ffff037224 */ /* 0x000fe200078e0a03 */
[----:B0-----:R-:W2:Y:S03]  /*143c0*/  LDL R11, [R1+0x404] ;  /* 0x00040400010b7983 */ /* 0x001ea60000100800 */
[----:B------:R-:W-:Y:S02]  /*143d0*/  IMAD R5, R29, R3, R5 ;  /* 0x000000031d057224 */ /* 0x000fe400078e0205 */
[----:B------:R-:W-:-:S03]  /*143e0*/  IMAD.HI.U32 R3, R16, R4, RZ ;  /* 0x0000000410037227 */ /* 0x000fc600078e00ff */
[----:B------:R-:W-:Y:S01]  /*143f0*/  ISETP.GT.U32.AND P6, PT, R29, R5, PT ;  /* 0x000000051d00720c */ /* 0x000fe20003fc4070 */
[----:B------:R-:W-:Y:S02]  /*14400*/  IMAD.MOV R3, RZ, RZ, -R3 ;  /* 0x000000ffff037224 */ /* 0x000fe400078e0a03 */
[----:B------:R-:W-:-:S04]  /*14410*/  IMAD.HI.U32 R0, R16, R17, RZ ;  /* 0x0000001110007227 */ /* 0x000fc800078e00ff */
[----:B------:R-:W-:Y:S02]  /*14420*/  IMAD R4, R29, R3, R4 ;  /* 0x000000031d047224 */ /* 0x000fe400078e0204 */
[----:B------:R-:W-:-:S03]  /*14430*/  IMAD.MOV R0, RZ, RZ, -R0 ;  /* 0x000000ffff007224 */ /* 0x000fc600078e0a00 */
[C---:B------:R-:W-:Y:S01]  /*14440*/  ISETP.GT.U32.AND P5, PT, R29.reuse, R4, PT ;  /* 0x000000041d00720c */ /* 0x040fe20003fa4070 */
[----:B------:R-:W-:Y:S02]  /*14450*/  IMAD R17, R29, R0, R17 ;  /* 0x000000001d117224 */ /* 0x000fe400078e0211 */
[----:B------:R-:W-:-:S03]  /*14460*/  @!P6 IMAD.IADD R5, R5, 0x1, -R29 ;  /* 0x000000010505e824 */ /* 0x000fc600078e0a1d */
[----:B------:R-:W-:Y:S02]  /*14470*/  ISETP.GT.U32.AND P6, PT, R29, R17, PT ;  /* 0x000000111d00720c */ /* 0x000fe40003fc4070 */
[----:B------:R-:W-:-:S05]  /*14480*/  IABS R3, R14 ;  /* 0x0000000e00037213 */ /* 0x000fca0000000000 */
[----:B------:R-:W-:Y:S01]  /*14490*/  @!P5 IMAD.IADD R4, R4, 0x1, -R29 ;  /* 0x000000010404d824 */ /* 0x000fe200078e0a1d */
[----:B------:R-:W-:Y:S02]  /*144a0*/  ISETP.GT.U32.AND P5, PT, R29, R5, PT ;  /* 0x000000051d00720c */ /* 0x000fe40003fa4070 */
[----:B------:R-:W-:-:S03]  /*144b0*/  ISETP.GE.AND P4, PT, R9, RZ, PT ;  /* 0x000000ff0900720c */ /* 0x000fc60003f86270 */
[----:B------:R-:W-:Y:S01]  /*144c0*/  @!P6 IMAD.IADD R17, R17, 0x1, -R29 ;  /* 0x000000011111e824 */ /* 0x000fe200078e0a1d */
[----:B------:R-:W-:Y:S01]  /*144d0*/  ISETP.GT.U32.AND P6, PT, R29, R4, PT ;  /* 0x000000041d00720c */ /* 0x000fe20003fc4070 */
        /* <DEDUP_REMOVED lines=8> */
[----:B------:R-:W-:Y:S02]  /*14560*/  @!P0 IMAD.MOV R10, RZ, RZ, -R10 ;  /* 0x000000ffff0a8224 */ /* 0x000fe400078e0a0a */
[----:B------:R-:W-:Y:S01]  /*14570*/  @!P2 IMAD.MOV R4, RZ, RZ, -R4 ;  /* 0x000000ffff04a224 */ /* 0x000fe200078e0a04 */
[----:B------:R-:W-:Y:S04]  /*14580*/  STL [R1+0x58c], R7 ;  /* 0x00058c0701007387 */ /* 0x000fe80000100800 */
[----:B------:R4:W-:Y:S04]  /*14590*/  STL [R1+0x588], R10 ;  /* 0x0005880a01007387 */ /* 0x0009e80000100800 */
[----:B------:R0:W-:Y:S01]  /*145a0*/  STL [R1+0x580], R4 ;  /* 0x0005800401007387 */ /* 0x0001e20000100800 */
[----:B------:R-:W-:Y:S01]  /*145b0*/  IMAD.HI.U32 R6, R16, R8, RZ ;  /* 0x0000000810067227 */ /* 0x000fe200078e00ff */
[----:B------:R-:W-:-:S02]  /*145c0*/  IABS R0, R12 ;  /* 0x0000000c00007213 */ /* 0x000fc40000000000 */
[----:B------:R-:W-:Y:S02]  /*145d0*/  ISETP.GT.U32.AND P1, PT, R29, R17, PT ;  /* 0x000000111d00720c */ /* 0x000fe40003f24070 */
[----:B----4-:R-:W-:Y:S01]  /*145e0*/  IABS R10, R18 ;  /* 0x00000012000a7213 */ /* 0x010fe20000000000 */
[----:B------:R-:W4:Y:S04]  /*145f0*/  LDL R7, [R1+0x410] ;  /* 0x0004100001077983 */ /* 0x000f280000100800 */
[----:B------:R-:W4:Y:S01]  /*14600*/  LDL R18, [R1+0x40c] ;  /* 0x00040c0001127983 */ /* 0x000f220000100800 */
[----:B------:R-:W-:-:S04]  /*14610*/  IMAD.MOV R6, RZ, RZ, -R6 ;  /* 0x000000ffff067224 */ /* 0x000fc800078e0a06 */
        /* <DEDUP_REMOVED lines=10> */
[----:B------:R-:W-:Y:S02]  /*146c0*/  ISETP.GE.AND P2, PT, R12, RZ, PT ;  /* 0x000000ff0c00720c */ /* 0x000fe40003f46270 */
[----:B---3--:R-:W-:Y:S01]  /*146d0*/  IABS R12, R15 ;  /* 0x0000000f000c7213 */ /* 0x008fe20000000000 */
[----:B0-----:R-:W-:Y:S01]  /*146e0*/  IMAD.HI.U32 R4, R16, R14, RZ ;  /* 0x0000000e10047227 */ /* 0x001fe200078e00ff */
[----:B------:R-:W-:-:S03]  /*146f0*/  ISETP.GT.U32.AND P6, PT, R29, R3, PT ;  /* 0x000000031d00720c */ /* 0x000fc60003fc4070 */
[----:B------:R-:W-:Y:S01]  /*14700*/  @!P1 IMAD.IADD R0, R0, 0x1, -R29 ;  /* 0x0000000100009824 */ /* 0x000fe200078e0a1d */
[----:B------:R-:W-:Y:S01]  /*14710*/  ISETP.GT.U32.AND P5, PT, R29, R8, PT ;  /* 0x000000081d00720c */ /* 0x000fe20003fa4070 */
[----:B------:R-:W-:-:S03]  /*14720*/  IMAD.HI.U32 R6, R16, R12, RZ ;  /* 0x0000000c10067227 */ /* 0x000fc600078e00ff */
[C---:B------:R-:W-:Y:S01]  /*14730*/  ISETP.GT.U32.AND P1, PT, R29.reuse, R0, PT ;  /* 0x000000001d00720c */ /* 0x040fe20003f24070 */
[----:B------:R-:W-:Y:S02]  /*14740*/  IMAD.MOV R4, RZ, RZ, -R4 ;  /* 0x000000ffff047224 */ /* 0x000fe400078e0a04 */
[----:B------:R-:W-:Y:S01]  /*14750*/  IMAD.MOV R6, RZ, RZ, -R6 ;  /* 0x000000ffff067224 */ /* 0x000fe200078e0a06 */
[----:B------:R-:W-:Y:S01]  /*14760*/  IABS R11, R11 ;  /* 0x0000000b000b7213 */ /* 0x000fe20000000000 */
[C---:B------:R-:W-:Y:S02]  /*14770*/  IMAD R14, R29.reuse, R4, R14 ;  /* 0x000000041d0e7224 */ /* 0x040fe400078e020e */
[----:B------:R-:W-:Y:S02]  /*14780*/  IMAD R12, R29, R6, R12 ;  /* 0x000000061d0c7224 */ /* 0x000fe400078e020c */
[--C-:B------:R-:W-:Y:S01]  /*14790*/  @!P6 IMAD.IADD R3, R3, 0x1, -R29.reuse ;  /* 0x000000010303e824 */ /* 0x100fe200078e0a1d */
[----:B------:R-:W-:Y:S01]  /*147a0*/  ISETP.GT.U32.AND P6, PT, R29, R14, PT ;  /* 0x0000000e1d00720c */ /* 0x000fe20003fc4070 */
[----:B------:R-:W-:Y:S01]  /*147b0*/  @!P5 IMAD.IADD R8, R8, 0x1, -R29 ;  /* 0x000000010808d824 */ /* 0x000fe200078e0a1d */
[----:B------:R-:W2:Y:S01]  /*147c0*/  LDL R6, [R1+0x414] ;  /* 0x0004140001067983 */ /* 0x000ea20000100800 */
[----:B------:R-:W-:-:S04]  /*147d0*/  IMAD.HI.U32 R5, R16, R11, RZ ;  /* 0x0000000b10057227 */ /* 0x000fc800078e00ff */
[----:B------:R-:W-:Y:S01]  /*147e0*/  @!P1 IMAD.IADD R0, R0, 0x1, -R29 ;  /* 0x0000000100009824 */ /* 0x000fe200078e0a1d */
[C---:B------:R-:W-:Y:S01]  /*147f0*/  ISETP.GT.U32.AND P1, PT, R29.reuse, R12, PT ;  /* 0x0000000c1d00720c */ /* 0x040fe20003f24070 */
[----:B------:R-:W-:Y:S01]  /*14800*/  IMAD.HI.U32 R4, R16, R10, RZ ;  /* 0x0000000a10047227 */ /* 0x000fe200078e00ff */
[----:B------:R-:W-:-:S03]  /*14810*/  ISETP.GT.U32.AND P5, PT, R29, R8, PT ;  /* 0x000000081d00720c */ /* 0x000fc60003fa4070 */
[----:B------:R-:W-:Y:S02]  /*14820*/  IMAD.MOV R5, RZ, RZ, -R5 ;  /* 0x000000ffff057224 */ /* 0x000fe400078e0a05 */
[----:B------:R-:W-:Y:S02]  /*14830*/  IMAD.MOV R4, RZ, RZ, -R4 ;  /* 0x000000ffff047224 */ /* 0x000fe400078e0a04 */
[C---:B------:R-:W-:Y:S02]  /*14840*/  IMAD R11, R29.reuse, R5, R11 ;  /* 0x000000051d0b7224 */ /* 0x040fe400078e020b */
[C---:B------:R-:W-:Y:S02]  /*14850*/  IMAD R10, R29.reuse, R4, R10 ;  /* 0x000000041d0a7224 */ /* 0x040fe400078e020a */
[--C-:B------:R-:W-:Y:S01]  /*14860*/  @!P6 IMAD.IADD R14, R14, 0x1, -R29.reuse ;  /* 0x000000010e0ee824 */ /* 0x100fe200078e0a1d */
[C---:B------:R-:W-:Y:S01]  /*14870*/  ISETP.GT.U32.AND P6, PT, R29.reuse, R11, PT ;  /* 0x0000000b1d00720c */ /* 0x040fe20003fc4070 */
[--C-:B------:R-:W-:Y:S01]  /*14880*/  @!P1 IMAD.IADD R12, R12, 0x1, -R29.reuse ;  /* 0x000000010c0c9824 */ /* 0x100fe200078e0a1d */
[----:B------:R-:W-:Y:S01]  /*14890*/  ISETP.GT.U32.AND P1, PT, R29, R10, PT ;  /* 0x0000000a1d00720c */ /* 0x000fe20003f24070 */
[----:B------:R-:W-:Y:S01]  /*148a0*/  @!P5 IMAD.IADD R8, R8, 0x1, -R29 ;  /* 0x000000010808d824 */ /* 0x000fe200078e0a1d */
[----:B------:R-:W-:-:S02]  /*148b0*/  ISETP.GE.AND P5, PT, R20, RZ, PT ;  /* 0x000000ff1400720c */ /* 0x000fc40003fa6270 */
[----:B------:R-:W3:Y:S01]  /*148c0*/  LDL R20, [R1+0x418] ;  /* 0x0004180001147983 */ /* 0x000ee20000100800 */
[----:B------:R-:W-:-:S06]  /*148d0*/  ISETP.GE.AND P4, PT, R9, RZ, PT ;  /* 0x000000ff0900720c */ /* 0x000fcc0003f86270 */
[--C-:B------:R-:W-:Y:S02]  /*148e0*/  @!P6 IMAD.IADD R11, R11, 0x1, -R29.reuse ;  /* 0x000000010b0be824 */ /* 0x100fe400078e0a1d */
[----:B------:R-:W-:Y:S01]  /*148f0*/  @!P1 IMAD.IADD R10, R10, 0x1, -R29 ;  /* 0x000000010a0a9824 */ /* 0x000fe200078e0a1d */
[----:B----4-:R-:W-:Y:S02]  /*14900*/  IABS R9, R18 ;  /* 0x0000001200097213 */ /* 0x010fe40000000000 */
[----:B------:R-:W4:Y:S04]  /*14910*/  LDL R18, [R1+0x41c] ;  /* 0x00041c0001127983 */ /* 0x000f280000100800 */
[----:B------:R-:W-:Y:S04]  /*14920*/  STL [R1+0x2264], R12 ;  /* 0x0022640c01007387 */ /* 0x000fe80000100800 */
[----:B------:R0:W-:Y:S04]  /*14930*/  STL [R1+0x2260], R11 ;  /* 0x0022600b01007387 */ /* 0x0001e80000100800 */
[----:B0-----:R-:W4:Y:S04]  /*14940*/  LDL.LU R11, [R1+0x42c] ;  /* 0x00042c00010b7983 */ /* 0x001f280000300800 */
[----:B------:R0:W-:Y:S04]  /*14950*/  STL [R1+0x225c], R10 ;  /* 0x00225c0a01007387 */ /* 0x0001e80000100800 */
[----:B0-----:R-:W4:Y:S01]  /*14960*/  LDL.LU R10, [R1+0x9f8] ;  /* 0x0009f800010a7983 */ /* 0x001f220000300800 */
[----:B------:R-:W-:-:S04]  /*14970*/  IMAD.HI.U32 R5, R16, R9, RZ ;  /* 0x0000000910057227 */ /* 0x000fc800078e00ff */
[----:B------:R-:W-:Y:S01]  /*14980*/  IMAD.MOV R5, RZ, RZ, -R5 ;  /* 0x000000ffff057224 */ /* 0x000fe200078e0a05 */
[----:B------:R-:W-:-:S03]  /*14990*/  IABS R7, R7 ;  /* 0x0000000700077213 */ /* 0x000fc60000000000 */
[----:B------:R-:W-:Y:S01]  /*149a0*/  IMAD R9, R29, R5, R9 ;  /* 0x000000051d097224 */ /* 0x000fe200078e0209 */
[----:B--2---:R-:W-:Y:S01]  /*149b0*/  IABS R4, R6 ;  /* 0x0000000600047213 */ /* 0x004fe20000000000 */
[----:B------:R-:W-:-:S04]  /*149c0*/  IMAD.MOV.U32 R12, RZ, RZ, R19 ;  /* 0x000000ffff0c7224 */ /* 0x000fc800078e0013 */
[----:B------:R-:W-:-:S04]  /*149d0*/  IMAD.HI.U32 R19, R16, R4, RZ ;  /* 0x0000000410137227 */ /* 0x000fc800078e00ff */
[----:B------:R-:W-:Y:S01]  /*149e0*/  IMAD.MOV R19, RZ, RZ, -R19 ;  /* 0x000000ffff137224 */ /* 0x000fe200078e0a13 */
[----:B---3--:R-:W-:Y:S01]  /*149f0*/  IABS R6, R20 ;  /* 0x0000001400067213 */ /* 0x008fe20000000000 */
[----:B------:R-:W-:-:S04]  /*14a00*/  IMAD.HI.U32 R20, R16, R7, RZ ;  /* 0x0000000710147227 */ /* 0x000fc800078e00ff */
[----:B------:R-:W-:Y:S02]  /*14a10*/  IMAD.MOV R20, RZ, RZ, -R20 ;  /* 0x000000ffff147224 */ /* 0x000fe400078e0a14 */
[C---:B------:R-:W-:Y:S02]  /*14a20*/  IMAD R4, R29.reuse, R19, R4 ;  /* 0x000000131d047224 */ /* 0x040fe400078e0204 */
[----:B------:R-:W-:Y:S02]  /*14a30*/  IMAD R7, R29, R20, R7 ;  /* 0x000000141d077224 */ /* 0x000fe400078e0207 */
[----:B------:R-:W2:Y:S04]  /*14a40*/  LDL.LU R20, [R1+0xac8] ;  /* 0x000ac80001147983 */ /* 0x000ea80000300800 */
[----:B------:R-:W3:Y:S01]  /*14a50*/  LDL.LU R19, [R1+0xa88] ;  /* 0x000a880001137983 */ /* 0x000ee20000300800 */
[----:B----4-:R-:W-:Y:S01]  /*14a60*/  IABS R5, R18 ;  /* 0x0000001200057213 */ /* 0x010fe20000000000 */
[----:B------:R-:W-:-:S04]  /*14a70*/  IMAD.HI.U32 R18, R16, R6, RZ ;  /* 0x0000000610127227 */ /* 0x000fc800078e00ff */
[----:B------:R-:W-:-:S04]  /*14a80*/  IMAD.MOV R18, RZ, RZ, -R18 ;  /* 0x000000ffff127224 */ /* 0x000fc800078e0a12 */
[----:B------:R-:W-:Y:S02]  /*14a90*/  IMAD R6, R29, R18, R6 ;  /* 0x000000121d067224 */ /* 0x000fe400078e0206 */
[----:B------:R-:W-:Y:S02]  /*14aa0*/  IMAD.MOV.U32 R18, RZ, RZ, R10 ;  /* 0x000000ffff127224 */ /* 0x000fe400078e000a */
[----:B------:R-:W-:Y:S02]  /*14ab0*/  IMAD.MOV.U32 R10, RZ, RZ, R17 ;  /* 0x000000ffff0a7224 */ /* 0x000fe400078e0011 */
[----:B------:R-:W-:Y:S02]  /*14ac0*/  IMAD.MOV.U32 R17, RZ, RZ, R12 ;  /* 0x000000ffff117224 */ /* 0x000fe400078e000c */
[----:B------:R-:W-:Y:S02]  /*14ad0*/  @!P3 IMAD.MOV R10, RZ, RZ, -R10 ;  /* 0x000000ffff0ab224 */ /* 0x000fe400078e0a0a */
[----:B------:R-:W-:-:S02]  /*14ae0*/  IMAD.MOV.U32 R12, RZ, RZ, R8 ;  /* 0x000000ffff0c7224 */ /* 0x000fc400078e0008 */
[----:B------:R-:W-:Y:S02]  /*14af0*/  IMAD.MOV.U32 R8, RZ, RZ, R11 ;  /* 0x000000ffff087224 */ /* 0x000fe400078e000b */
[----:B------:R-:W-:Y:S02]  /*14b00*/  IMAD.MOV.U32 R11, RZ, RZ, R3 ;  /* 0x000000ffff0b7224 */ /* 0x000fe400078e0003 */
[----:B------:R-:W4:Y:S01]  /*14b10*/  LDL R3, [R1+0x424] ;  /* 0x0004240001037983 */ /* 0x000f220000100800 */
[----:B------:R-:W-:-:S03]  /*14b20*/  @!P4 IMAD.MOV R12, RZ, RZ, -R12 ;  /* 0x000000ffff0cc224 */ /* 0x000fc600078e0a0c */
[----:B------:R0:W-:Y:S01]  /*14b30*/  STL [R1+0x578], R10 ;  /* 0x0005780a01007387 */ /* 0x0001e20000100800 */
[----:B------:R-:W-:Y:S02]  /*14b40*/  @!P0 IMAD.MOV R11, RZ, RZ, -R11 ;  /* 0x000000ffff0b8224 */ /* 0x000fe400078e0a0b */
[----:B0-----:R-:W-:Y:S02]  /*14b50*/  IMAD.MOV.U32 R10, RZ, RZ, R0 ;  /* 0x000000ffff0a7224 */ /* 0x001fe400078e0000 */
[----:B------:R-:W4:Y:S02]  /*14b60*/  LDL R0, [R1+0x420] ;  /* 0x0004200001007983 */ /* 0x000f240000100800 */
[----:B------:R-:W-:Y:S02]  /*14b70*/  @!P2 IMAD.MOV R10, RZ, RZ, -R10 ;  /* 0x000000ffff0aa224 */ /* 0x000fe400078e0a0a */
[----:B------:R0:W-:Y:S04]  /*14b80*/  STL [R1+0x56c], R12 ;  /* 0x00056c0c01007387 */ /* 0x0001e80000100800 */
[----:B0-----:R-:W4:Y:S04]  /*14b90*/  LDL.LU R12, [R1+0x2264] ;  /* 0x00226400010c7983 */ /* 0x001f280000300800 */
[----:B------:R0:W-:Y:S04]  /*14ba0*/  STL [R1+0x564], R11 ;  /* 0x0005640b01007387 */ /* 0x0001e80000100800 */
[----:B0-----:R-:W4:Y:S04]  /*14bb0*/  LDL.LU R11, [R1+0x2260] ;  /* 0x00226000010b7983 */ /* 0x001f280000300800 */
[----:B------:R0:W-:Y:S04]  /*14bc0*/  STL [R1+0x55c], R10 ;  /* 0x00055c0a01007387 */ /* 0x0001e80000100800 */
[----:B0-----:R-:W4:Y:S01]  /*14bd0*/  LDL.LU R10, [R1+0x225c] ;  /* 0x00225c00010a7983 */ /* 0x001f220000300800 */
[----:B------:R-:W-:-:S02]  /*14be0*/  ISETP.GT.U32.AND P3, PT, R29, R14, PT ;  /* 0x0000000e1d00720c */ /* 0x000fc40003f64070 */
[----:B------:R-:W-:Y:S01]  /*14bf0*/  ISETP.GE.AND P1, PT, R15, RZ, PT ;  /* 0x000000ff0f00720c */ /* 0x000fe20003f26270 */
[----:B------:R-:W-:-:S04]  /*14c00*/  IMAD.HI.U32 R15, R16, R5, RZ ;  /* 0x00000005100f7227 */ /* 0x000fc800078e00ff */
[----:B------:R-:W-:-:S04]  /*14c10*/  IMAD.MOV R15, RZ, RZ, -R15 ;  /* 0x000000ffff0f7224 */ /* 0x000fc800078e0a0f */
[----:B------:R-:W-:Y:S02]  /*14c20*/  IMAD R5, R29, R15, R5 ;  /* 0x0000000f1d057224 */ /* 0x000fe400078e0205 */
[----:B------:R-:W4:Y:S01]  /*14c30*/  LDL.LU R15, [R1+0x404] ;  /* 0x00040400010f7983 */ /* 0x000f220000300800 */
[----:B------:R-:W-:-:S03]  /*14c40*/  @!P3 IMAD.IADD R14, R14, 0x1, -R29 ;  /* 0x000000010e0eb824 */ /* 0x000fc600078e0a1d */
[----:B---3--:R-:W-:Y:S04]  /*14c50*/  STL [R1+0x2254], R19 ;  /* 0x0022541301007387 */ /* 0x008fe80000100800 */
[----:B--2---:R0:W-:Y:S04]  /*14c60*/  STL [R1+0x2258], R20 ;  /* 0x0022581401007387 */ /* 0x0041e80000100800 */
[----:B0-----:R-:W2:Y:S04]  /*14c70*/  LDL.LU R20, [R1+0x408] ;  /* 0x0004080001147983 */ /* 0x001ea80000300800 */
[----:B------:R-:W3:Y:S04]  /*14c80*/  LDL.LU R19, [R1+0x40c] ;  /* 0x00040c0001137983 */ /* 0x000ee80000300800 */
[----:B------:R0:W-:Y:S01]  /*14c90*/  STL [R1+0x2250], R14 ;  /* 0x0022500e01007387 */ /* 0x0001e20000100800 */
[----:B----4-:R-:W-:-:S13]  /*14ca0*/  ISETP.GT.U32.AND P2, PT, R29, R10, PT ;  /* 0x0000000a1d00720c */ /* 0x010fda0003f44070 */
[----:B------:R-:W-:-:S05]  /*14cb0*/  @!P2 IMAD.IADD R10, R10, 0x1, -R29 ;  /* 0x000000010a0aa824 */ /* 0x000fca00078e0a1d */
[----:B------:R1:W-:Y:S04]  /*14cc0*/  STL [R1+0x2248], R10 ;  /* 0x0022480a01007387 */ /* 0x0003e80000100800 */
[----:B0-----:R-:W4:Y:S01]  /*14cd0*/  LDL.LU R14, [R1+0x410] ;  /* 0x00041000010e7983 */ /* 0x001f220000300800 */
[C---:B------:R-:W-:Y:S02]  /*14ce0*/  ISETP.GT.U32.AND P6, PT, R29.reuse, R9, PT ;  /* 0x000000091d00720c */ /* 0x040fe40003fc4070 */
[C---:B------:R-:W-:Y:S02]  /*14cf0*/  ISETP.GT.U32.AND P4, PT, R29.reuse, R12, PT ;  /* 0x0000000c1d00720c */ /* 0x040fe40003f84070 */
[----:B------:R-:W-:-:S09]  /*14d00*/  ISETP.GT.U32.AND P0, PT, R29, R11, PT ;  /* 0x0000000b1d00720c */ /* 0x000fd20003f04070 */
[----:B------:R-:W-:-:S05]  /*14d10*/  @!P6 IMAD.IADD R9, R9, 0x1, -R29 ;  /* 0x000000010909e824 */ /* 0x000fca00078e0a1d */
[C---:B------:R-:W-:Y:S01]  /*14d20*/  ISETP.GT.U32.AND P6, PT, R29.reuse, R9, PT ;  /* 0x000000091d00720c */ /* 0x040fe20003fc4070 */
[--C-:B------:R-:W-:Y:S01]  /*14d30*/  @!P4 IMAD.IADD R12, R12, 0x1, -R29.reuse ;  /* 0x000000010c0cc824 */ /* 0x100fe200078e0a1d */
[----:B------:R-:W-:Y:S01]  /*14d40*/  ISETP.GT.U32.AND P3, PT, R29, R7, PT ;  /* 0x000000071d00720c */ /* 0x000fe20003f64070 */
[----:B------:R-:W-:Y:S01]  /*14d50*/  @!P0 IMAD.IADD R11, R11, 0x1, -R29 ;  /* 0x000000010b0b8824 */ /* 0x000fe200078e0a1d */
[C---:B------:R-:W-:Y:S02]  /*14d60*/  ISETP.GT.U32.AND P4, PT, R29.reuse, R4, PT ;  /* 0x000000041d00720c */ /* 0x040fe40003f84070 */
[----:B------:R-:W-:Y:S02]  /*14d70*/  ISETP.GT.U32.AND P0, PT, R29, R6, PT ;  /* 0x000000061d00720c */ /* 0x000fe40003f04070 */
[----:B------:R-:W-:Y:S02]  /*14d80*/  IABS R0, R0 ;  /* 0x0000000000007213 */ /* 0x000fe40000000000 */
[----:B------:R-:W-:Y:S01]  /*14d90*/  IABS R3, R3 ;  /* 0x0000000300037213 */ /* 0x000fe20000000000 */
[----:B-1----:R-:W-:-:S02]  /*14da0*/  IMAD.MOV.U32 R10, RZ, RZ, R8 ;  /* 0x000000ffff0a7224 */ /* 0x002fc400078e0008 */
[----:B------:R-:W-:Y:S01]  /*14db0*/  @!P6 IMAD.IADD R9, R9, 0x1, -R29 ;  /* 0x000000010909e824 */ /* 0x000fe200078e0a1d */
[----:B------:R-:W-:Y:S01]  /*14dc0*/  ISETP.GE.AND P2, PT, R15, RZ, PT ;  /* 0x000000ff0f00720c */ /* 0x000fe20003f46270 */
[C---:B------:R-:W-:Y:S01]  /*14dd0*/  IMAD.HI.U32 R15, R16.reuse, R0, RZ ;  /* 0x00000000100f7227 */ /* 0x040fe200078e00ff */
[----:B------:R0:W-:Y:S03]  /*14de0*/  STL [R1+0x2244], R16 ;  /* 0x0022441001007387 */ /* 0x0001e60000100800 */
[----:B------:R-:W-:-:S04]  /*14df0*/  IMAD.HI.U32 R8, R16, R3, RZ ;  /* 0x0000000310087227 */ /* 0x000fc800078e00ff */
[--C-:B------:R-:W-:Y:S01]  /*14e00*/  @!P3 IMAD.IADD R7, R7, 0x1, -R29.reuse ;  /* 0x000000010707b824 */ /* 0x100fe200078e0a1d */
[----:B--2---:R-:W-:Y:S01]  /*14e10*/  ISETP.GE.AND P3, PT, R20, RZ, PT ;  /* 0x000000ff1400720c */ /* 0x004fe20003f66270 */
[----:B0-----:R-:W2:Y:S01]  /*14e20*/  LDL.LU R16, [R1+0x9f0] ;  /* 0x0009f00001107983 */ /* 0x001ea20000300800 */
[--C-:B------:R-:W-:Y:S01]  /*14e30*/  @!P4 IMAD.IADD R4, R4, 0x1, -R29.reuse ;  /* 0x000000010404c824 */ /* 0x100fe200078e0a1d */
[----:B---3--:R-:W-:Y:S02]  /*14e40*/  ISETP.GE.AND P4, PT, R19, RZ, PT ;  /* 0x000000ff1300720c */ /* 0x008fe40003f86270 */
[----:B------:R0:W-:Y:S01]  /*14e50*/  STL [R1+0x224c], R9 ;  /* 0x00224c0901007387 */ /* 0x0001e20000100800 */
[----:B------:R-:W-:-:S03]  /*14e60*/  @!P0 IMAD.IADD R6, R6, 0x1, -R29 ;  /* 0x0000000106068824 */ /* 0x000fc600078e0a1d */
[----:B0-----:R-:W3:Y:S04]  /*14e70*/  LDL.LU R9, [R1+0x428] ;  /* 0x0004280001097983 */ /* 0x001ee80000300800 */
[----:B------:R-:W2:Y:S04]  /*14e80*/  LDL.LU R20, [R1+0x2258] ;  /* 0x0022580001147983 */ /* 0x000ea80000300800 */
[----:B------:R-:W2:Y:S01]  /*14e90*/  LDL.LU R19, [R1+0x2254] ;  /* 0x0022540001137983 */ /* 0x000ea20000300800 */
[----:B----4-:R-:W-:-:S03]  /*14ea0*/  ISETP.GE.AND P0, PT, R14, RZ, PT ;  /* 0x000000ff0e00720c */ /* 0x010fc60003f06270 */
[----:B------:R-:W4:Y:S01]  /*14eb0*/  LDL.LU R14, [R1+0x2250] ;  /* 0x00225000010e7983 */ /* 0x000f220000300800 */
[----:B------:R-:W-:-:S04]  /*14ec0*/  IMAD.MOV R15, RZ, RZ, -R15 ;  /* 0x000000ffff0f7224 */ /* 0x000fc800078e0a0f */
[----:B------:R-:W-:Y:S02]  /*14ed0*/  IMAD R0, R29, R15, R0 ;  /* 0x0000000f1d007224 */ /* 0x000fe400078e0200 */
[----:B------:R-:W-:Y:S02]  /*14ee0*/  IMAD.MOV.U32 R15, RZ, RZ, R10 ;  /* 0x000000ffff0f7224 */ /* 0x000fe400078e000a */
[----:B------:R-:W-:-:S04]  /*14ef0*/  IMAD.MOV R8, RZ, RZ, -R8 ;  /* 0x000000ffff087224 */ /* 0x000fc800078e0a08 */
[----:B------:R-:W-:Y:S02]  /*14f00*/  IMAD R3, R29, R8, R3 ;  /* 0x000000081d037224 */ /* 0x000fe400078e0203 */
[----:B------:R-:W-:Y:S02]  /*14f10*/  @!P1 IMAD.MOV R12, RZ, RZ, -R12 ;  /* 0x000000ffff0c9224 */ /* 0x000fe400078e0a0c */
[----:B------:R-:W-:Y:S01]  /*14f20*/  @!P2 IMAD.MOV R11, RZ, RZ, -R11 ;  /* 0x000000ffff0ba224 */ /* 0x000fe200078e0a0b */
[----:B---3--:R-:W-:Y:S01]  /*14f30*/  IABS R8, R9 ;  /* 0x0000000900087213 */ /* 0x008fe20000000000 */
[----:B----4-:R-:W-:-:S04]  /*14f40*/  IMAD.MOV.U32 R10, RZ, RZ, R14 ;  /* 0x000000ffff0a7224 */ /* 0x010fc800078e000e */
[----:B------:R-:W-:Y:S02]  /*14f50*/  @!P5 IMAD.MOV R10, RZ, RZ, -R10 ;  /* 0x000000ffff0ad224 */ /* 0x000fe400078e0a0a */
[----:B------:R-:W-:Y:S02]  /*14f60*/  IMAD.MOV.U32 R14, RZ, RZ, R9 ;  /* 0x000000ffff0e7224 */ /* 0x000fe400078e0009 */
[----:B------:R-:W3:Y:S04]  /*14f70*/  LDL.LU R9, [R1+0x224c] ;  /* 0x00224c0001097983 */ /* 0x000ee80000300800 */
[----:B------:R0:W-:Y:S04]  /*14f80*/  STL [R1+0x558], R10 ;  /* 0x0005580a01007387 */ /* 0x0001e80000100800 */
[----:B0-----:R-:W4:Y:S04]  /*14f90*/  LDL.LU R10, [R1+0x2248] ;  /* 0x00224800010a7983 */ /* 0x001f280000300800 */
[----:B------:R0:W-:Y:S04]  /*14fa0*/  STL [R1+0x550], R12 ;  /* 0x0005500c01007387 */ /* 0x0001e80000100800 */
[----:B------:R1:W-:Y:S01]  /*14fb0*/  STL [R1+0x2240], R26 ;  /* 0x0022401a01007387 */ /* 0x0003e20000100800 */
[----:B0-----:R-:W-:-:S03]  /*14fc0*/  IMAD.MOV.U32 R12, RZ, RZ, R15 ;  /* 0x000000ffff0c7224 */ /* 0x001fc600078e000f */
[----:B------:R-:W-:Y:S04]  /*14fd0*/  STL [R1+0x54c], R11 ;  /* 0x00054c0b01007387 */ /* 0x000fe80000100800 */
[----:B-1----:R-:W4:Y:S04]  /*14fe0*/  LDL.LU R26, [R1+0x418] ;  /* 0x00041800011a7983 */ /* 0x002f280000300800 */
[----:B------:R0:W-:Y:S04]  /*14ff0*/  STL [R1+0x223c], R12 ;  /* 0x00223c0c01007387 */ /* 0x0001e80000100800 */
[----:B0-----:R-:W4:Y:S01]  /*15000*/  LDL.LU R12, [R1+0x41c] ;  /* 0x00041c00010c7983 */ /* 0x001f220000300800 */
[C---:B------:R-:W-:Y:S01]  /*15010*/  ISETP.GT.U32.AND P6, PT, R29.reuse, R5, PT ;  /* 0x000000051d00720c */ /* 0x040fe20003fc4070 */
[----:B--2---:R-:W-:Y:S01]  /*15020*/  IMAD.MOV.U32 R15, RZ, RZ, R16 ;  /* 0x000000ffff0f7224 */ /* 0x004fe200078e0010 */
[----:B------:R-:W-:-:S11]  /*15030*/  ISETP.GT.U32.AND P1, PT, R29, R4, PT ;  /* 0x000000041d00720c */ /* 0x000fd60003f24070 */
[--C-:B------:R-:W-:Y:S01]  /*15040*/  @!P6 IMAD.IADD R5, R5, 0x1, -R29.reuse ;  /* 0x000000010505e824 */ /* 0x100fe200078e0a1d */
[----:B------:R-:W-:Y:S01]  /*15050*/  ISETP.GT.U32.AND P6, PT, R29, R6, PT ;  /* 0x000000061d00720c */ /* 0x000fe20003fc4070 */
[----:B------:R-:W-:-:S12]  /*15060*/  @!P1 IMAD.IADD R4, R4, 0x1, -R29 ;  /* 0x0000000104049824 */ /* 0x000fd800078e0a1d */
[----:B------:R-:W-:Y:S02]  /*15070*/  @!P6 IMAD.IADD R6, R6, 0x1, -R29 ;  /* 0x000000010606e824 */ /* 0x000fe400078e0a1d */
[----:B---3--:R-:W-:-:S04]  /*15080*/  IMAD.MOV.U32 R16, RZ, RZ, R9 ;  /* 0x000000ffff107224 */ /* 0x008fc800078e0009 */
[----:B------:R-:W-:Y:S02]  /*15090*/  @!P4 IMAD.MOV R16, RZ, RZ, -R16 ;  /* 0x000000ffff10c224 */ /* 0x000fe400078e0a10 */
[----:B----4-:R-:W-:Y:S02]  /*150a0*/  IMAD.MOV.U32 R11, RZ, RZ, R10 ;  /* 0x000000ffff0b7224 */ /* 0x010fe400078e000a */
[----:B------:R-:W2:Y:S02]  /*150b0*/  LDL.LU R10, [R1+0x414] ;  /* 0x00041400010a7983 */ /* 0x000ea40000300800 */
[----:B------:R-:W-:Y:S02]  /*150c0*/  @!P3 IMAD.MOV R11, RZ, RZ, -R11 ;  /* 0x000000ffff0bb224 */ /* 0x000fe400078e0a0b */
[----:B------:R-:W3:Y:S04]  /*150d0*/  LDL.LU R9, [R1+0x420] ;  /* 0x0004200001097983 */ /* 0x000ee80000300800 */
[----:B------:R0:W-:Y:S04]  /*150e0*/  STL [R1+0x540], R11 ;  /* 0x0005400b01007387 */ /* 0x0001e80000100800 */
[----:B0-----:R-:W4:Y:S04]  /*150f0*/  LDL.LU R11, [R1+0x424] ;  /* 0x00042400010b7983 */ /* 0x001f280000300800 */
[----:B------:R0:W-:Y:S01]  /*15100*/  STL [R1+0x53c], R16 ;  /* 0x00053c1001007387 */ /* 0x0001e20000100800 */
[----:B------:R-:W-:-:S03]  /*15110*/  ISETP.GE.AND P1, PT, R26, RZ, PT ;  /* 0x000000ff1a00720c */ /* 0x000fc60003f26270 */
[----:B0-----:R-:W4:Y:S01]  /*15120*/  LDL.LU R16, [R1+0x2244] ;  /* 0x0022440001107983 */ /* 0x001f220000300800 */
[----:B------:R-:W-:-:S03]  /*15130*/  ISETP.GE.AND P6, PT, R12, RZ, PT ;  /* 0x000000ff0c00720c */ /* 0x000fc60003fc6270 */
[----:B------:R-:W4:Y:S04]  /*15140*/  LDL.LU R26, [R1+0x2240] ;  /* 0x00224000011a7983 */ /* 0x000f280000300800 */
[----:B------:R-:W4:Y:S01]  /*15150*/  LDL.LU R12, [R1+0x223c] ;  /* 0x00223c00010c7983 */ /* 0x000f220000300800 */
[C---:B------:R-:W-:Y:S02]  /*15160*/  ISETP.GT.U32.AND P2, PT, R29.reuse, R5, PT ;  /* 0x000000051d00720c */ /* 0x040fe40003f44070 */
[C---:B------:R-:W-:Y:S02]  /*15170*/  ISETP.GT.U32.AND P5, PT, R29.reuse, R7, PT ;  /* 0x000000071d00720c */ /* 0x040fe40003fa4070 */
[----:B------:R-:W-:-:S09]  /*15180*/  ISETP.GT.U32.AND P3, PT, R29, R0, PT ;  /* 0x000000001d00720c */ /* 0x000fd20003f64070 */
[--C-:B------:R-:W-:Y:S02]  /*15190*/  @!P2 IMAD.IADD R5, R5, 0x1, -R29.reuse ;  /* 0x000000010505a824 */ /* 0x100fe400078e0a1d */
[--C-:B------:R-:W-:Y:S02]  /*151a0*/  @!P5 IMAD.IADD R7, R7, 0x1, -R29.reuse ;  /* 0x000000010707d824 */ /* 0x100fe400078e0a1d */
[----:B------:R-:W-:Y:S02]  /*151b0*/  @!P3 IMAD.IADD R0, R0, 0x1, -R29 ;  /* 0x000000010000b824 */ /* 0x000fe400078e0a1d */
[----:B------:R-:W-:Y:S02]  /*151c0*/  @!P0 IMAD.MOV R7, RZ, RZ, -R7 ;  /* 0x000000ffff078224 */ /* 0x000fe400078e0a07 */
[----:B------:R-:W-:Y:S01]  /*151d0*/  @!P1 IMAD.MOV R6, RZ, RZ, -R6 ;  /* 0x000000ffff069224 */ /* 0x000fe200078e0a06 */
[----:B------:R-:W-:Y:S02]  /*151e0*/  ISETP.GE.AND P1, PT, R14, RZ, PT ;  /* 0x000000ff0e00720c */ /* 0x000fe40003f26270 */
[----:B--2---:R-:W-:-:S02]  /*151f0*/  ISETP.GE.AND P4, PT, R10, RZ, PT ;  /* 0x000000ff0a00720c */ /* 0x004fc40003f86270 */
[----:B---3--:R-:W-:Y:S01]  /*15200*/  ISETP.GE.AND P2, PT, R9, RZ, PT ;  /* 0x000000ff0900720c */ /* 0x008fe20003f46270 */
[----:B----4-:R-:W-:-:S04]  /*15210*/  IMAD.HI.U32 R10, R16, R8, RZ ;  /* 0x00000008100a7227 */ /* 0x010fc800078e00ff */
[----:B------:R-:W-:-:S04]  /*15220*/  IMAD.MOV R10, RZ, RZ, -R10 ;  /* 0x000000ffff0a7224 */ /* 0x000fc800078e0a0a */
[----:B------:R-:W-:Y:S01]  /*15230*/  IMAD R8, R29, R10, R8 ;  /* 0x0000000a1d087224 */ /* 0x000fe200078e0208 */
[----:B------:R-:W-:Y:S01]  /*15240*/  IABS R9, R12 ;  /* 0x0000000c00097213 */ /* 0x000fe20000000000 */
[----:B------:R-:W-:Y:S02]  /*15250*/  IMAD.MOV.U32 R10, RZ, RZ, R12 ;  /* 0x000000ffff0a7224 */ /* 0x000fe400078e000c */
[----:B------:R-:W-:Y:S01]  /*15260*/  IMAD.MOV.U32 R12, RZ, RZ, R4 ;  /* 0x000000ffff0c7224 */ /* 0x000fe200078e0004 */
[----:B------:R-:W-:Y:S02]  /*15270*/  ISETP.GE.AND P3, PT, R11, RZ, PT ;  /* 0x000000ff0b00720c */ /* 0x000fe40003f66270 */
[----:B------:R-:W2:Y:S01]  /*15280*/  LDL.LU R11, [R1+0x434] ;  /* 0x00043400010b7983 */ /* 0x000ea20000300800 */
[----:B------:R-:W-:-:S03]  /*15290*/  @!P4 IMAD.MOV R12, RZ, RZ, -R12 ;  /* 0x000000ffff0cc224 */ /* 0x000fc600078e0a0c */
[----:B------:R-:W-:Y:S04]  /*152a0*/  STL [R1+0x534], R7 ;  /* 0x0005340701007387 */ /* 0x000fe80000100800 */
[----:B------:R0:W-:Y:S04]  /*152b0*/  STL [R1+0x52c], R12 ;  /* 0x00052c0c01007387 */ /* 0x0001e80000100800 */
[----:B0-----:R-:W3:Y:S04]  /*152c0*/  LDL.LU R12, [R1+0x43c] ;  /* 0x00043c00010c7983 */ /* 0x001ee80000300800 */
[----:B------:R-:W-:Y:S04]  /*152d0*/  STL [R1+0x528], R6 ;  /* 0x0005280601007387 */ /* 0x000fe80000100800 */
[----:B------:R-:W4:Y:S01]  /*152e0*/  LDL.LU R14, [R1+0x448] ;  /* 0x00044800010e7983 */ /* 0x000f220000300800 */
[----:B------:R-:W-:-:S02]  /*152f0*/  ISETP.GT.U32.AND P5, PT, R29, R3, PT ;  /* 0x000000031d00720c */ /* 0x000fc40003fa4070 */
[----:B------:R-:W-:-:S11]  /*15300*/  ISETP.GT.U32.AND P0, PT, R29, R0, PT ;  /* 0x000000001d00720c */ /* 0x000fd60003f04070 */
[----:B------:R-:W-:-:S05]  /*15310*/  @!P5 IMAD.IADD R3, R3, 0x1, -R29 ;  /* 0x000000010303d824 */ /* 0x000fca00078e0a1d */
[----:B------:R-:W-:Y:S01]  /*15320*/  ISETP.GT.U32.AND P4, PT, R29, R3, PT ;  /* 0x000000031d00720c */ /* 0x000fe20003f84070 */
[----:B------:R-:W-:Y:S02]  /*15330*/  @!P6 IMAD.MOV R5, RZ, RZ, -R5 ;  /* 0x000000ffff05e224 */ /* 0x000fe400078e0a05 */
[----:B------:R-:W-:-:S03]  /*15340*/  @!P0 IMAD.IADD R0, R0, 0x1, -R29 ;  /* 0x0000000100008824 */ /* 0x000fc600078e0a1d */
[----:B------:R0:W-:Y:S07]  /*15350*/  STL [R1+0x520], R5 ;  /* 0x0005200501007387 */ /* 0x0001ee0000100800 */
[----:B------:R-:W-:Y:S02]  /*15360*/  @!P4 IMAD.IADD R3, R3, 0x1, -R29 ;  /* 0x000000010303c824 */ /* 0x000fe400078e0a1d */
[----:B0-----:R-:W-:-:S04]  /*15370*/  IMAD.MOV.U32 R5, RZ, RZ, R0 ;  /* 0x000000ffff057224 */ /* 0x001fc800078e0000 */
[----:B------:R-:W-:Y:S02]  /*15380*/  @!P2 IMAD.MOV R5, RZ, RZ, -R5 ;  /* 0x000000ffff05a224 */ /* 0x000fe400078e0a05 */
[----:B------:R-:W-:Y:S01]  /*15390*/  @!P3 IMAD.MOV R3, RZ, RZ, -R3 ;  /* 0x000000ffff03b224 */ /* 0x000fe200078e0a03 */
[----:B--2---:R-:W-:Y:S02]  /*153a0*/  IABS R7, R11 ;  /* 0x0000000b00077213 */ /* 0x004fe40000000000 */
[----:B------:R-:W-:Y:S02]  /*153b0*/  ISETP.GE.AND P0, PT, R11, RZ, PT ;  /* 0x000000ff0b00720c */ /* 0x000fe40003f06270 */
[----:B------:R-:W2:Y:S01]  /*153c0*/  LDL R11, [R1+0x430] ;  /* 0x00043000010b7983 */ /* 0x000ea20000100800 */
[----:B---3--:R-:W-:Y:S02]  /*153d0*/  ISETP.GE.AND P4, PT, R12, RZ, PT ;  /* 0x000000ff0c00720c */ /* 0x008fe40003f86270 */
[----:B------:R-:W-:-:S02]  /*153e0*/  IABS R6, R12 ;  /* 0x0000000c00067213 */ /* 0x000fc40000000000 */
[----:B------:R-:W3:Y:S04]  /*153f0*/  LDL R12, [R1+0x438] ;  /* 0x00043800010c7983 */ /* 0x000ee80000100800 */
[----:B------:R0:W-:Y:S01]  /*15400*/  STL [R1+0x51c], R5 ;  /* 0x00051c0501007387 */ /* 0x0001e20000100800 */
[----:B----4-:R-:W-:Y:S02]  /*15410*/  ISETP.GE.AND P3, PT, R14, RZ, PT ;  /* 0x000000ff0e00720c */ /* 0x010fe40003f66270 */
[----:B0-----:R-:W-:Y:S02]  /*15420*/  IABS R5, R14 ;  /* 0x0000000e00057213 */ /* 0x001fe40000000000 */
[----:B------:R-:W4:Y:S01]  /*15430*/  LDL R14, [R1+0x440] ;  /* 0x00044000010e7983 */ /* 0x000f220000100800 */
[----:B------:R-:W-:-:S04]  /*15440*/  IMAD.HI.U32 R4, R16, R9, RZ ;  /* 0x0000000910047227 */ /* 0x000fc800078e00ff */
[----:B------:R-:W-:-:S04]  /*15450*/  IMAD.MOV R4, RZ, RZ, -R4 ;  /* 0x000000ffff047224 */ /* 0x000fc800078e0a04 */
[----:B------:R-:W-:-:S05]  /*15460*/  IMAD R9, R29, R4, R9 ;  /* 0x000000041d097224 */ /* 0x000fca00078e0209 */
[----:B------:R-:W-:Y:S01]  /*15470*/  ISETP.GT.U32.AND P2, PT, R29, R9, PT ;  /* 0x000000091d00720c */ /* 0x000fe20003f44070 */
[----:B------:R-:W-:-:S04]  /*15480*/  IMAD.HI.U32 R0, R16, R7, RZ ;  /* 0x0000000710007227 */ /* 0x000fc800078e00ff */
[----:B------:R-:W-:-:S08]  /*15490*/  IMAD.MOV R0, RZ, RZ, -R0 ;  /* 0x000000ffff007224 */ /* 0x000fd000078e0a00 */
[----:B------:R-:W-:Y:S02]  /*154a0*/  @!P2 IMAD.IADD R9, R9, 0x1, -R29 ;  /* 0x000000010909a824 */ /* 0x000fe400078e0a1d */
[----:B------:R-:W-:-:S03]  /*154b0*/  IMAD R7, R29, R0, R7 ;  /* 0x000000001d077224 */ /* 0x000fc600078e0207 */
[----:B------:R-:W-:Y:S01]  /*154c0*/  ISETP.GT.U32.AND P2, PT, R29, R9, PT ;  /* 0x000000091d00720c */ /* 0x000fe20003f44070 */
[----:B------:R0:W-:Y:S01]  /*154d0*/  STL [R1+0x514], R3 ;  /* 0x0005140301007387 */ /* 0x0001e20000100800 */
[----:B------:R-:W-:Y:S01]  /*154e0*/  ISETP.GE.AND P6, PT, R10, RZ, PT ;  /* 0x000000ff0a00720c */ /* 0x000fe20003fc6270 */
[----:B0-----:R-:W-:-:S04]  /*154f0*/  IMAD.HI.U32 R3, R16, R6, RZ ;  /* 0x0000000610037227 */ /* 0x001fc800078e00ff */
[----:B------:R-:W-:-:S06]  /*15500*/  IMAD.MOV R3, RZ, RZ, -R3 ;  /* 0x000000ffff037224 */ /* 0x000fcc00078e0a03 */
[----:B------:R-:W-:Y:S01]  /*15510*/  @!P2 IMAD.IADD R9, R9, 0x1, -R29 ;  /* 0x000000010909a824 */ /* 0x000fe200078e0a1d */
[----:B------:R0:W-:Y:S01]  /*15520*/  STL [R1+0x2234], R28 ;  /* 0x0022341c01007387 */ /* 0x0001e20000100800 */
[----:B------:R-:W-:-:S03]  /*15530*/  IMAD R6, R29, R3, R6 ;  /* 0x000000031d067224 */ /* 0x000fc600078e0206 */
[----:B------:R1:W-:Y:S01]  /*15540*/  STL [R1+0x2238], R25 ;  /* 0x0022381901007387 */ /* 0x0003e20000100800 */
[----:B0-----:R-:W-:Y:S01]  /*15550*/  IMAD.MOV.U32 R28, RZ, RZ, R9 ;  /* 0x000000ffff1c7224 */ /* 0x001fe200078e0009 */
[----:B--2---:R-:W-:-:S05]  /*15560*/  IABS R4, R11 ;  /* 0x0000000b00047213 */ /* 0x004fca0000000000 */
[----:B------:R-:W-:-:S04]  /*15570*/  IMAD.HI.U32 R11, R16, R4, RZ ;  /* 0x00000004100b7227 */ /* 0x000fc800078e00ff */
[----:B------:R-:W-:Y:S01]  /*15580*/  IMAD.MOV R11, RZ, RZ, -R11 ;  /* 0x000000ffff0b7224 */ /* 0x000fe200078e0a0b */
[----:B---3--:R-:W-:Y:S01]  /*15590*/  IABS R0, R12 ;  /* 0x0000000c00007213 */ /* 0x008fe20000000000 */
[----:B------:R-:W-:-:S04]  /*155a0*/  IMAD.HI.U32 R12, R16, R5, RZ ;  /* 0x00000005100c7227 */ /* 0x000fc800078e00ff */
[----:B------:R-:W-:-:S04]  /*155b0*/  IMAD.HI.U32 R10, R16, R0, RZ ;  /* 0x00000000100a7227 */ /* 0x000fc800078e00ff */
[----:B------:R-:W-:Y:S02]  /*155c0*/  IMAD.MOV R12, RZ, RZ, -R12 ;  /* 0x000000ffff0c7224 */ /* 0x000fe400078e0a0c */
[----:B------:R-:W-:Y:S02]  /*155d0*/  IMAD.MOV R10, RZ, RZ, -R10 ;  /* 0x000000ffff0a7224 */ /* 0x000fe400078e0a0a */
[C---:B------:R-:W-:Y:S02]  /*155e0*/  IMAD R5, R29.reuse, R12, R5 ;  /* 0x0000000c1d057224 */ /* 0x040fe400078e0205 */
[C---:B------:R-:W-:Y:S01]  /*155f0*/  IMAD R4, R29.reuse, R11, R4 ;  /* 0x0000000b1d047224 */ /* 0x040fe200078e0204 */
[----:B----4-:R-:W-:Y:S01]  /*15600*/  IABS R3, R14 ;  /* 0x0000000e00037213 */ /* 0x010fe20000000000 */
[C---:B------:R-:W-:Y:S01]  /*15610*/  IMAD R0, R29.reuse, R10, R0 ;  /* 0x0000000a1d007224 */ /* 0x040fe200078e0200 */
[----:B------:R-:W2:Y:S04]  /*15620*/  LDL R14, [R1+0x444] ;  /* 0x00044400010e7983 */ /* 0x000ea80000100800 */
[----:B------:R-:W3:Y:S04]  /*15630*/  LDL R12, [R1+0x44c] ;  /* 0x00044c00010c7983 */ /* 0x000ee80000100800 */
[----:B------:R-:W4:Y:S04]  /*15640*/  LDL R11, [R1+0x450] ;  /* 0x00045000010b7983 */ /* 0x000f280000100800 */
[----:B------:R-:W2:Y:S04]  /*15650*/  LDL R10, [R1+0x454] ;  /* 0x00045400010a7983 */ /* 0x000ea80000100800 */
[----:B------:R-:W2:Y:S01]  /*15660*/  LDL.LU R9, [R1+0x430] ;  /* 0x0004300001097983 */ /* 0x000ea20000300800 */
[----:B------:R-:W-:-:S13]  /*15670*/  ISETP.GT.U32.AND P5, PT, R29, R8, PT ;  /* 0x000000081d00720c */ /* 0x000fda0003fa4070 */
[----:B------:R-:W-:-:S05]  /*15680*/  @!P5 IMAD.IADD R8, R8, 0x1, -R29 ;  /* 0x000000010808d824 */ /* 0x000fca00078e0a1d */
[C---:B------:R-:W-:Y:S02]  /*15690*/  ISETP.GT.U32.AND P5, PT, R29.reuse, R8, PT ;  /* 0x000000081d00720c */ /* 0x040fe40003fa4070 */
[----:B------:R-:W-:-:S11]  /*156a0*/  ISETP.GT.U32.AND P2, PT, R29, R6, PT ;  /* 0x000000061d00720c */ /* 0x000fd60003f44070 */
[----:B------:R-:W-:Y:S01]  /*156b0*/  @!P5 IMAD.IADD R8, R8, 0x1, -R29 ;  /* 0x000000010808d824 */ /* 0x000fe200078e0a1d */
[----:B------:R-:W-:-:S03]  /*156c0*/  ISETP.GT.U32.AND P5, PT, R29, R7, PT ;  /* 0x000000071d00720c */ /* 0x000fc60003fa4070 */
[----:B-1----:R-:W-:-:S04]  /*156d0*/  IMAD.MOV.U32 R25, RZ, RZ, R8 ;  /* 0x000000ffff197224 */ /* 0x002fc800078e0008 */
[----:B------:R-:W-:Y:S01]  /*156e0*/  @!P1 IMAD.MOV R25, RZ, RZ, -R25 ;  /* 0x000000ffff199224 */ /* 0x000fe200078e0a19 */
[----:B------:R-:W-:-:S05]  /*156f0*/  ISETP.GT.U32.AND P1, PT, R29, R5, PT ;  /* 0x000000051d00720c */ /* 0x000fca0003f24070 */
[----:B------:R-:W-:-:S05]  /*15700*/  @!P5 IMAD.IADD R7, R7, 0x1, -R29 ;  /* 0x000000010707d824 */ /* 0x000fca00078e0a1d */
[----:B------:R-:W-:Y:S01]  /*15710*/  ISETP.GT.U32.AND P5, PT, R29, R7, PT ;  /* 0x000000071d00720c */ /* 0x000fe20003fa4070 */
[----:B------:R-:W-:Y:S02]  /*15720*/  @!P2 IMAD.IADD R6, R6, 0x1, -R29 ;  /* 0x000000010606a824 */ /* 0x000fe400078e0a1d */
[----:B------:R-:W-:-:S04]  /*15730*/  IMAD.HI.U32 R8, R16, R3, RZ ;  /* 0x0000000310087227 */ /* 0x000fc800078e00ff */
[----:B------:R-:W-:Y:S01]  /*15740*/  @!P1 IMAD.IADD R5, R5, 0x1, -R29 ;  /* 0x0000000105059824 */ /* 0x000fe200078e0a1d */
[----:B------:R-:W-:Y:S01]  /*15750*/  ISETP.GT.U32.AND P1, PT, R29, R6, PT ;  /* 0x000000061d00720c */ /* 0x000fe20003f24070 */
[----:B------:R-:W-:-:S04]  /*15760*/  IMAD.MOV R8, RZ, RZ, -R8 ;  /* 0x000000ffff087224 */ /* 0x000fc800078e0a08 */
[----:B------:R-:W-:Y:S02]  /*15770*/  @!P5 IMAD.IADD R7, R7, 0x1, -R29 ;  /* 0x000000010707d824 */ /* 0x000fe400078e0a1d */
[----:B------:R-:W-:Y:S02]  /*15780*/  IMAD R3, R29, R8, R3 ;  /* 0x000000081d037224 */ /* 0x000fe400078e0203 */
[----:B------:R-:W-:Y:S02]  /*15790*/  @!P6 IMAD.MOV R28, RZ, RZ, -R28 ;  /* 0x000000ffff1ce224 */ /* 0x000fe400078e0a1c */
[----:B------:R-:W-:Y:S01]  /*157a0*/  IMAD.MOV.U32 R8, RZ, RZ, R7 ;  /* 0x000000ffff087224 */ /* 0x000fe200078e0007 */
[----:B------:R0:W-:Y:S01]  /*157b0*/  STL [R1+0x510], R25 ;  /* 0x0005101901007387 */ /* 0x0001e20000100800 */
[----:B------:R-:W-:Y:S02]  /*157c0*/  @!P1 IMAD.IADD R6, R6, 0x1, -R29 ;  /* 0x0000000106069824 */ /* 0x000fe400078e0a1d */
[----:B------:R-:W-:Y:S01]  /*157d0*/  @!P0 IMAD.MOV R8, RZ, RZ, -R8 ;  /* 0x000000ffff088224 */ /* 0x000fe200078e0a08 */
[----:B0-----:R-:W4:Y:S04]  /*157e0*/  LDL.LU R25, [R1+0x2238] ;  /* 0x0022380001197983 */ /* 0x001f280000300800 */
[----:B------:R0:W-:Y:S04]  /*157f0*/  STL [R1+0x508], R28 ;  /* 0x0005081c01007387 */ /* 0x0001e80000100800 */
[----:B0-----:R-:W4:Y:S01]  /*15800*/  LDL.LU R28, [R1+0x2234] ;  /* 0x00223400011c7983 */ /* 0x001f220000300800 */
[----:B--2---:R-:W-:-:S03]  /*15810*/  ISETP.GE.AND P5, PT, R9, RZ, PT ;  /* 0x000000ff0900720c */ /* 0x004fc60003fa6270 */
[----:B------:R-:W2:Y:S04]  /*15820*/  LDL.LU R9, [R1+0x438] ;  /* 0x0004380001097983 */ /* 0x000ea80000300800 */
[----:B------:R0:W-:Y:S04]  /*15830*/  STL [R1+0x2230], R22 ;  /* 0x0022301601007387 */ /* 0x0001e80000100800 */
[----:B------:R-:W-:Y:S04]  /*15840*/  STL [R1+0x500], R8 ;  /* 0x0005000801007387 */ /* 0x000fe80000100800 */
[----:B0-----:R-:W2:Y:S04]  /*15850*/  LDL.LU R22, [R1+0x440] ;  /* 0x0004400001167983 */ /* 0x001ea80000300800 */
[----:B------:R0:W-:Y:S04]  /*15860*/  STL [R1+0x222c], R6 ;  /* 0x00222c0601007387 */ /* 0x0001e80000100800 */
[----:B0-----:R-:W2:Y:S01]  /*15870*/  LDL.LU R6, [R1+0x444] ;  /* 0x0004440001067983 */ /* 0x001ea20000300800 */
[----:B------:R-:W-:-:S02]  /*15880*/  ISETP.GT.U32.AND P2, PT, R29, R0, PT ;  /* 0x000000001d00720c */ /* 0x000fc40003f44070 */
[C---:B------:R-:W-:Y:S02]  /*15890*/  ISETP.GT.U32.AND P6, PT, R29.reuse, R4, PT ;  /* 0x000000041d00720c */ /* 0x040fe40003fc4070 */
[----:B------:R-:W-:-:S09]  /*158a0*/  ISETP.GT.U32.AND P1, PT, R29, R3, PT ;  /* 0x000000031d00720c */ /* 0x000fd20003f24070 */
[--C-:B------:R-:W-:Y:S02]  /*158b0*/  @!P2 IMAD.IADD R0, R0, 0x1, -R29.reuse ;  /* 0x000000010000a824 */ /* 0x100fe400078e0a1d */
[--C-:B------:R-:W-:Y:S01]  /*158c0*/  @!P6 IMAD.IADD R4, R4, 0x1, -R29.reuse ;  /* 0x000000010404e824 */ /* 0x100fe200078e0a1d */
[C---:B------:R-:W-:Y:S02]  /*158d0*/  ISETP.GT.U32.AND P6, PT, R29.reuse, R5, PT ;  /* 0x000000051d00720c */ /* 0x040fe40003fc4070 */
[----:B------:R-:W-:Y:S02]  /*158e0*/  ISETP.GT.U32.AND P2, PT, R29, R0, PT ;  /* 0x000000001d00720c */ /* 0x000fe40003f44070 */
[----:B---3--:R-:W-:Y:S02]  /*158f0*/  IABS R12, R12 ;  /* 0x0000000c000c7213 */ /* 0x008fe40000000000 */
[----:B----4-:R-:W-:Y:S01]  /*15900*/  IABS R11, R11 ;  /* 0x0000000b000b7213 */ /* 0x010fe20000000000 */
[----:B------:R-:W-:-:S06]  /*15910*/  @!P1 IMAD.IADD R3, R3, 0x1, -R29 ;  /* 0x0000000103039824 */ /* 0x000fcc00078e0a1d */
[--C-:B------:R-:W-:Y:S02]  /*15920*/  @!P6 IMAD.IADD R5, R5, 0x1, -R29.reuse ;  /* 0x000000010505e824 */ /* 0x100fe400078e0a1d */
[----:B------:R-:W-:Y:S02]  /*15930*/  @!P2 IMAD.IADD R0, R0, 0x1, -R29 ;  /* 0x000000010000a824 */ /* 0x000fe400078e0a1d */
[----:B------:R-:W-:-:S04]  /*15940*/  IMAD.HI.U32 R8, R16, R11, RZ ;  /* 0x0000000b10087227 */ /* 0x000fc800078e00ff */
[----:B------:R-:W-:-:S04]  /*15950*/  IMAD.MOV R8, RZ, RZ, -R8 ;  /* 0x000000ffff087224 */ /* 0x000fc800078e0a08 */
[----:B------:R-:W-:Y:S01]  /*15960*/  IMAD R11, R29, R8, R11 ;  /* 0x000000081d0b7224 */ /* 0x000fe200078e020b */
[----:B--2---:R-:W-:Y:S01]  /*15970*/  ISETP.GE.AND P6, PT, R9, RZ, PT ;  /* 0x000000ff0900720c */ /* 0x004fe20003fc6270 */
[----:B------:R-:W-:-:S04]  /*15980*/  IMAD.HI.U32 R9, R16, R12, RZ ;  /* 0x0000000c10097227 */ /* 0x000fc800078e00ff */
[----:B------:R-:W-:Y:S01]  /*15990*/  IMAD.MOV R9, RZ, RZ, -R9 ;  /* 0x000000ffff097224 */ /* 0x000fe200078e0a09 */
[----:B------:R-:W-:Y:S02]  /*159a0*/  ISETP.GE.AND P2, PT, R22, RZ, PT ;  /* 0x000000ff1600720c */ /* 0x000fe40003f46270 */
[----:B------:R-:W2:Y:S01]  /*159b0*/  LDL.LU R22, [R1+0x2230] ;  /* 0x0022300001167983 */ /* 0x000ea20000300800 */
[----:B------:R-:W-:Y:S01]  /*159c0*/  IMAD R12, R29, R9, R12 ;  /* 0x000000091d0c7224 */ /* 0x000fe200078e020c */
[----:B------:R-:W-:Y:S02]  /*159d0*/  ISETP.GE.AND P1, PT, R6, RZ, PT ;  /* 0x000000ff0600720c */ /* 0x000fe40003f26270 */
[----:B------:R-:W3:Y:S04]  /*159e0*/  LDL.LU R6, [R1+0x222c] ;  /* 0x00222c0001067983 */ /* 0x000ee80000300800 */
[----:B------:R-:W4:Y:S04]  /*159f0*/  LDL R9, [R1+0x458] ;  /* 0x0004580001097983 */ /* 0x000f280000100800 */
[----:B------:R-:W2:Y:S01]  /*15a00*/  LDL R8, [R1+0x45c] ;  /* 0x00045c0001087983 */ /* 0x000ea20000100800 */
[----:B------:R-:W-:-:S05]  /*15a10*/  IABS R14, R14 ;  /* 0x0000000e000e7213 */ /* 0x000fca0000000000 */
[----:B------:R-:W-:Y:S01]  /*15a20*/  IMAD.HI.U32 R7, R16, R14, RZ ;  /* 0x0000000e10077227 */ /* 0x000fe200078e00ff */
[----:B------:R-:W-:-:S03]  /*15a30*/  IABS R10, R10 ;  /* 0x0000000a000a7213 */ /* 0x000fc60000000000 */
[----:B------:R-:W-:-:S04]  /*15a40*/  IMAD.MOV R7, RZ, RZ, -R7 ;  /* 0x000000ffff077224 */ /* 0x000fc800078e0a07 */
[C---:B------:R-:W-:Y:S02]  /*15a50*/  IMAD R14, R29.reuse, R7, R14 ;  /* 0x000000071d0e7224 */ /* 0x040fe400078e020e */
[----:B------:R-:W-:Y:S01]  /*15a60*/  IMAD.HI.U32 R7, R16, R10, RZ ;  /* 0x0000000a10077227 */ /* 0x000fe200078e00ff */
[----:B------:R-:W-:-:S03]  /*15a70*/  ISETP.GT.U32.AND P0, PT, R29, R4, PT ;  /* 0x000000041d00720c */ /* 0x000fc60003f04070 */
[----:B------:R-:W-:-:S04]  /*15a80*/  IMAD.MOV R7, RZ, RZ, -R7 ;  /* 0x000000ffff077224 */ /* 0x000fc800078e0a07 */
[----:B------:R-:W-:Y:S02]  /*15a90*/  IMAD R10, R29, R7, R10 ;  /* 0x000000071d0a7224 */ /* 0x000fe400078e020a */
[----:B------:R-:W-:-:S04]  /*15aa0*/  @!P3 IMAD.MOV R5, RZ, RZ, -R5 ;  /* 0x000000ffff05b224 */ /* 0x000fc800078e0a05 */
[----:B------:R-:W-:Y:S02]  /*15ab0*/  @!P0 IMAD.IADD R4, R4, 0x1, -R29 ;  /* 0x0000000104048824 */ /* 0x000fe400078e0a1d */
[----:B---3--:R-:W-:-:S04]  /*15ac0*/  IMAD.MOV.U32 R7, RZ, RZ, R6 ;  /* 0x000000ffff077224 */ /* 0x008fc800078e0006 */
[----:B------:R-:W-:Y:S01]  /*15ad0*/  @!P4 IMAD.MOV R7, RZ, RZ, -R7 ;  /* 0x000000ffff07c224 */ /* 0x000fe200078e0a07 */
[----:B----4-:R-:W-:-:S04]  /*15ae0*/  IABS R9, R9 ;  /* 0x0000000900097213 */ /* 0x010fc80000000000 */
[----:B------:R0:W-:Y:S01]  /*15af0*/  STL [R1+0x4f8], R7 ;  /* 0x0004f80701007387 */ /* 0x0001e20000100800 */
[----:B--2---:R-:W-:-:S03]  /*15b00*/  IABS R6, R8 ;  /* 0x0000000800067213 */ /* 0x004fc60000000000 */
[----:B0-----:R-:W2:Y:S04]  /*15b10*/  LDL.LU R7, [R1+0x44c] ;  /* 0x00044c0001077983 */ /* 0x001ea80000300800 */
[----:B------:R0:W-:Y:S04]  /*15b20*/  STL [R1+0x4f0], R5 ;  /* 0x0004f00501007387 */ /* 0x0001e80000100800 */
[----:B------:R-:W3:Y:S04]  /*15b30*/  LDL.LU R8, [R1+0x450] ;  /* 0x0004500001087983 */ /* 0x000ee80000300800 */
[----:B------:R1:W-:Y:S01]  /*15b40*/  STL [R1+0x2228], R9 ;  /* 0x0022280901007387 */ /* 0x0003e20000100800 */
[----:B0-----:R-:W-:-:S02]  /*15b50*/  IMAD.MOV.U32 R5, RZ, RZ, R4 ;  /* 0x000000ffff057224 */ /* 0x001fc400078e0004 */
[----:B------:R-:W-:Y:S02]  /*15b60*/  IMAD.HI.U32 R4, R16, R9, RZ ;  /* 0x0000000910047227 */ /* 0x000fe400078e00ff */
[----:B-1----:R-:W4:Y:S01]  /*15b70*/  LDL.LU R9, [R1+0x454] ;  /* 0x0004540001097983 */ /* 0x002f220000300800 */
[C---:B------:R-:W-:Y:S02]  /*15b80*/  ISETP.GT.U32.AND P0, PT, R29.reuse, R14, PT ;  /* 0x0000000e1d00720c */ /* 0x040fe40003f04070 */
[----:B------:R-:W-:-:S11]  /*15b90*/  ISETP.GT.U32.AND P3, PT, R29, R12, PT ;  /* 0x0000000c1d00720c */ /* 0x000fd60003f64070 */
[----:B------:R-:W-:-:S05]  /*15ba0*/  @!P0 IMAD.IADD R14, R14, 0x1, -R29 ;  /* 0x000000010e0e8824 */ /* 0x000fca00078e0a1d */
[----:B------:R-:W-:Y:S01]  /*15bb0*/  ISETP.GT.U32.AND P4, PT, R29, R14, PT ;  /* 0x0000000e1d00720c */ /* 0x000fe20003f84070 */
[----:B------:R-:W-:Y:S02]  /*15bc0*/  @!P5 IMAD.MOV R5, RZ, RZ, -R5 ;  /* 0x000000ffff05d224 */ /* 0x000fe400078e0a05 */
[----:B------:R-:W-:-:S03]  /*15bd0*/  @!P6 IMAD.MOV R0, RZ, RZ, -R0 ;  /* 0x000000ffff00e224 */ /* 0x000fc600078e0a00 */
[----:B------:R0:W-:Y:S01]  /*15be0*/  STL [R1+0x4ec], R5 ;  /* 0x0004ec0501007387 */ /* 0x0001e20000100800 */
[----:B------:R-:W-:-:S06]  /*15bf0*/  @!P3 IMAD.IADD R12, R12, 0x1, -R29 ;  /* 0x000000010c0cb824 */ /* 0x000fcc00078e0a1d */
[----:B------:R-:W-:Y:S01]  /*15c00*/  @!P4 IMAD.IADD R14, R14, 0x1, -R29 ;  /* 0x000000010e0ec824 */ /* 0x000fe200078e0a1d */
[----:B------:R-:W-:Y:S04]  /*15c10*/  STL [R1+0x4e4], R0 ;  /* 0x0004e40001007387 */ /* 0x000fe80000100800 */
[----:B------:R1:W-:Y:S04]  /*15c20*/  STL [R1+0x2224], R14 ;  /* 0x0022240e01007387 */ /* 0x0003e80000100800 */
[----:B0-----:R-:W4:Y:S04]  /*15c30*/  LDL R5, [R1+0x468] ;  /* 0x0004680001057983 */ /* 0x001f280000100800 */
[----:B-1----:R-:W4:Y:S01]  /*15c40*/  LDL R14, [R1+0x460] ;  /* 0x00046000010e7983 */ /* 0x002f220000100800 */
[----:B--2---:R-:W-:Y:S01]  /*15c50*/  ISETP.GE.AND P6, PT, R7, RZ, PT ;  /* 0x000000ff0700720c */ /* 0x004fe20003fc6270 */
[----:B------:R-:W-:-:S02]  /*15c60*/  IMAD.MOV.U32 R7, RZ, RZ, R15 ;  /* 0x000000ffff077224 */ /* 0x000fc400078e000f */
[----:B------:R-:W2:Y:S01]  /*15c70*/  LDL R15, [R1+0x46c] ;  /* 0x00046c00010f7983 */ /* 0x000ea20000100800 */
[----:B---3--:R-:W-:-:S03]  /*15c80*/  ISETP.GE.AND P4, PT, R8, RZ, PT ;  /* 0x000000ff0800720c */ /* 0x008fc60003f86270 */
[----:B------:R-:W3:Y:S01]  /*15c90*/  LDL R8, [R1+0x464] ;  /* 0x0004640001087983 */ /* 0x000ee20000100800 */
[----:B----4-:R-:W-:-:S03]  /*15ca0*/  ISETP.GE.AND P3, PT, R9, RZ, PT ;  /* 0x000000ff0900720c */ /* 0x010fc60003f66270 */
[----:B------:R-:W4:Y:S01]  /*15cb0*/  LDL.LU R9, [R1+0x2228] ;  /* 0x0022280001097983 */ /* 0x000f220000300800 */
[C---:B------:R-:W-:Y:S02]  /*15cc0*/  ISETP.GT.U32.AND P0, PT, R29.reuse, R3, PT ;  /* 0x000000031d00720c */ /* 0x040fe40003f04070 */
[----:B------:R-:W-:-:S11]  /*15cd0*/  ISETP.GT.U32.AND P5, PT, R29, R11, PT ;  /* 0x0000000b1d00720c */ /* 0x000fd60003fa4070 */
[--C-:B------:R-:W-:Y:S02]  /*15ce0*/  @!P0 IMAD.IADD R3, R3, 0x1, -R29.reuse ;  /* 0x0000000103038824 */ /* 0x100fe400078e0a1d */
[----:B------:R-:W-:Y:S02]  /*15cf0*/  @!P5 IMAD.IADD R11, R11, 0x1, -R29 ;  /* 0x000000010b0bd824 */ /* 0x000fe400078e0a1d */
[----:B------:R-:W-:-:S03]  /*15d00*/  @!P2 IMAD.MOV R3, RZ, RZ, -R3 ;  /* 0x000000ffff03a224 */ /* 0x000fc600078e0a03 */
[----:B------:R-:W-:Y:S01]  /*15d10*/  ISETP.GT.U32.AND P2, PT, R29, R11, PT ;  /* 0x0000000b1d00720c */ /* 0x000fe20003f44070 */
[----:B------:R-:W-:Y:S01]  /*15d20*/  IMAD.MOV R4, RZ, RZ, -R4 ;  /* 0x000000ffff047224 */ /* 0x000fe200078e0a04 */
[----:B------:R-:W-:Y:S11]  /*15d30*/  STL [R1+0x4d4], R3 ;  /* 0x0004d40301007387 */ /* 0x000ff60000100800 */
[----:B------:R-:W-:-:S02]  /*15d40*/  @!P2 IMAD.IADD R11, R11, 0x1, -R29 ;  /* 0x000000010b0ba824 */ /* 0x000fc400078e0a1d */
[C---:B----4-:R-:W-:Y:S01]  /*15d50*/  IMAD R9, R29.reuse, R4, R9 ;  /* 0x000000041d097224 */ /* 0x050fe200078e0209 */
[----:B------:R-:W-:Y:S02]  /*15d60*/  IABS R4, R14 ;  /* 0x0000000e00047213 */ /* 0x000fe40000000000 */
[----:B------:R-:W4:Y:S04]  /*15d70*/  LDL.LU R14, [R1+0x45c] ;  /* 0x00045c00010e7983 */ /* 0x000f280000300800 */
[----:B------:R0:W-:Y:S04]  /*15d80*/  STL [R1+0x2220], R11 ;  /* 0x0022200b01007387 */ /* 0x0001e80000100800 */
[----:B0-----:R-:W4:Y:S01]  /*15d90*/  LDL.LU R11, [R1+0x458] ;  /* 0x00045800010b7983 */ /* 0x001f220000300800 */
[----:B------:R-:W-:Y:S01]  /*15da0*/  ISETP.GT.U32.AND P0, PT, R29, R10, PT ;  /* 0x0000000a1d00720c */ /* 0x000fe20003f04070 */
[----:B------:R-:W-:-:S04]  /*15db0*/  IMAD.HI.U32 R0, R16, R6, RZ ;  /* 0x0000000610007227 */ /* 0x000fc800078e00ff */
[----:B------:R-:W-:-:S04]  /*15dc0*/  IMAD.MOV R0, RZ, RZ, -R0 ;  /* 0x000000ffff007224 */ /* 0x000fc800078e0a00 */
[----:B------:R-:W-:-:S04]  /*15dd0*/  IMAD R6, R29, R0, R6 ;  /* 0x000000001d067224 */ /* 0x000fc800078e0206 */
[----:B------:R-:W-:Y:S01]  /*15de0*/  @!P0 IMAD.IADD R10, R10, 0x1, -R29 ;  /* 0x000000010a0a8824 */ /* 0x000fe200078e0a1d */
[C---:B------:R-:W-:Y:S02]  /*15df0*/  ISETP.GT.U32.AND P2, PT, R29.reuse, R6, PT ;  /* 0x000000061d00720c */ /* 0x040fe40003f44070 */
[----:B---3--:R-:W-:Y:S02]  /*15e00*/  IABS R8, R8 ;  /* 0x0000000800087213 */ /* 0x008fe40000000000 */
[----:B------:R-:W-:Y:S02]  /*15e10*/  ISETP.GT.U32.AND P0, PT, R29, R10, PT ;  /* 0x0000000a1d00720c */ /* 0x000fe40003f04070 */
[----:B------:R-:W-:Y:S02]  /*15e20*/  IABS R0, R5 ;  /* 0x0000000500007213 */ /* 0x000fe40000000000 */
[----:B--2---:R-:W-:Y:S01]  /*15e30*/  IABS R5, R15 ;  /* 0x0000000f00057213 */ /* 0x004fe20000000000 */
[----:B------:R-:W-:-:S04]  /*15e40*/  IMAD.HI.U32 R15, R16, R8, RZ ;  /* 0x00000008100f7227 */ /* 0x000fc800078e00ff */
[----:B------:R-:W-:Y:S02]  /*15e50*/  IMAD.MOV R15, RZ, RZ, -R15 ;  /* 0x000000ffff0f7224 */ /* 0x000fe400078e0a0f */
[--C-:B------:R-:W-:Y:S02]  /*15e60*/  @!P2 IMAD.IADD R6, R6, 0x1, -R29.reuse ;  /* 0x000000010606a824 */ /* 0x100fe400078e0a1d */
[----:B------:R-:W-:Y:S02]  /*15e70*/  @!P0 IMAD.IADD R10, R10, 0x1, -R29 ;  /* 0x000000010a0a8824 */ /* 0x000fe400078e0a1d */
[----:B------:R-:W-:Y:S01]  /*15e80*/  IMAD R8, R29, R15, R8 ;  /* 0x0000000f1d087224 */ /* 0x000fe200078e0208 */
[----:B----4-:R-:W-:Y:S02]  /*15e90*/  ISETP.GE.AND P2, PT, R14, RZ, PT ;  /* 0x000000ff0e00720c */ /* 0x010fe40003f46270 */
[----:B------:R-:W2:Y:S04]  /*15ea0*/  LDL.LU R14, [R1+0x2224] ;  /* 0x00222400010e7983 */ /* 0x000ea80000300800 */
[----:B------:R-:W3:Y:S01]  /*15eb0*/  LDL R15, [R1+0x474] ;  /* 0x00047400010f7983 */ /* 0x000ee20000100800 */
[----:B------:R-:W-:Y:S01]  /*15ec0*/  ISETP.GE.AND P0, PT, R11, RZ, PT ;  /* 0x000000ff0b00720c */ /* 0x000fe20003f06270 */
[----:B------:R-:W-:-:S02]  /*15ed0*/  IMAD.MOV.U32 R11, RZ, RZ, R7 ;  /* 0x000000ffff0b7224 */ /* 0x000fc400078e0007 */
[----:B------:R-:W-:-:S04]  /*15ee0*/  IMAD.HI.U32 R7, R16, R0, RZ ;  /* 0x0000000010077227 */ /* 0x000fc800078e00ff */
[----:B------:R-:W-:-:S04]  /*15ef0*/  IMAD.MOV R7, RZ, RZ, -R7 ;  /* 0x000000ffff077224 */ /* 0x000fc800078e0a07 */
[C---:B------:R-:W-:Y:S02]  /*15f00*/  IMAD R0, R29.reuse, R7, R0 ;  /* 0x000000071d007224 */ /* 0x040fe400078e0200 */
[----:B------:R-:W4:Y:S04]  /*15f10*/  LDL R7, [R1+0x470] ;  /* 0x0004700001077983 */ /* 0x000f280000100800 */
[----:B------:R0:W-:Y:S04]  /*15f20*/  STL [R1+0x221c], R0 ;  /* 0x00221c0001007387 */ /* 0x0001e80000100800 */
[----:B0-----:R-:W4:Y:S01]  /*15f30*/  LDL.LU R0, [R1+0x47c] ;  /* 0x00047c0001007983 */ /* 0x001f220000300800 */
[----:B------:R-:W-:Y:S01]  /*15f40*/  IMAD.HI.U32 R3, R16, R4, RZ ;  /* 0x0000000410037227 */ /* 0x000fe200078e00ff */
[----:B------:R-:W-:-:S03]  /*15f50*/  ISETP.GT.U32.AND P5, PT, R29, R12, PT ;  /* 0x0000000c1d00720c */ /* 0x000fc60003fa4070 */
[----:B------:R-:W-:-:S04]  /*15f60*/  IMAD.MOV R3, RZ, RZ, -R3 ;  /* 0x000000ffff037224 */ /* 0x000fc800078e0a03 */
[----:B------:R-:W-:Y:S02]  /*15f70*/  IMAD R4, R29, R3, R4 ;  /* 0x000000031d047224 */ /* 0x000fe400078e0204 */
[----:B------:R-:W-:-:S04]  /*15f80*/  IMAD.HI.U32 R3, R16, R5, RZ ;  /* 0x0000000510037227 */ /* 0x000fc800078e00ff */
[----:B------:R-:W-:Y:S02]  /*15f90*/  IMAD.MOV R3, RZ, RZ, -R3 ;  /* 0x000000ffff037224 */ /* 0x000fe400078e0a03 */
[----:B------:R-:W-:Y:S02]  /*15fa0*/  @!P5 IMAD.IADD R12, R12, 0x1, -R29 ;  /* 0x000000010c0cd824 */ /* 0x000fe400078e0a1d */
[----:B------:R-:W-:Y:S01]  /*15fb0*/  IMAD R5, R29, R3, R5 ;  /* 0x000000031d057224 */ /* 0x000fe200078e0205 */
[----:B---3--:R-:W-:Y:S01]  /*15fc0*/  IABS R3, R15 ;  /* 0x0000000f00037213 */ /* 0x008fe20000000000 */
[----:B------:R-:W-:Y:S02]  /*15fd0*/  IMAD.MOV.U32 R15, RZ, RZ, R11 ;  /* 0x000000ffff0f7224 */ /* 0x000fe400078e000b */
[----:B--2---:R-:W-:Y:S02]  /*15fe0*/  IMAD.MOV.U32 R11, RZ, RZ, R14 ;  /* 0x000000ffff0b7224 */ /* 0x004fe400078e000e */
[----:B------:R-:W-:-:S02]  /*15ff0*/  IMAD.MOV.U32 R14, RZ, RZ, R12 ;  /* 0x000000ffff0e7224 */ /* 0x000fc400078e000c */
[----:B------:R-:W-:Y:S01]  /*16000*/  @!P1 IMAD.MOV R11, RZ, RZ, -R11 ;  /* 0x000000ffff0b9224 */ /* 0x000fe200078e0a0b */
[----:B------:R-:W2:Y:S01]  /*16010*/  LDL.LU R12, [R1+0x7a4] ;  /* 0x0007a400010c7983 */ /* 0x000ea20000300800 */
[----:B------:R-:W-:-:S03]  /*16020*/  @!P6 IMAD.MOV R14, RZ, RZ, -R14 ;  /* 0x000000ffff0ee224 */ /* 0x000fc600078e0a0e */
[----:B------:R0:W-:Y:S04]  /*16030*/  STL [R1+0x4d0], R11 ;  /* 0x0004d00b01007387 */ /* 0x0001e80000100800 */
[----:B0-----:R-:W3:Y:S04]  /*16040*/  LDL.LU R11, [R1+0x2220] ;  /* 0x00222000010b7983 */ /* 0x001ee80000300800 */
[----:B------:R4:W-:Y:S02]  /*16050*/  STL [R1+0x4cc], R14 ;  /* 0x0004cc0e01007387 */ /* 0x0009e40000100800 */
[----:B----4-:R-:W-:-:S05]  /*16060*/  IMAD.MOV.U32 R14, RZ, RZ, R0 ;  /* 0x000000ffff0e7224 */ /* 0x010fca00078e0000 */
[----:B------:R0:W-:Y:S04]  /*16070*/  STL [R1+0x2218], R14 ;  /* 0x0022180e01007387 */ /* 0x0001e80000100800 */
[----:B0-----:R-:W4:Y:S01]  /*16080*/  LDL.LU R14, [R1+0x460] ;  /* 0x00046000010e7983 */ /* 0x001f220000300800 */
[----:B------:R-:W-:Y:S01]  /*16090*/  ISETP.GT.U32.AND P6, PT, R29, R6, PT ;  /* 0x000000061d00720c */ /* 0x000fe20003fc4070 */
[----:B------:R-:W-:Y:S01]  /*160a0*/  IMAD.MOV.U32 R0, RZ, RZ, R10 ;  /* 0x000000ffff007224 */ /* 0x000fe200078e000a */
[----:B------:R-:W-:-:S03]  /*160b0*/  IABS R7, R7 ;  /* 0x0000000700077213 */ /* 0x000fc60000000000 */
[----:B------:R-:W-:Y:S02]  /*160c0*/  @!P3 IMAD.MOV R0, RZ, RZ, -R0 ;  /* 0x000000ffff00b224 */ /* 0x000fe400078e0a00 */
[----:B------:R-:W-:-:S06]  /*160d0*/  IMAD.HI.U32 R10, R16, R3, RZ ;  /* 0x00000003100a7227 */ /* 0x000fcc00078e00ff */
[----:B------:R-:W-:Y:S02]  /*160e0*/  @!P6 IMAD.IADD R6, R6, 0x1, -R29 ;  /* 0x000000010606e824 */ /* 0x000fe400078e0a1d */
[----:B---3--:R-:W-:-:S05]  /*160f0*/  @!P4 IMAD.MOV R11, RZ, RZ, -R11 ;  /* 0x000000ffff0bc224 */ /* 0x008fca00078e0a0b */
[----:B------:R0:W-:Y:S04]  /*16100*/  STL [R1+0x4c8], R11 ;  /* 0x0004c80b01007387 */ /* 0x0001e80000100800 */
[----:B------:R1:W-:Y:S01]  /*16110*/  STL [R1+0x2210], R16 ;  /* 0x0022101001007387 */ /* 0x0003e20000100800 */
[----:B0-----:R-:W-:-:S03]  /*16120*/  IMAD.HI.U32 R11, R16, R7, RZ ;  /* 0x00000007100b7227 */ /* 0x001fc600078e00ff */
[----:B-1----:R-:W3:Y:S04]  /*16130*/  LDL.LU R16, [R1+0x468] ;  /* 0x0004680001107983 */ /* 0x002ee80000300800 */
[----:B------:R0:W-:Y:S01]  /*16140*/  STL [R1+0x4c0], R0 ;  /* 0x0004c00001007387 */ /* 0x0001e20000100800 */
[----:B----4-:R-:W-:-:S03]  /*16150*/  ISETP.GE.AND P6, PT, R14, RZ, PT ;  /* 0x000000ff0e00720c */ /* 0x010fc60003fc6270 */
[----:B0-----:R-:W4:Y:S04]  /*16160*/  LDL.LU R0, [R1+0x221c] ;  /* 0x00221c0001007983 */ /* 0x001f280000300800 */
[----:B------:R-:W3:Y:S01]  /*16170*/  LDL.LU R14, [R1+0x2218] ;  /* 0x00221800010e7983 */ /* 0x000ee20000300800 */
[----:B------:R-:W-:-:S13]  /*16180*/  ISETP.GT.U32.AND P5, PT, R29, R9, PT ;  /* 0x000000091d00720c */ /* 0x000fda0003fa4070 */
[----:B------:R-:W-:-:S05]  /*16190*/  @!P5 IMAD.IADD R9, R9, 0x1, -R29 ;  /* 0x000000010909d824 */ /* 0x000fca00078e0a1d */
[C---:B------:R-:W-:Y:S01]  /*161a0*/  ISETP.GT.U32.AND P1, PT, R29.reuse, R9, PT ;  /* 0x000000091d00720c */ /* 0x040fe20003f24070 */
[----:B------:R-:W-:Y:S02]  /*161b0*/  IMAD.MOV R11, RZ, RZ, -R11 ;  /* 0x000000ffff0b7224 */ /* 0x000fe400078e0a0b */
[----:B------:R-:W-:Y:S02]  /*161c0*/  IMAD.MOV R10, RZ, RZ, -R10 ;  /* 0x000000ffff0a7224 */ /* 0x000fe400078e0a0a */
[----:B------:R-:W-:-:S08]  /*161d0*/  IMAD R7, R29, R11, R7 ;  /* 0x0000000b1d077224 */ /* 0x000fd000078e0207 */
[----:B------:R-:W-:-:S04]  /*161e0*/  @!P1 IMAD.IADD R9, R9, 0x1, -R29 ;  /* 0x0000000109099824 */ /* 0x000fc800078e0a1d */
[----:B------:R-:W-:Y:S02]  /*161f0*/  @!P0 IMAD.MOV R9, RZ, RZ, -R9 ;  /* 0x000000ffff098224 */ /* 0x000fe400078e0a09 */
[----:B--2---:R-:W-:Y:S02]  /*16200*/  IMAD.MOV.U32 R11, RZ, RZ, R12 ;  /* 0x000000ffff0b7224 */ /* 0x004fe400078e000c */
[C---:B------:R-:W-:Y:S01]  /*16210*/  IMAD R3, R29.reuse, R10, R3 ;  /* 0x0000000a1d037224 */ /* 0x040fe200078e0203 */
[----:B---3--:R0:W-:Y:S04]  /*16220*/  STL [R1+0x2214], R14 ;  /* 0x0022140e01007387 */ /* 0x0081e80000100800 */
[----:B0-----:R-:W2:Y:S04]  /*16230*/  LDL.LU R14, [R1+0x464] ;  /* 0x00046400010e7983 */ /* 0x001ea80000300800 */
[----:B------:R-:W3:Y:S04]  /*16240*/  LDL.LU R12, [R1+0x470] ;  /* 0x00047000010c7983 */ /* 0x000ee80000300800 */
[----:B------:R0:W-:Y:S04]  /*16250*/  STL [R1+0x4b8], R9 ;  /* 0x0004b80901007387 */ /* 0x0001e80000100800 */
[----:B0-----:R-:W3:Y:S04]  /*16260*/  LDL.LU R9, [R1+0x474] ;  /* 0x0004740001097983 */ /* 0x001ee80000300800 */
[----:B------:R-:W3:Y:S01]  /*16270*/  LDL.LU R10, [R1+0x480] ;  /* 0x00048000010a7983 */ /* 0x000ee20000300800 */
[----:B------:R-:W-:-:S02]  /*16280*/  ISETP.GT.U32.AND P5, PT, R29, R4, PT ;  /* 0x000000041d00720c */ /* 0x000fc40003fa4070 */
[C---:B----4-:R-:W-:Y:S02]  /*16290*/  ISETP.GT.U32.AND P3, PT, R29.reuse, R0, PT ;  /* 0x000000001d00720c */ /* 0x050fe40003f64070 */
[----:B------:R-:W-:-:S09]  /*162a0*/  ISETP.GT.U32.AND P4, PT, R29, R8, PT ;  /* 0x000000081d00720c */ /* 0x000fd20003f84070 */
[----:B------:R-:W-:-:S05]  /*162b0*/  @!P5 IMAD.IADD R4, R4, 0x1, -R29 ;  /* 0x000000010404d824 */ /* 0x000fca00078e0a1d */
[----:B------:R-:W-:Y:S01]  /*162c0*/  ISETP.GT.U32.AND P5, PT, R29, R4, PT ;  /* 0x000000041d00720c */ /* 0x000fe20003fa4070 */
[--C-:B------:R-:W-:Y:S02]  /*162d0*/  @!P3 IMAD.IADD R0, R0, 0x1, -R29.reuse ;  /* 0x000000010000b824 */ /* 0x100fe400078e0a1d */
[----:B------:R-:W-:-:S03]  /*162e0*/  @!P4 IMAD.IADD R8, R8, 0x1, -R29 ;  /* 0x000000010808c824 */ /* 0x000fc600078e0a1d */
[----:B------:R-:W-:Y:S02]  /*162f0*/  ISETP.GT.U32.AND P0, PT, R29, R0, PT ;  /* 0x000000001d00720c */ /* 0x000fe40003f04070 */
[----:B------:R-:W-:-:S05]  /*16300*/  ISETP.GE.AND P4, PT, R16, RZ, PT ;  /* 0x000000ff1000720c */ /* 0x000fca0003f86270 */
[----:B------:R-:W-:-:S04]  /*16310*/  @!P5 IMAD.IADD R4, R4, 0x1, -R29 ;  /* 0x000000010404d824 */ /* 0x000fc800078e0a1d */
[----:B------:R-:W-:-:S04]  /*16320*/  IMAD.MOV.U32 R16, RZ, RZ, R4 ;  /* 0x000000ffff107224 */ /* 0x000fc800078e0004 */
[----:B------:R-:W-:Y:S02]  /*16330*/  @!P6 IMAD.MOV R16, RZ, RZ, -R16 ;  /* 0x000000ffff10e224 */ /* 0x000fe400078e0a10 */
[----:B------:R-:W-:Y:S01]  /*16340*/  @!P0 IMAD.IADD R0, R0, 0x1, -R29 ;  /* 0x0000000100008824 */ /* 0x000fe200078e0a1d */
[----:B--2---:R-:W-:Y:S01]  /*16350*/  ISETP.GE.AND P5, PT, R14, RZ, PT ;  /* 0x000000ff0e00720c */ /* 0x004fe20003fa6270 */
[----:B------:R-:W-:-:S04]  /*16360*/  IMAD.MOV.U32 R14, RZ, RZ, R6 ;  /* 0x000000ffff0e7224 */ /* 0x000fc800078e0006 */
[----:B------:R-:W-:Y:S01]  /*16370*/  @!P2 IMAD.MOV R14, RZ, RZ, -R14 ;  /* 0x000000ffff0ea224 */ /* 0x000fe200078e0a0e */
[----:B---3--:R-:W-:Y:S01]  /*16380*/  ISETP.GE.AND P0, PT, R12, RZ, PT ;  /* 0x000000ff0c00720c */ /* 0x008fe20003f06270 */
[----:B------:R0:W-:Y:S04]  /*16390*/  STL [R1+0x220c], R10 ;  /* 0x00220c0a01007387 */ /* 0x0001e80000100800 */
[----:B0-----:R-:W2:Y:S04]  /*163a0*/  LDL.LU R10, [R1+0x478] ;  /* 0x00047800010a7983 */ /* 0x001ea80000300800 */
[----:B------:R-:W3:Y:S04]  /*163b0*/  LDL.LU R4, [R1+0x46c] ;  /* 0x00046c0001047983 */ /* 0x000ee80000300800 */
[----:B------:R0:W-:Y:S04]  /*163c0*/  STL [R1+0x4b4], R14 ;  /* 0x0004b40e01007387 */ /* 0x0001e80000100800 */
[----:B0-----:R-:W4:Y:S04]  /*163d0*/  LDL.LU R14, [R1+0x2214] ;  /* 0x00221400010e7983 */ /* 0x001f280000300800 */
[----:B------:R0:W-:Y:S04]  /*163e0*/  STL [R1+0x4ac], R16 ;  /* 0x0004ac1001007387 */ /* 0x0001e80000100800 */
[----:B0-----:R-:W3:Y:S04]  /*163f0*/  LDL.LU R16, [R1+0x2210] ;  /* 0x0022100001107983 */ /* 0x001ee80000300800 */
[----:B------:R-:W3:Y:S01]  /*16400*/  LDL.LU R12, [R1+0x484] ;  /* 0x00048400010c7983 */ /* 0x000ee20000300800 */
[----:B------:R-:W-:-:S02]  /*16410*/  ISETP.GT.U32.AND P1, PT, R29, R5, PT ;  /* 0x000000051d00720c */ /* 0x000fc40003f24070 */
[C---:B------:R-:W-:Y:S02]  /*16420*/  ISETP.GT.U32.AND P3, PT, R29.reuse, R8, PT ;  /* 0x000000081d00720c */ /* 0x040fe40003f64070 */
[----:B------:R-:W-:-:S09]  /*16430*/  ISETP.GT.U32.AND P2, PT, R29, R7, PT ;  /* 0x000000071d00720c */ /* 0x000fd20003f44070 */
[----:B------:R-:W-:-:S05]  /*16440*/  @!P1 IMAD.IADD R5, R5, 0x1, -R29 ;  /* 0x0000000105059824 */ /* 0x000fca00078e0a1d */
[----:B------:R-:W-:Y:S01]  /*16450*/  ISETP.GT.U32.AND P1, PT, R29, R5, PT ;  /* 0x000000051d00720c */ /* 0x000fe20003f24070 */
[--C-:B------:R-:W-:Y:S02]  /*16460*/  @!P3 IMAD.IADD R8, R8, 0x1, -R29.reuse ;  /* 0x000000010808b824 */ /* 0x100fe400078e0a1d */
[----:B------:R-:W-:-:S10]  /*16470*/  @!P2 IMAD.IADD R7, R7, 0x1, -R29 ;  /* 0x000000010707a824 */ /* 0x000fd400078e0a1d */
[----:B------:R-:W-:Y:S01]  /*16480*/  @!P1 IMAD.IADD R5, R5, 0x1, -R29 ;  /* 0x0000000105059824 */ /* 0x000fe200078e0a1d */
[----:B------:R-:W-:Y:S02]  /*16490*/  ISETP.GE.AND P1, PT, R9, RZ, PT ;  /* 0x000000ff0900720c */ /* 0x000fe40003f26270 */
[----:B--2---:R-:W-:Y:S02]  /*164a0*/  IABS R6, R10 ;  /* 0x0000000a00067213 */ /* 0x004fe40000000000 */
[----:B------:R-:W-:Y:S02]  /*164b0*/  ISETP.GE.AND P2, PT, R10, RZ, PT ;  /* 0x000000ff0a00720c */ /* 0x000fe40003f46270 */
[----:B----4-:R-:W-:Y:S01]  /*164c0*/  IABS R9, R14 ;  /* 0x0000000e00097213 */ /* 0x010fe20000000000 */
[----:B---3--:R0:W-:Y:S04]  /*164d0*/  STL [R1+0x2208], R12 ;  /* 0x0022080c01007387 */ /* 0x0081e80000100800 */
[----:B------:R-:W2:Y:S01]  /*164e0*/  LDL.LU R10, [R1+0x220c] ;  /* 0x00220c00010a7983 */ /* 0x000ea20000300800 */
[----:B0-----:R-:W-:-:S02]  /*164f0*/  IMAD.MOV.U32 R12, RZ, RZ, R8 ;  /* 0x000000ffff0c7224 */ /* 0x001fc400078e0008 */
[----:B------:R-:W-:Y:S02]  /*16500*/  IMAD.MOV.U32 R8, RZ, RZ, R14 ;  /* 0x000000ffff087224 */ /* 0x000fe400078e000e */
[----:B------:R-:W3:Y:S01]  /*16510*/  LDL.LU R14, [R1+0x488] ;  /* 0x00048800010e7983 */ /* 0x000ee20000300800 */
[----:B------:R-:W-:Y:S01]  /*16520*/  @!P5 IMAD.MOV R12, RZ, RZ, -R12 ;  /* 0x000000ffff0cd224 */ /* 0x000fe200078e0a0c */
[----:B------:R-:W-:Y:S02]  /*16530*/  ISETP.GT.U32.AND P5, PT, R29, R7, PT ;  /* 0x000000071d00720c */ /* 0x000fe40003fa4070 */
[----:B------:R-:W-:Y:S02]  /*16540*/  ISETP.GE.AND P6, PT, R4, RZ, PT ;  /* 0x000000ff0400720c */ /* 0x000fe40003fc6270 */
[----:B------:R0:W-:Y:S02]  /*16550*/  STL [R1+0x4a8], R12 ;  /* 0x0004a80c01007387 */ /* 0x0001e40000100800 */
[----:B0-----:R-:W-:-:S07]  /*16560*/  IMAD.MOV.U32 R12, RZ, RZ, R0 ;  /* 0x000000ffff0c7224 */ /* 0x001fce00078e0000 */
[----:B------:R-:W-:Y:S02]  /*16570*/  @!P5 IMAD.IADD R7, R7, 0x1, -R29 ;  /* 0x000000010707d824 */ /* 0x000fe400078e0a1d */
[----:B------:R-:W-:Y:S02]  /*16580*/  @!P4 IMAD.MOV R12, RZ, RZ, -R12 ;  /* 0x000000ffff0cc224 */ /* 0x000fe400078e0a0c */
[----:B------:R-:W-:Y:S01]  /*16590*/  @!P6 IMAD.MOV R5, RZ, RZ, -R5 ;  /* 0x000000ffff05e224 */ /* 0x000fe200078e0a05 */
[----:B------:R-:W-:Y:S01]  /*165a0*/  ISETP.GE.AND P6, PT, R8, RZ, PT ;  /* 0x000000ff0800720c */ /* 0x000fe20003fc6270 */
[----:B------:R-:W-:Y:S01]  /*165b0*/  IMAD.MOV.U32 R8, RZ, RZ, R7 ;  /* 0x000000ffff087224 */ /* 0x000fe200078e0007 */
[----:B------:R0:W-:Y:S03]  /*165c0*/  STL [R1+0x49c], R12 ;  /* 0x00049c0c01007387 */ /* 0x0001e60000100800 */
[----:B------:R-:W-:Y:S01]  /*165d0*/  @!P0 IMAD.MOV R8, RZ, RZ, -R8 ;  /* 0x000000ffff088224 */ /* 0x000fe200078e0a08 */
[----:B0-----:R-:W4:Y:S04]  /*165e0*/  LDL.LU R12, [R1+0x2208] ;  /* 0x00220800010c7983 */ /* 0x001f280000300800 */
[----:B------:R3:W-:Y:S01]  /*165f0*/  STL [R1+0x494], R5 ;  /* 0x0004940501007387 */ /* 0x0007e20000100800 */
[----:B------:R-:W-:-:S02]  /*16600*/  ISETP.GT.U32.AND P3, PT, R29, R3, PT ;  /* 0x000000031d00720c */ /* 0x000fc40003f64070 */
[----:B---3--:R-:W-:Y:S02]  /*16610*/  IABS R5, R14 ;  /* 0x0000000e00057213 */ /* 0x008fe40000000000 */
[----:B------:R-:W-:Y:S02]  /*16620*/  ISETP.GE.AND P0, PT, R14, RZ, PT ;  /* 0x000000ff0e00720c */ /* 0x000fe40003f06270 */
[----:B------:R-:W3:Y:S01]  /*16630*/  LDL.LU R14, [R1+0x7c0] ;  /* 0x0007c000010e7983 */ /* 0x000ee20000300800 */
        /* <DEDUP_REMOVED lines=8> */
[----:B------:R-:W-:-:S06]  /*166c0*/  IMAD R9, R29, R4, R9 ;  /* 0x000000041d097224 */ /* 0x000fcc00078e0209 */
[--C-:B------:R-:W-:Y:S01]  /*166d0*/  @!P3 IMAD.IADD R3, R3, 0x1, -R29.reuse ;  /* 0x000000010303b824 */ /* 0x100fe200078e0a1d */
[----:B------:R-:W-:Y:S01]  /*166e0*/  ISETP.GT.U32.AND P3, PT, R29, R9, PT ;  /* 0x000000091d00720c */ /* 0x000fe20003f64070 */
[----:B------:R-:W-:Y:S01]  /*166f0*/  @!P4 IMAD.IADD R6, R6, 0x1, -R29 ;  /* 0x000000010606c824 */ /* 0x000fe200078e0a1d */
[----:B--2---:R-:W-:-:S04]  /*16700*/  IABS R0, R10 ;  /* 0x0000000a00007213 */ /* 0x004fc80000000000 */
[----:B------:R-:W-:Y:S01]  /*16710*/  ISETP.GT.U32.AND P4, PT, R29, R6, PT ;  /* 0x000000061d00720c */ /* 0x000fe20003f84070 */
[----:B------:R-:W-:Y:S01]  /*16720*/  IMAD.HI.U32 R4, R16, R0, RZ ;  /* 0x0000000010047227 */ /* 0x000fe200078e00ff */
[----:B------:R-:W-:-:S03]  /*16730*/  ISETP.GE.AND P5, PT, R10, RZ, PT ;  /* 0x000000ff0a00720c */ /* 0x000fc60003fa6270 */
[----:B------:R-:W-:-:S04]  /*16740*/  IMAD.HI.U32 R10, R16, R5, RZ ;  /* 0x00000005100a7227 */ /* 0x000fc800078e00ff */
[----:B------:R-:W-:Y:S02]  /*16750*/  @!P3 IMAD.IADD R9, R9, 0x1, -R29 ;  /* 0x000000010909b824 */ /* 0x000fe400078e0a1d */
[----:B------:R-:W-:Y:S02]  /*16760*/  IMAD.MOV R4, RZ, RZ, -R4 ;  /* 0x000000ffff047224 */ /* 0x000fe400078e0a04 */
[----:B------:R-:W-:Y:S01]  /*16770*/  @!P1 IMAD.MOV R3, RZ, RZ, -R3 ;  /* 0x000000ffff039224 */ /* 0x000fe200078e0a03 */
[C---:B------:R-:W-:Y:S01]  /*16780*/  ISETP.GT.U32.AND P3, PT, R29.reuse, R9, PT ;  /* 0x000000091d00720c */ /* 0x040fe20003f64070 */
[----:B------:R-:W-:Y:S02]  /*16790*/  IMAD.MOV R10, RZ, RZ, -R10 ;  /* 0x000000ffff0a7224 */ /* 0x000fe400078e0a0a */
[----:B------:R-:W-:Y:S02]  /*167a0*/  IMAD R0, R29, R4, R0 ;  /* 0x000000041d007224 */ /* 0x000fe400078e0200 */
[----:B------:R-:W-:-:S02]  /*167b0*/  @!P4 IMAD.IADD R6, R6, 0x1, -R29 ;  /* 0x000000010606c824 */ /* 0x000fc400078e0a1d */
[----:B------:R-:W-:Y:S01]  /*167c0*/  IMAD R5, R29, R10, R5 ;  /* 0x0000000a1d057224 */ /* 0x000fe200078e0205 */
[----:B----4-:R-:W-:Y:S02]  /*167d0*/  IABS R7, R12 ;  /* 0x0000000c00077213 */ /* 0x010fe40000000000 */
[----:B------:R-:W-:-:S03]  /*167e0*/  ISETP.GE.AND P4, PT, R12, RZ, PT ;  /* 0x000000ff0c00720c */ /* 0x000fc60003f86270 */
[----:B------:R-:W-:-:S04]  /*167f0*/  @!P3 IMAD.IADD R9, R9, 0x1, -R29 ;  /* 0x000000010909b824 */ /* 0x000fc800078e0a1d */
[----:B------:R-:W-:Y:S01]  /*16800*/  @!P6 IMAD.MOV R9, RZ, RZ, -R9 ;  /* 0x000000ffff09e224 */ /* 0x000fe200078e0a09 */
[----:B---3--:R0:W-:Y:S04]  /*16810*/  STL [R1+0x2204], R14 ;  /* 0x0022040e01007387 */ /* 0x0081e80000100800 */
[----:B------:R-:W-:Y:S04]  /*16820*/  STL [R1+0x490], R8 ;  /* 0x0004900801007387 */ /* 0x000fe80000100800 */
[----:B------:R-:W2:Y:S01]  /*16830*/  LDL R4, [R1+0x7b0] ;  /* 0x0007b00001047983 */ /* 0x000ea20000100800 */
[----:B0-----:R-:W-:-:S03]  /*16840*/  IMAD.MOV.U32 R14, RZ, RZ, R11 ;  /* 0x000000ffff0e7224 */ /* 0x001fc600078e000b */
[----:B------:R0:W-:Y:S01]  /*16850*/  STL [R1+0x488], R3 ;  /* 0x0004880301007387 */ /* 0x0001e20000100800 */
[----:B------:R-:W-:-:S03]  /*16860*/  IMAD.MOV.U32 R10, RZ, RZ, R14 ;  /* 0x000000ffff0a7224 */ /* 0x000fc600078e000e */
[----:B------:R-:W3:Y:S04]  /*16870*/  LDL.LU R12, [R1+0x7c4] ;  /* 0x0007c400010c7983 */ /* 0x000ee80000300800 */
[----:B------:R-:W4:Y:S01]  /*16880*/  LDL.LU R11, [R1+0x7c8] ;  /* 0x0007c800010b7983 */ /* 0x000f220000300800 */
[----:B0-----:R-:W-:Y:S01]  /*16890*/  IABS R3, R14 ;  /* 0x0000000e00037213 */ /* 0x001fe20000000000 */
[----:B------:R-:W-:-:S04]  /*168a0*/  IMAD.MOV.U32 R14, RZ, RZ, R6 ;  /* 0x000000ffff0e7224 */ /* 0x000fc800078e0006 */
[----:B------:R-:W-:-:S05]  /*168b0*/  @!P2 IMAD.MOV R14, RZ, RZ, -R14 ;  /* 0x000000ffff0ea224 */ /* 0x000fca00078e0a0e */
[----:B------:R0:W-:Y:S01]  /*168c0*/  STL [R1+0x480], R14 ;  /* 0x0004800e01007387 */ /* 0x0001e20000100800 */
[----:B------:R-:W-:-:S03]  /*168d0*/  ISETP.GE.AND P6, PT, R10, RZ, PT ;  /* 0x000000ff0a00720c */ /* 0x000fc60003fc6270 */
[----:B0-----:R-:W2:Y:S04]  /*168e0*/  LDL.LU R14, [R1+0x2204] ;  /* 0x00220400010e7983 */ /* 0x001ea80000300800 */
[----:B------:R2:W-:Y:S04]  /*168f0*/  STL [R1+0x47c], R9 ;  /* 0x00047c0901007387 */ /* 0x0005e80000100800 */
[----:B------:R-:W3:Y:S01]  /*16900*/  LDL.LU R10, [R1+0x7b0] ;  /* 0x0007b000010a7983 */ /* 0x000ee20000300800 */
        /* <DEDUP_REMOVED lines=14> */
[--C-:B------:R-:W-:Y:S02]  /*169f0*/  @!P1 IMAD.IADD R0, R0, 0x1, -R29.reuse ;  /* 0x0000000100009824 */ /* 0x100fe400078e0a1d */
[----:B------:R-:W-:Y:S02]  /*16a00*/  @!P3 IMAD.IADD R5, R5, 0x1, -R29 ;  /* 0x000000010505b824 */ /* 0x000fe400078e0a1d */
[----:B------:R-:W-:Y:S02]  /*16a10*/  IMAD R3, R29, R8, R3 ;  /* 0x000000081d037224 */ /* 0x000fe400078e0203 */
[----:B------:R-:W-:-:S04]  /*16a20*/  IMAD.MOV.U32 R8, RZ, RZ, R0 ;  /* 0x000000ffff087224 */ /* 0x000fc800078e0000 */
[----:B------:R-:W-:Y:S02]  /*16a30*/  @!P5 IMAD.MOV R8, RZ, RZ, -R8 ;  /* 0x000000ffff08d224 */ /* 0x000fe400078e0a08 */
[----:B------:R-:W-:Y:S01]  /*16a40*/  @!P2 IMAD.IADD R7, R7, 0x1, -R29 ;  /* 0x000000010707a824 */ /* 0x000fe200078e0a1d */
[----:B--2---:R-:W-:Y:S01]  /*16a50*/  IABS R9, R14 ;  /* 0x0000000e00097213 */ /* 0x004fe20000000000 */
[----:B------:R0:W-:Y:S02]  /*16a60*/  STL [R1+0x2200], R14 ;  /* 0x0022000e01007387 */ /* 0x0001e40000100800 */
[----:B0-----:R-:W-:Y:S01]  /*16a70*/  IMAD.MOV.U32 R14, RZ, RZ, R5 ;  /* 0x000000ffff0e7224 */ /* 0x001fe200078e0005 */
[----:B---3--:R-:W-:-:S03]  /*16a80*/  ISETP.GE.AND P3, PT, R10, RZ, PT ;  /* 0x000000ff0a00720c */ /* 0x008fc60003f66270 */
[----:B------:R-:W-:Y:S01]  /*16a90*/  @!P0 IMAD.MOV R14, RZ, RZ, -R14 ;  /* 0x000000ffff0e8224 */ /* 0x000fe200078e0a0e */
[----:B------:R-:W-:Y:S01]  /*16aa0*/  STL [R1+0x478], R8 ;  /* 0x0004780801007387 */ /* 0x000fe20000100800 */
[----:B------:R-:W-:-:S03]  /*16ab0*/  IMAD.MOV.U32 R10, RZ, RZ, R7 ;  /* 0x000000ffff0a7224 */ /* 0x000fc600078e0007 */
[----:B------:R-:W2:Y:S04]  /*16ac0*/  LDL.LU R7, [R1+0x7d4] ;  /* 0x0007d40001077983 */ /* 0x000ea80000300800 */
[----:B------:R0:W-:Y:S04]  /*16ad0*/  STL [R1+0x470], R14 ;  /* 0x0004700e01007387 */ /* 0x0001e80000100800 */
[----:B0-----:R-:W3:Y:S01]  /*16ae0*/  LDL.LU R14, [R1+0x2200] ;  /* 0x00220000010e7983 */ /* 0x001ee20000300800 */
[----:B------:R-:W-:-:S13]  /*16af0*/  ISETP.GT.U32.AND P1, PT, R29, R3, PT ;  /* 0x000000031d00720c */ /* 0x000fda0003f24070 */
[----:B------:R-:W-:-:S05]  /*16b00*/  @!P1 IMAD.IADD R3, R3, 0x1, -R29 ;  /* 0x0000000103039824 */ /* 0x000fca00078e0a1d */
[----:B------:R-:W-:Y:S01]  /*16b10*/  ISETP.GT.U32.AND P1, PT, R29, R3, PT ;  /* 0x000000031d00720c */ /* 0x000fe20003f24070 */
[----:B------:R-:W-:Y:S01]  /*16b20*/  @!P4 IMAD.MOV R10, RZ, RZ, -R10 ;  /* 0x000000ffff0ac224 */ /* 0x000fe200078e0a0a */
[----:B------:R-:W-:Y:S02]  /*16b30*/  IABS R0, R12 ;  /* 0x0000000c00007213 */ /* 0x000fe40000000000 */
[----:B------:R-:W-:Y:S02]  /*16b40*/  ISETP.GE.AND P4, PT, R12, RZ, PT ;  /* 0x000000ff0c00720c */ /* 0x000fe40003f86270 */
[----:B----4-:R-:W-:-:S07]  /*16b50*/  IABS R8, R11 ;  /* 0x0000000b00087213 */ /* 0x010fce0000000000 */
[----:B------:R-:W-:Y:S01]  /*16b60*/  @!P1 IMAD.IADD R3, R3, 0x1, -R29 ;  /* 0x0000000103039824 */ /* 0x000fe200078e0a1d */
[----:B------:R-:W-:Y:S02]  /*16b70*/  ISETP.GE.AND P1, PT, R11, RZ, PT ;  /* 0x000000ff0b00720c */ /* 0x000fe40003f26270 */
[----:B------:R-:W-:-:S05]  /*16b80*/  IABS R4, R4 ;  /* 0x0000000400047213 */ /* 0x000fca0000000000 */
[----:B------:R-:W-:-:S04]  /*16b90*/  IMAD.HI.U32 R6, R16, R4, RZ ;  /* 0x0000000410067227 */ /* 0x000fc800078e00ff */
[----:B------:R-:W-:Y:S01]  /*16ba0*/  IMAD.MOV R6, RZ, RZ, -R6 ;  /* 0x000000ffff067224 */ /* 0x000fe200078e0a06 */
[----:B---3--:R-:W-:Y:S02]  /*16bb0*/  ISETP.GE.AND P0, PT, R14, RZ, PT ;  /* 0x000000ff0e00720c */ /* 0x008fe40003f06270 */
[----:B------:R-:W3:Y:S04]  /*16bc0*/  LDL.LU R14, [R1+0x7f8] ;  /* 0x0007f800010e7983 */ /* 0x000ee80000300800 */
[----:B------:R-:W4:Y:S04]  /*16bd0*/  LDL.LU R12, [R1+0x824] ;  /* 0x00082400010c7983 */ /* 0x000f280000300800 */
[----:B------:R0:W-:Y:S04]  /*16be0*/  STL [R1+0x460], R10 ;  /* 0x0004600a01007387 */ /* 0x0001e80000100800 */
[----:B------:R-:W3:Y:S01]  /*16bf0*/  LDL R11, [R1+0x7ec] ;  /* 0x0007ec00010b7983 */ /* 0x000ee20000100800 */
[----:B------:R-:W-:-:S02]  /*16c00*/  IMAD R4, R29, R6, R4 ;  /* 0x000000061d047224 */ /* 0x000fc400078e0204 */
[----:B------:R-:W-:-:S03]  /*16c10*/  IMAD.HI.U32 R6, R16, R9, RZ ;  /* 0x0000000910067227 */ /* 0x000fc600078e00ff */
[----:B------:R-:W-:Y:S01]  /*16c20*/  ISETP.GT.U32.AND P5, PT, R29, R4, PT ;  /* 0x000000041d00720c */ /* 0x000fe20003fa4070 */
[----:B------:R-:W-:-:S04]  /*16c30*/  IMAD.MOV R6, RZ, RZ, -R6 ;  /* 0x000000ffff067224 */ /* 0x000fc800078e0a06 */
[----:B------:R-:W-:-:S05]  /*16c40*/  IMAD R9, R29, R6, R9 ;  /* 0x000000061d097224 */ /* 0x000fca00078e0209 */
[----:B------:R-:W-:-:S03]  /*16c50*/  ISETP.GT.U32.AND P2, PT, R29, R9, PT ;  /* 0x000000091d00720c */ /* 0x000fc60003f44070 */
[----:B------:R-:W-:Y:S02]  /*16c60*/  @!P5 IMAD.IADD R4, R4, 0x1, -R29 ;  /* 0x000000010404d824 */ /* 0x000fe400078e0a1d */
[----:B------:R-:W-:-:S03]  /*16c70*/  IMAD.HI.U32 R5, R16, R8, RZ ;  /* 0x0000000810057227 */ /* 0x000fc600078e00ff */
[----:B------:R-:W-:Y:S01]  /*16c80*/  ISETP.GT.U32.AND P5, PT, R29, R4, PT ;  /* 0x000000041d00720c */ /* 0x000fe20003fa4070 */
[----:B------:R-:W-:-:S04]  /*16c90*/  IMAD.HI.U32 R6, R16, R0, RZ ;  /* 0x0000000010067227 */ /* 0x000fc800078e00ff */
[----:B------:R-:W-:Y:S02]  /*16ca0*/  IMAD.MOV R5, RZ, RZ, -R5 ;  /* 0x000000ffff057224 */ /* 0x000fe400078e0a05 */
[----:B------:R-:W-:Y:S02]  /*16cb0*/  @!P2 IMAD.IADD R9, R9, 0x1, -R29 ;  /* 0x000000010909a824 */ /* 0x000fe400078e0a1d */
[----:B------:R-:W-:Y:S02]  /*16cc0*/  IMAD.MOV R6, RZ, RZ, -R6 ;  /* 0x000000ffff067224 */ /* 0x000fe400078e0a06 */
[C---:B------:R-:W-:Y:S01]  /*16cd0*/  IMAD R8, R29.reuse, R5, R8 ;  /* 0x000000051d087224 */ /* 0x040fe200078e0208 */
[----:B--2---:R-:W-:Y:S02]  /*16ce0*/  IABS R5, R7 ;  /* 0x0000000700057213 */ /* 0x004fe40000000000 */
[C---:B------:R-:W-:Y:S01]  /*16cf0*/  ISETP.GT.U32.AND P2, PT, R29.reuse, R9, PT ;  /* 0x000000091d00720c */ /* 0x040fe20003f44070 */
[----:B------:R-:W-:-:S02]  /*16d00*/  IMAD R0, R29, R6, R0 ;  /* 0x000000061d007224 */ /* 0x000fc400078e0200 */
[----:B------:R-:W-:Y:S02]  /*16d10*/  @!P5 IMAD.IADD R4, R4, 0x1, -R29 ;  /* 0x000000010404d824 */ /* 0x000fe400078e0a1d */
[----:B------:R-:W-:Y:S02]  /*16d20*/  IMAD.MOV.U32 R6, RZ, RZ, R3 ;  /* 0x000000ffff067224 */ /* 0x000fe400078e0003 */
[----:B------:R-:W-:Y:S02]  /*16d30*/  IMAD.MOV.U32 R3, RZ, RZ, R5 ;  /* 0x000000ffff037224 */ /* 0x000fe400078e0005 */
[----:B0-----:R-:W-:Y:S02]  /*16d40*/  IMAD.MOV.U32 R10, RZ, RZ, R4 ;  /* 0x000000ffff0a7224 */ /* 0x001fe400078e0004 */
[----:B------:R-:W-:-:S04]  /*16d50*/  IMAD.HI.U32 R4, R16, R3, RZ ;  /* 0x0000000310047227 */ /* 0x000fc800078e00ff */
[----:B------:R-:W-:Y:S02]  /*16d60*/  IMAD.MOV R4, RZ, RZ, -R4 ;  /* 0x000000ffff047224 */ /* 0x000fe400078e0a04 */
[----:B------:R-:W-:Y:S02]  /*16d70*/  @!P2 IMAD.IADD R9, R9, 0x1, -R29 ;  /* 0x000000010909a824 */ /* 0x000fe400078e0a1d */
[----:B------:R-:W-:Y:S02]  /*16d80*/  @!P6 IMAD.MOV R6, RZ, RZ, -R6 ;  /* 0x000000ffff06e224 */ /* 0x000fe400078e0a06 */
[----:B------:R-:W-:Y:S02]  /*16d90*/  IMAD R3, R29, R4, R3 ;  /* 0x000000041d037224 */ /* 0x000fe400078e0203 */
[----:B------:R-:W-:Y:S01]  /*16da0*/  @!P3 IMAD.MOV R10, RZ, RZ, -R10 ;  /* 0x000000ffff0ab224 */ /* 0x000fe200078e0a0a */
[----:B------:R-:W-:Y:S04]  /*16db0*/  STL [R1+0x45c], R6 ;  /* 0x00045c0601007387 */ /* 0x000fe80000100800 */
[----:B------:R0:W-:Y:S04]  /*16dc0*/  STL [R1+0x450], R10 ;  /* 0x0004500a01007387 */ /* 0x0001e80000100800 */
[----:B0-----:R-:W2:Y:S01]  /*16dd0*/  LDL R10, [R1+0x810] ;  /* 0x00081000010a7983 */ /* 0x001ea20000100800 */
[----:B---3--:R-:W-:Y:S01]  /*16de0*/  IABS R5, R11 ;  /* 0x0000000b00057213 */ /* 0x008fe20000000000 */
[----:B------:R-:W-:-:S02]  /*16df0*/  IMAD.MOV.U32 R11, RZ, RZ, R9 ;  /* 0x000000ffff0b7224 */ /* 0x000fc400078e0009 */
[----:B------:R-:W3:Y:S02]  /*16e00*/  LDL R9, [R1+0x80c] ;  /* 0x00080c0001097983 */ /* 0x000ee40000100800 */
[----:B------:R-:W-:-:S04]  /*16e10*/  IMAD.HI.U32 R4, R16, R5, RZ ;  /* 0x0000000510047227 */ /* 0x000fc800078e00ff */
[----:B------:R-:W-:Y:S02]  /*16e20*/  @!P0 IMAD.MOV R11, RZ, RZ, -R11 ;  /* 0x000000ffff0b8224 */ /* 0x000fe400078e0a0b */
[----:B------:R-:W-:-:S03]  /*16e30*/  IMAD.MOV R4, RZ, RZ, -R4 ;  /* 0x000000ffff047224 */ /* 0x000fc600078e0a04 */
[----:B------:R0:W-:Y:S01]  /*16e40*/  STL [R1+0x44c], R11 ;  /* 0x00044c0b01007387 */ /* 0x0001e20000100800 */
[----:B------:R-:W-:-:S03]  /*16e50*/  IMAD R5, R29, R4, R5 ;  /* 0x000000041d057224 */ /* 0x000fc600078e0205 */
[----:B0-----:R-:W3:Y:S04]  /*16e60*/  LDL.LU R11, [R1+0x814] ;  /* 0x00081400010b7983 */ /* 0x001ee80000300800 */
[----:B------:R-:W3:Y:S01]  /*16e70*/  LDL.LU R4, [R1+0x7ec] ;  /* 0x0007ec0001047983 */ /* 0x000ee20000300800 */
[C---:B------:R-:W-:Y:S02]  /*16e80*/  ISETP.GT.U32.AND P5, PT, R29.reuse, R0, PT ;  /* 0x000000001d00720c */ /* 0x040fe40003fa4070 */
[----:B------:R-:W-:Y:S02]  /*16e90*/  ISETP.GT.U32.AND P3, PT, R29, R8, PT ;  /* 0x000000081d00720c */ /* 0x000fe40003f64070 */
[----:B------:R-:W-:Y:S02]  /*16ea0*/  ISETP.GE.AND P6, PT, R7, RZ, PT ;  /* 0x000000ff0700720c */ /* 0x000fe40003fc6270 */
[----:B----4-:R-:W-:-:S07]  /*16eb0*/  IABS R7, R12 ;  /* 0x0000000c00077213 */ /* 0x010fce0000000000 */
[----:B------:R-:W-:Y:S02]  /*16ec0*/  @!P5 IMAD.IADD R0, R0, 0x1, -R29 ;  /* 0x000000010000d824 */ /* 0x000fe400078e0a1d */
[----:B------:R-:W-:-:S03]  /*16ed0*/  IMAD.HI.U32 R6, R16, R7, RZ ;  /* 0x0000000710067227 */ /* 0x000fc600078e00ff */
[C---:B------:R-:W-:Y:S01]  /*16ee0*/  ISETP.GT.U32.AND P5, PT, R29.reuse, R0, PT ;  /* 0x000000001d00720c */ /* 0x040fe20003fa4070 */
[----:B------:R-:W-:Y:S02]  /*16ef0*/  IMAD.MOV R6, RZ, RZ, -R6 ;  /* 0x000000ffff067224 */ /* 0x000fe400078e0a06 */
[----:B------:R-:W-:Y:S02]  /*16f00*/  @!P3 IMAD.IADD R8, R8, 0x1, -R29 ;  /* 0x000000010808b824 */ /* 0x000fe400078e0a1d */
[----:B------:R-:W-:-:S03]  /*16f10*/  IMAD R7, R29, R6, R7 ;  /* 0x000000061d077224 */ /* 0x000fc600078e0207 */
[----:B------:R-:W-:-:S05]  /*16f20*/  ISETP.GT.U32.AND P3, PT, R29, R8, PT ;  /* 0x000000081d00720c */ /* 0x000fca0003f64070 */
[----:B------:R-:W-:Y:S01]  /*16f30*/  @!P5 IMAD.IADD R0, R0, 0x1, -R29 ;  /* 0x000000010000d824 */ /* 0x000fe200078e0a1d */
[----:B------:R-:W-:-:S03]  /*16f40*/  ISETP.GT.U32.AND P5, PT, R29, R7, PT ;  /* 0x000000071d00720c */ /* 0x000fc60003fa4070 */
[----:B------:R-:W-:Y:S01]  /*16f50*/  @!P4 IMAD.MOV R0, RZ, RZ, -R0 ;  /* 0x000000ffff00c224 */ /* 0x000fe200078e0a00 */
[----:B------:R-:W-:-:S03]  /*16f60*/  ISETP.GE.AND P2, PT, R12, RZ, PT ;  /* 0x000000ff0c00720c */ /* 0x000fc60003f46270 */
[--C-:B------:R-:W-:Y:S01]  /*16f70*/  @!P3 IMAD.IADD R8, R8, 0x1, -R29.reuse ;  /* 0x000000010808b824 */ /* 0x100fe200078e0a1d */
[----:B------:R-:W-:Y:S01]  /*16f80*/  IABS R12, R14 ;  /* 0x0000000e000c7213 */ /* 0x000fe20000000000 */
[----:B------:R0:W-:Y:S04]  /*16f90*/  STL [R1+0x448], R0 ;  /* 0x0004480001007387 */ /* 0x0001e80000100800 */
[----:B------:R-:W-:Y:S01]  /*16fa0*/  @!P5 IMAD.IADD R7, R7, 0x1, -R29 ;  /* 0x000000010707d824 */ /* 0x000fe200078e0a1d */
[----:B--2---:R-:W-:Y:S02]  /*16fb0*/  IABS R10, R10 ;  /* 0x0000000a000a7213 */ /* 0x004fe40000000000 */
[----:B------:R-:W-:Y:S01]  /*16fc0*/  ISETP.GE.AND P5, PT, R14, RZ, PT ;  /* 0x000000ff0e00720c */ /* 0x000fe20003fa6270 */
[----:B------:R-:W-:Y:S01]  /*16fd0*/  IMAD.MOV.U32 R14, RZ, RZ, R8 ;  /* 0x000000ffff0e7224 */ /* 0x000fe200078e0008 */
[----:B------:R-:W-:Y:S03]  /*16fe0*/  STL [R1+0x21fc], R16 ;  /* 0x0021fc1001007387 */ /* 0x000fe60000100800 */
[----:B------:R-:W-:Y:S01]  /*16ff0*/  @!P1 IMAD.MOV R14, RZ, RZ, -R14 ;  /* 0x000000ffff0e9224 */ /* 0x000fe200078e0a0e */
[----:B---3--:R-:W-:-:S05]  /*17000*/  IABS R6, R9 ;  /* 0x0000000900067213 */ /* 0x008fca0000000000 */
[----:B0-----:R-:W-:-:S04]  /*17010*/  IMAD.HI.U32 R0, R16, R6, RZ ;  /* 0x0000000610007227 */ /* 0x001fc800078e00ff */
[----:B------:R-:W-:Y:S01]  /*17020*/  IMAD.MOV R8, RZ, RZ, -R0 ;  /* 0x000000ffff087224 */ /* 0x000fe200078e0a00 */
[----:B------:R-:W-:Y:S01]  /*17030*/  ISETP.GE.AND P4, PT, R4, RZ, PT ;  /* 0x000000ff0400720c */ /* 0x000fe20003f86270 */
[----:B------:R-:W-:-:S04]  /*17040*/  IMAD.HI.U32 R4, R16, R10, RZ ;  /* 0x0000000a10047227 */ /* 0x000fc800078e00ff */
[----:B------:R-:W-:Y:S02]  /*17050*/  IMAD.MOV R0, RZ, RZ, -R4 ;  /* 0x000000ffff007224 */ /* 0x000fe400078e0a04 */
[----:B------:R-:W2:Y:S04]  /*17060*/  LDL R4, [R1+0x828] ;  /* 0x0008280001047983 */ /* 0x000ea80000100800 */
[----:B------:R0:W-:Y:S04]  /*17070*/  STL [R1+0x444], R14 ;  /* 0x0004440e01007387 */ /* 0x0001e80000100800 */
[----:B0-----:R-:W3:Y:S01]  /*17080*/  LDL.LU R14, [R1+0x844] ;  /* 0x00084400010e7983 */ /* 0x001ee20000300800 */
[----:B------:R-:W-:-:S13]  /*17090*/  ISETP.GT.U32.AND P0, PT, R29, R3, PT ;  /* 0x000000031d00720c */ /* 0x000fda0003f04070 */
[----:B------:R-:W-:-:S05]  /*170a0*/  @!P0 IMAD.IADD R3, R3, 0x1, -R29 ;  /* 0x0000000103038824 */ /* 0x000fca00078e0a1d */
[----:B------:R-:W-:Y:S01]  /*170b0*/  ISETP.GT.U32.AND P0, PT, R29, R3, PT ;  /* 0x000000031d00720c */ /* 0x000fe20003f04070 */
[----:B------:R-:W-:Y:S01]  /*170c0*/  IMAD.HI.U32 R9, R16, R12, RZ ;  /* 0x0000000c10097227 */ /* 0x000fe200078e00ff */
[----:B---3--:R0:W-:Y:S04]  /*170d0*/  STL [R1+0x21f8], R14 ;  /* 0x0021f80e01007387 */ /* 0x0081e80000100800 */
[----:B0-----:R-:W3:Y:S07]  /*170e0*/  LDL.LU R14, [R1+0x810] ;  /* 0x00081000010e7983 */ /* 0x001eee0000300800 */
[----:B------:R-:W-:-:S02]  /*170f0*/  @!P0 IMAD.IADD R3, R3, 0x1, -R29 ;  /* 0x0000000103038824 */ /* 0x000fc400078e0a1d */
[----:B------:R-:W-:Y:S02]  /*17100*/  IMAD.MOV R9, RZ, RZ, -R9 ;  /* 0x000000ffff097224 */ /* 0x000fe400078e0a09 */
[----:B------:R-:W-:Y:S02]  /*17110*/  IMAD.MOV.U32 R16, RZ, RZ, R3 ;  /* 0x000000ffff107224 */ /* 0x000fe400078e0003 */
[C---:B------:R-:W-:Y:S02]  /*17120*/  IMAD R12, R29.reuse, R9, R12 ;  /* 0x000000091d0c7224 */ /* 0x040fe400078e020c */
[----:B------:R-:W-:Y:S02]  /*17130*/  @!P6 IMAD.MOV R16, RZ, RZ, -R16 ;  /* 0x000000ffff10e224 */ /* 0x000fe400078e0a10 */
[C---:B------:R-:W-:Y:S01]  /*17140*/  IMAD R6, R29.reuse, R8, R6 ;  /* 0x000000081d067224 */ /* 0x040fe200078e0206 */
[C---:B------:R-:W-:Y:S01]  /*17150*/  ISETP.GT.U32.AND P0, PT, R29.reuse, R12, PT ;  /* 0x0000000c1d00720c */ /* 0x040fe20003f04070 */
[----:B------:R-:W4:Y:S04]  /*17160*/  LDL R8, [R1+0x838] ;  /* 0x0008380001087983 */ /* 0x000f280000100800 */
[----:B------:R-:W2:Y:S04]  /*17170*/  LDL.LU R3, [R1+0x80c] ;  /* 0x00080c0001037983 */ /* 0x000ea80000300800 */
[----:B------:R0:W-:Y:S04]  /*17180*/  STL [R1+0x438], R16 ;  /* 0x0004381001007387 */ /* 0x0001e80000100800 */
[----:B0-----:R-:W4:Y:S01]  /*17190*/  LDL.LU R16, [R1+0x21fc] ;  /* 0x0021fc0001107983 */ /* 0x001f220000300800 */
[----:B------:R-:W-:Y:S01]  /*171a0*/  @!P0 IMAD.IADD R12, R12, 0x1, -R29 ;  /* 0x000000010c0c8824 */ /* 0x000fe200078e0a1d */
[----:B------:R-:W-:-:S02]  /*171b0*/  ISETP.GT.U32.AND P3, PT, R29, R5, PT ;  /* 0x000000051d00720c */ /* 0x000fc40003f64070 */
[----:B---3--:R-:W-:Y:S02]  /*171c0*/  ISETP.GE.AND P0, PT, R14, RZ, PT ;  /* 0x000000ff0e00720c */ /* 0x008fe40003f06270 */
[----:B------:R-:W3:Y:S09]  /*171d0*/  LDL.LU R14, [R1+0x21f8] ;  /* 0x0021f800010e7983 */ /* 0x000ef20000300800 */
[----:B------:R-:W-:Y:S01]  /*171e0*/  @!P3 IMAD.IADD R5, R5, 0x1, -R29 ;  /* 0x000000010505b824 */ /* 0x000fe200078e0a1d */
[----:B------:R-:W-:-:S04]  /*171f0*/  ISETP.GT.U32.AND P3, PT, R29, R7, PT ;  /* 0x000000071d00720c */ /* 0x000fc80003f64070 */
[----:B------:R-:W-:Y:S02]  /*17200*/  ISETP.GT.U32.AND P1, PT, R29, R5, PT ;  /* 0x000000051d00720c */ /* 0x000fe40003f24070 */
[----:B------:R-:W-:-:S07]  /*17210*/  IABS R9, R11 ;  /* 0x0000000b00097213 */ /* 0x000fce0000000000 */
[----:B------:R-:W-:-:S04]  /*17220*/  @!P3 IMAD.IADD R7, R7, 0x1, -R29 ;  /* 0x000000010707b824 */ /* 0x000fc800078e0a1d */
[----:B------:R-:W-:Y:S01]  /*17230*/  @!P1 IMAD.IADD R5, R5, 0x1, -R29 ;  /* 0x0000000105059824 */ /* 0x000fe200078e0a1d */
[----:B--2---:R-:W-:Y:S01]  /*17240*/  ISETP.GE.AND P1, PT, R3, RZ, PT ;  /* 0x000000ff0300720c */ /* 0x004fe20003f26270 */
[----:B------:R-:W-:Y:S02]  /*17250*/  @!P2 IMAD.MOV R7, RZ, RZ, -R7 ;  /* 0x000000ffff07a224 */ /* 0x000fe400078e0a07 */
[----:B------:R-:W-:Y:S02]  /*17260*/  @!P4 IMAD.MOV R5, RZ, RZ, -R5 ;  /* 0x000000ffff05c224 */ /* 0x000fe400078e0a05 */
[----:B----4-:R-:W-:Y:S01]  /*17270*/  IMAD.HI.U32 R3, R16, R9, RZ ;  /* 0x0000000910037227 */ /* 0x010fe200078e00ff */
[----:B------:R0:W-:Y:S03]  /*17280*/  STL [R1+0x434], R7 ;  /* 0x0004340701007387 */ /* 0x0001e60000100800 */
[----:B------:R-:W-:Y:S01]  /*17290*/  IMAD.MOV R3, RZ, RZ, -R3 ;  /* 0x000000ffff037224 */ /* 0x000fe200078e0a03 */
[----:B------:R3:W-:Y:S01]  /*172a0*/  STL [R1+0x430], R5 ;  /* 0x0004300501007387 */ /* 0x0007e20000100800 */
[----:B------:R-:W-:-:S02]  /*172b0*/  ISETP.GE.AND P4, PT, R11, RZ, PT ;  /* 0x000000ff0b00720c */ /* 0x000fc40003f86270 */
[----:B------:R-:W-:Y:S01]  /*172c0*/  IMAD R9, R29, R3, R9 ;  /* 0x000000031d097224 */ /* 0x000fe200078e0209 */
[----:B0-----:R-:W2:Y:S04]  /*172d0*/  LDL.LU R7, [R1+0x828] ;  /* 0x0008280001077983 */ /* 0x001ea80000300800 */
[----:B------:R-:W4:Y:S04]  /*172e0*/  LDL R11, [R1+0x854] ;  /* 0x00085400010b7983 */ /* 0x000f280000100800 */
[----:B------:R-:W2:Y:S01]  /*172f0*/  LDL R3, [R1+0x848] ;  /* 0x0008480001037983 */ /* 0x000ea20000100800 */
[----:B---3--:R-:W-:-:S03]  /*17300*/  IABS R5, R14 ;  /* 0x0000000e00057213 */ /* 0x008fc60000000000 */
[----:B------:R0:W-:Y:S04]  /*17310*/  STL [R1+0x21f0], R14 ;  /* 0x0021f00e01007387 */ /* 0x0001e80000100800 */
[----:B0-----:R-:W3:Y:S01]  /*17320*/  LDL.LU R14, [R1+0x838] ;  /* 0x00083800010e7983 */ /* 0x001ee20000300800 */
[----:B------:R-:W-:-:S13]  /*17330*/  ISETP.GT.U32.AND P6, PT, R29, R6, PT ;  /* 0x000000061d00720c */ /* 0x000fda0003fc4070 */
[----:B------:R-:W-:Y:S01]  /*17340*/  @!P6 IMAD.IADD R6, R6, 0x1, -R29 ;  /* 0x000000010606e824 */ /* 0x000fe200078e0a1d */
[----:B------:R-:W-:-:S13]  /*17350*/  ISETP.GT.U32.AND P6, PT, R29, R12, PT ;  /* 0x0000000c1d00720c */ /* 0x000fda0003fc4070 */
[----:B------:R-:W-:Y:S01]  /*17360*/  @!P6 IMAD.IADD R12, R12, 0x1, -R29 ;  /* 0x000000010c0ce824 */ /* 0x000fe200078e0a1d */
[----:B---3--:R0:W-:Y:S03]  /*17370*/  STL [R1+0x21f4], R14 ;  /* 0x0021f40e01007387 */ /* 0x0081e60000100800 */
[----:B0-----:R-:W-:Y:S02]  /*17380*/  IMAD.MOV.U32 R14, RZ, RZ, R12 ;  /* 0x000000ffff0e7224 */ /* 0x001fe400078e000c */
[----:B------:R-:W3:Y:S02]  /*17390*/  LDL R12, [R1+0x864] ;  /* 0x00086400010c7983 */ /* 0x000ee40000100800 */
[----:B------:R-:W-:-:S05]  /*173a0*/  @!P5 IMAD.MOV R14, RZ, RZ, -R14 ;  /* 0x000000ffff0ed224 */ /* 0x000fca00078e0a0e */
[----:B------:R0:W-:Y:S04]  /*173b0*/  STL [R1+0x428], R14 ;  /* 0x0004280e01007387 */ /* 0x0001e80000100800 */
[----:B0-----:R-:W2:Y:S01]  /*173c0*/  LDL.LU R14, [R1+0x21f4] ;  /* 0x0021f400010e7983 */ /* 0x001ea20000300800 */
[----:B------:R-:W-:Y:S01]  /*173d0*/  IABS R4, R4 ;  /* 0x0000000400047213 */ /* 0x000fe20000000000 */
[C---:B------:R-:W-:Y:S01]  /*173e0*/  IMAD R10, R29.reuse, R0, R10 ;  /* 0x000000001d0a7224 */ /* 0x040fe200078e020a */
[----:B------:R-:W-:-:S03]  /*173f0*/  ISETP.GT.U32.AND P2, PT, R29, R6, PT ;  /* 0x000000061d00720c */ /* 0x000fc60003f44070 */
[----:B------:R-:W-:-:S04]  /*17400*/  IMAD.HI.U32 R0, R16, R4, RZ ;  /* 0x0000000410007227 */ /* 0x000fc800078e00ff */
[----:B------:R-:W-:-:S04]  /*17410*/  IMAD.MOV R0, RZ, RZ, -R0 ;  /* 0x000000ffff007224 */ /* 0x000fc800078e0a00 */
[----:B------:R-:W-:Y:S02]  /*17420*/  IMAD R4, R29, R0, R4 ;  /* 0x000000001d047224 */ /* 0x000fe400078e0204 */
[----:B------:R-:W-:-:S03]  /*17430*/  @!P2 IMAD.IADD R6, R6, 0x1, -R29 ;  /* 0x000000010606a824 */ /* 0x000fc600078e0a1d */
[----:B------:R-:W-:-:S13]  /*17440*/  ISETP.GT.U32.AND P2, PT, R29, R4, PT ;  /* 0x000000041d00720c */ /* 0x000fda0003f44070 */
[--C-:B------:R-:W-:Y:S01]  /*17450*/  @!P2 IMAD.IADD R4, R4, 0x1, -R29.reuse ;  /* 0x000000010404a824 */ /* 0x100fe200078e0a1d */
[C---:B------:R-:W-:Y:S02]  /*17460*/  ISETP.GT.U32.AND P3, PT, R29.reuse, R10, PT ;  /* 0x0000000a1d00720c */ /* 0x040fe40003f64070 */
[----:B------:R-:W-:Y:S02]  /*17470*/  ISETP.GT.U32.AND P6, PT, R29, R9, PT ;  /* 0x000000091d00720c */ /* 0x000fe40003fc4070 */
[----:B--2---:R-:W-:Y:S02]  /*17480*/  ISETP.GE.AND P2, PT, R14, RZ, PT ;  /* 0x000000ff0e00720c */ /* 0x004fe40003f46270 */
[----:B------:R-:W2:Y:S07]  /*17490*/  LDL.LU R14, [R1+0x21f0] ;  /* 0x0021f000010e7983 */ /* 0x000eae0000300800 */
[----:B------:R-:W-:Y:S01]  /*174a0*/  @!P3 IMAD.IADD R10, R10, 0x1, -R29 ;  /* 0x000000010a0ab824 */ /* 0x000fe200078e0a1d */
[----:B------:R-:W-:-:S04]  /*174b0*/  IABS R8, R8 ;  /* 0x0000000800087213 */ /* 0x000fc80000000000 */
[----:B------:R-:W-:Y:S01]  /*174c0*/  ISETP.GT.U32.AND P3, PT, R29, R10, PT ;  /* 0x0000000a1d00720c */ /* 0x000fe20003f64070 */
[----:B------:R-:W-:Y:S01]  /*174d0*/  IMAD.HI.U32 R0, R16, R8, RZ ;  /* 0x0000000810007227 */ /* 0x000fe200078e00ff */
[----:B------:R-:W-:-:S03]  /*174e0*/  IABS R3, R3 ;  /* 0x0000000300037213 */ /* 0x000fc60000000000 */
[----:B------:R-:W-:Y:S02]  /*174f0*/  @!P6 IMAD.IADD R9, R9, 0x1, -R29 ;  /* 0x000000010909e824 */ /* 0x000fe400078e0a1d */
[----:B------:R-:W-:-:S06]  /*17500*/  IMAD.MOV R0, RZ, RZ, -R0 ;  /* 0x000000ffff007224 */ /* 0x000fcc00078e0a00 */
[----:B------:R-:W-:Y:S01]  /*17510*/  @!P3 IMAD.IADD R10, R10, 0x1, -R29 ;  /* 0x000000010a0ab824 */ /* 0x000fe200078e0a1d */
[----:B------:R-:W-:Y:S01]  /*17520*/  ISETP.GE.AND P3, PT, R7, RZ, PT ;  /* 0x000000ff0700720c */ /* 0x000fe20003f66270 */
[----:B------:R-:W-:Y:S01]  /*17530*/  IMAD.HI.U32 R7, R16, R5, RZ ;  /* 0x0000000510077227 */ /* 0x000fe200078e00ff */
[----:B------:R-:W-:-:S03]  /*17540*/  ISETP.GT.U32.AND P5, PT, R29, R9, PT ;  /* 0x000000091d00720c */ /* 0x000fc60003fa4070 */
[----:B------:R-:W-:Y:S01]  /*17550*/  IMAD R8, R29, R0, R8 ;  /* 0x000000001d087224 */ /* 0x000fe200078e0208 */
[----:B----4-:R-:W-:Y:S01]  /*17560*/  IABS R0, R11 ;  /* 0x0000000b00007213 */ /* 0x010fe20000000000 */
[----:B------:R-:W-:-:S04]  /*17570*/  IMAD.HI.U32 R11, R16, R3, RZ ;  /* 0x00000003100b7227 */ /* 0x000fc800078e00ff */
[----:B------:R-:W-:Y:S02]  /*17580*/  IMAD.MOV R7, RZ, RZ, -R7 ;  /* 0x000000ffff077224 */ /* 0x000fe400078e0a07 */
[----:B------:R-:W-:Y:S02]  /*17590*/  IMAD.MOV R11, RZ, RZ, -R11 ;  /* 0x000000ffff0b7224 */ /* 0x000fe400078e0a0b */
[C---:B------:R-:W-:Y:S01]  /*175a0*/  IMAD R5, R29.reuse, R7, R5 ;  /* 0x000000071d057224 */ /* 0x040fe200078e0205 */
[----:B---3--:R-:W-:Y:S01]  /*175b0*/  IABS R7, R12 ;  /* 0x0000000c00077213 */ /* 0x008fe20000000000 */
[----:B------:R-:W-:Y:S02]  /*175c0*/  IMAD.MOV.U32 R12, RZ, RZ, R6 ;  /* 0x000000ffff0c7224 */ /* 0x000fe400078e0006 */
[----:B------:R-:W-:Y:S02]  /*175d0*/  IMAD R3, R29, R11, R3 ;  /* 0x0000000b1d037224 */ /* 0x000fe400078e0203 */
[----:B------:R-:W-:-:S02]  /*175e0*/  @!P1 IMAD.MOV R12, RZ, RZ, -R12 ;  /* 0x000000ffff0c9224 */ /* 0x000fc400078e0a0c */
[----:B------:R-:W-:Y:S01]  /*175f0*/  @!P5 IMAD.IADD R9, R9, 0x1, -R29 ;  /* 0x000000010909d824 */ /* 0x000fe200078e0a1d */
[----:B------:R0:W-:Y:S01]  /*17600*/  STL [R1+0x21ec], R3 ;  /* 0x0021ec0301007387 */ /* 0x0001e20000100800 */
[----:B------:R-:W-:-:S03]  /*17610*/  @!P0 IMAD.MOV R10, RZ, RZ, -R10 ;  /* 0x000000ffff0a8224 */ /* 0x000fc600078e0a0a */
[----:B------:R1:W-:Y:S04]  /*17620*/  STL [R1+0x21e8], R21 ;  /* 0x0021e81501007387 */ /* 0x0003e80000100800 */
[----:B------:R-:W-:Y:S01]  /*17630*/  STL [R1+0x420], R12 ;  /* 0x0004200c01007387 */ /* 0x000fe20000100800 */
[----:B0-----:R-:W-:-:S03]  /*17640*/  IMAD.MOV.U32 R3, RZ, RZ, R9 ;  /* 0x000000ffff037224 */ /* 0x001fc600078e0009 */
[----:B-1----:R-:W3:Y:S04]  /*17650*/  LDL.LU R21, [R1+0x848] ;  /* 0x0008480001157983 */ /* 0x002ee80000300800 */
[----:B------:R-:W4:Y:S04]  /*17660*/  LDL.LU R9, [R1+0x854] ;  /* 0x0008540001097983 */ /* 0x000f280000300800 */
[----:B------:R0:W-:Y:S04]  /*17670*/  STL [R1+0x414], R10 ;  /* 0x0004140a01007387 */ /* 0x0001e80000100800 */
[----:B------:R-:W3:Y:S01]  /*17680*/  LDL R11, [R1+0x884] ;  /* 0x00088400010b7983 */ /* 0x000ee20000100800 */
[----:B--2---:R-:W-:-:S03]  /*17690*/  ISETP.GE.AND P0, PT, R14, RZ, PT ;  /* 0x000000ff0e00720c */ /* 0x004fc60003f06270 */
[----:B0-----:R-:W2:Y:S04]  /*176a0*/  LDL R10, [R1+0x86c] ;  /* 0x00086c00010a7983 */ /* 0x001ea80000100800 */
[----:B------:R-:W2:Y:S01]  /*176b0*/  LDL R14, [R1+0x898] ;  /* 0x00089800010e7983 */ /* 0x000ea20000100800 */
[C---:B------:R-:W-:Y:S02]  /*176c0*/  ISETP.GT.U32.AND P1, PT, R29.reuse, R4, PT ;  /* 0x000000041d00720c */ /* 0x040fe40003f24070 */
[----:B------:R-:W-:Y:S01]  /*176d0*/  ISETP.GT.U32.AND P5, PT, R29, R5, PT ;  /* 0x000000051d00720c */ /* 0x000fe20003fa4070 */
[----:B------:R-:W-:Y:S01]  /*176e0*/  IMAD.HI.U32 R6, R16, R0, RZ ;  /* 0x0000000010067227 */ /* 0x000fe200078e00ff */
[----:B------:R-:W2:Y:S03]  /*176f0*/  LDL R12, [R1+0x880] ;  /* 0x00088000010c7983 */ /* 0x000ea60000100800 */
[----:B------:R-:W-:-:S04]  /*17700*/  IMAD.MOV R6, RZ, RZ, -R6 ;  /* 0x000000ffff067224 */ /* 0x000fc800078e0a06 */
[----:B------:R-:W-:Y:S02]  /*17710*/  IMAD R0, R29, R6, R0 ;  /* 0x000000061d007224 */ /* 0x000fe400078e0200 */
[----:B------:R-:W-:Y:S02]  /*17720*/  @!P1 IMAD.IADD R4, R4, 0x1, -R29 ;  /* 0x0000000104049824 */ /* 0x000fe400078e0a1d */
[----:B------:R-:W-:-:S04]  /*17730*/  IMAD.HI.U32 R6, R16, R7, RZ ;  /* 0x0000000710067227 */ /* 0x000fc800078e00ff */
[----:B------:R-:W-:Y:S02]  /*17740*/  @!P5 IMAD.IADD R5, R5, 0x1, -R29 ;  /* 0x000000010505d824 */ /* 0x000fe400078e0a1d */
[----:B------:R-:W-:Y:S02]  /*17750*/  @!P4 IMAD.MOV R3, RZ, RZ, -R3 ;  /* 0x000000ffff03c224 */ /* 0x000fe400078e0a03 */
[----:B------:R-:W-:-:S03]  /*17760*/  IMAD.MOV R6, RZ, RZ, -R6 ;  /* 0x000000ffff067224 */ /* 0x000fc600078e0a06 */
[----:B------:R0:W-:Y:S01]  /*17770*/  STL [R1+0x410], R3 ;  /* 0x0004100301007387 */ /* 0x0001e20000100800 */
[----:B------:R-:W-:-:S03]  /*17780*/  IMAD R7, R29, R6, R7 ;  /* 0x000000061d077224 */ /* 0x000fc600078e0207 */
[----:B0-----:R-:W2:Y:S01]  /*17790*/  LDL.LU R3, [R1+0x21ec] ;  /* 0x0021ec0001037983 */ /* 0x001ea20000300800 */
[----:B----4-:R-:W-:Y:S02]  /*177a0*/  ISETP.GE.AND P5, PT, R9, RZ, PT ;  /* 0x000000ff0900720c */ /* 0x010fe40003fa6270 */
[----:B---3--:R-:W-:Y:S02]  /*177b0*/  ISETP.GE.AND P1, PT, R21, RZ, PT ;  /* 0x000000ff1500720c */ /* 0x008fe40003f26270 */
[----:B------:R-:W3:Y:S01]  /*177c0*/  LDL.LU R21, [R1+0x21e8] ;  /* 0x0021e80001157983 */ /* 0x000ee20000300800 */
[----:B--2---:R-:W-:Y:S01]  /*177d0*/  IABS R9, R14 ;  /* 0x0000000e00097213 */ /* 0x004fe20000000000 */
[----:B------:R-:W-:Y:S01]  /*177e0*/  IMAD.MOV.U32 R14, RZ, RZ, R4 ;  /* 0x000000ffff0e7224 */ /* 0x000fe200078e0004 */
[----:B------:R-:W-:-:S03]  /*177f0*/  IABS R6, R10 ;  /* 0x0000000a00067213 */ /* 0x000fc60000000000 */
[----:B------:R-:W-:Y:S01]  /*17800*/  @!P3 IMAD.MOV R14, RZ, RZ, -R14 ;  /* 0x000000ffff0eb224 */ /* 0x000fe200078e0a0e */
[----:B------:R-:W-:Y:S02]  /*17810*/  IABS R10, R11 ;  /* 0x0000000b000a7213 */ /* 0x000fe40000000000 */
[----:B------:R-:W2:Y:S04]  /*17820*/  LDL.LU R11, [R1+0x864] ;  /* 0x00086400010b7983 */ /* 0x000ea80000300800 */
[----:B------:R0:W-:Y:S04]  /*17830*/  STL [R1+0x40c], R14 ;  /* 0x00040c0e01007387 */ /* 0x0001e80000100800 */
[----:B0-----:R-:W4:Y:S01]  /*17840*/  LDL.LU R14, [R1+0x89c] ;  /* 0x00089c00010e7983 */ /* 0x001f220000300800 */
[----:B------:R-:W-:-:S13]  /*17850*/  ISETP.GT.U32.AND P6, PT, R29, R8, PT ;  /* 0x000000081d00720c */ /* 0x000fda0003fc4070 */
[----:B------:R-:W-:-:S05]  /*17860*/  @!P6 IMAD.IADD R8, R8, 0x1, -R29 ;  /* 0x000000010808e824 */ /* 0x000fca00078e0a1d */
[----:B------:R-:W-:Y:S01]  /*17870*/  ISETP.GT.U32.AND P6, PT, R29, R8, PT ;  /* 0x000000081d00720c */ /* 0x000fe20003fc4070 */
[----:B----4-:R0:W-:Y:S04]  /*17880*/  STL [R1+0x21e4], R14 ;  /* 0x0021e40e01007387 */ /* 0x0101e80000100800 */
[----:B0-----:R-:W4:Y:S08]  /*17890*/  LDL.LU R14, [R1+0x880] ;  /* 0x00088000010e7983 */ /* 0x001f300000300800 */
[----:B------:R-:W-:-:S04]  /*178a0*/  @!P6 IMAD.IADD R8, R8, 0x1, -R29 ;  /* 0x000000010808e824 */ /* 0x000fc800078e0a1d */
[----:B------:R-:W-:Y:S01]  /*178b0*/  @!P2 IMAD.MOV R8, RZ, RZ, -R8 ;  /* 0x000000ffff08a224 */ /* 0x000fe200078e0a08 */
[----:B------:R-:W-:Y:S01]  /*178c0*/  ISETP.GT.U32.AND P2, PT, R29, R7, PT ;  /* 0x000000071d00720c */ /* 0x000fe20003f44070 */
[----:B------:R-:W-:-:S04]  /*178d0*/  IMAD.HI.U32 R4, R16, R6, RZ ;  /* 0x0000000610047227 */ /* 0x000fc800078e00ff */
[----:B------:R-:W-:Y:S01]  /*178e0*/  IMAD.MOV R4, RZ, RZ, -R4 ;  /* 0x000000ffff047224 */ /* 0x000fe200078e0a04 */
[----:B------:R0:W-:Y:S03]  /*178f0*/  STL [R1+0x404], R8 ;  /* 0x0004040801007387 */ /* 0x0001e60000100800 */
[----:B------:R-:W-:Y:S02]  /*17900*/  IMAD R6, R29, R4, R6 ;  /* 0x000000041d067224 */ /* 0x000fe400078e0206 */
[----:B------:R-:W3:Y:S02]  /*17910*/  LDL.LU R4, [R1+0x86c] ;  /* 0x00086c0001047983 */ /* 0x000ee40000300800 */
[----:B------:R-:W-:Y:S01]  /*17920*/  @!P2 IMAD.IADD R7, R7, 0x1, -R29 ;  /* 0x000000010707a824 */ /* 0x000fe200078e0a1d */
[C---:B------:R-:W-:Y:S02]  /*17930*/  ISETP.GT.U32.AND P4, PT, R29.reuse, R3, PT ;  /* 0x000000031d00720c */ /* 0x040fe40003f84070 */
[----:B------:R-:W-:-:S11]  /*17940*/  ISETP.GT.U32.AND P6, PT, R29, R0, PT ;  /* 0x000000001d00720c */ /* 0x000fd60003fc4070 */
[--C-:B------:R-:W-:Y:S02]  /*17950*/  @!P4 IMAD.IADD R3, R3, 0x1, -R29.reuse ;  /* 0x000000010303c824 */ /* 0x100fe400078e0a1d */
[----:B------:R-:W-:-:S03]  /*17960*/  @!P6 IMAD.IADD R0, R0, 0x1, -R29 ;  /* 0x000000010000e824 */ /* 0x000fc600078e0a1d */
[C---:B------:R-:W-:Y:S02]  /*17970*/  ISETP.GT.U32.AND P6, PT, R29.reuse, R3, PT ;  /* 0x000000031d00720c */ /* 0x040fe40003fc4070 */
[----:B------:R-:W-:Y:S02]  /*17980*/  ISETP.GT.U32.AND P4, PT, R29, R5, PT ;  /* 0x000000051d00720c */ /* 0x000fe40003f84070 */
[----:B----4-:R-:W-:Y:S02]  /*17990*/  ISETP.GE.AND P2, PT, R14, RZ, PT ;  /* 0x000000ff0e00720c */ /* 0x010fe40003f46270 */
[----:B------:R-:W4:Y:S01]  /*179a0*/  LDL.LU R14, [R1+0x21e4] ;  /* 0x0021e400010e7983 */ /* 0x000f220000300800 */
[----:B------:R-:W-:-:S06]  /*179b0*/  IABS R12, R12 ;  /* 0x0000000c000c7213 */ /* 0x000fcc0000000000 */
[--C-:B------:R-:W-:Y:S01]  /*179c0*/  @!P6 IMAD.IADD R3, R3, 0x1, -R29.reuse ;  /* 0x000000010303e824 */ /* 0x100fe200078e0a1d */
[----:B------:R-:W-:Y:S01]  /*179d0*/  ISETP.GT.U32.AND P6, PT, R29, R6, PT ;  /* 0x000000061d00720c */ /* 0x000fe20003fc4070 */
[----:B------:R-:W-:Y:S01]  /*179e0*/  @!P4 IMAD.IADD R5, R5, 0x1, -R29 ;  /* 0x000000010505c824 */ /* 0x000fe200078e0a1d */
[----:B--2---:R-:W-:Y:S01]  /*179f0*/  ISETP.GE.AND P4, PT, R11, RZ, PT ;  /* 0x000000ff0b00720c */ /* 0x004fe20003f86270 */
[----:B------:R-:W-:-:S04]  /*17a00*/  IMAD.HI.U32 R11, R16, R12, RZ ;  /* 0x0000000c100b7227 */ /* 0x000fc800078e00ff */
[----:B0-----:R-:W-:-:S04]  /*17a10*/  IMAD.HI.U32 R8, R16, R10, RZ ;  /* 0x0000000a10087227 */ /* 0x001fc800078e00ff */
[----:B------:R-:W-:Y:S02]  /*17a20*/  IMAD.MOV R11, RZ, RZ, -R11 ;  /* 0x000000ffff0b7224 */ /* 0x000fe400078e0a0b */
[----:B------:R-:W-:Y:S01]  /*17a30*/  IMAD.MOV R8, RZ, RZ, -R8 ;  /* 0x000000ffff087224 */ /* 0x000fe200078e0a08 */
[C---:B------:R-:W-:Y:S01]  /*17a40*/  ISETP.GT.U32.AND P3, PT, R29.reuse, R0, PT ;  /* 0x000000001d00720c */ /* 0x040fe20003f64070 */
[C---:B------:R-:W-:Y:S02]  /*17a50*/  IMAD R12, R29.reuse, R11, R12 ;  /* 0x0000000b1d0c7224 */ /* 0x040fe400078e020c */
[----:B------:R-:W-:Y:S02]  /*17a60*/  IMAD R10, R29, R8, R10 ;  /* 0x000000081d0a7224 */ /* 0x000fe400078e020a */
[----:B------:R-:W-:Y:S02]  /*17a70*/  IMAD.MOV.U32 R11, RZ, RZ, R3 ;  /* 0x000000ffff0b7224 */ /* 0x000fe400078e0003 */
[----:B------:R-:W-:Y:S01]  /*17a80*/  @!P6 IMAD.IADD R6, R6, 0x1, -R29 ;  /* 0x000000010606e824 */ /* 0x000fe200078e0a1d */
[----:B------:R-:W2:Y:S01]  /*17a90*/  LDL R3, [R1+0x8a8] ;  /* 0x0008a80001037983 */ /* 0x000ea20000100800 */
[----:B------:R-:W-:-:S02]  /*17aa0*/  IMAD.MOV.U32 R8, RZ, RZ, R5 ;  /* 0x000000ffff087224 */ /* 0x000fc400078e0005 */
[----:B------:R-:W-:Y:S01]  /*17ab0*/  @!P1 IMAD.MOV R11, RZ, RZ, -R11 ;  /* 0x000000ffff0b9224 */ /* 0x000fe200078e0a0b */
[----:B------:R-:W-:Y:S01]  /*17ac0*/  ISETP.GT.U32.AND P1, PT, R29, R6, PT ;  /* 0x000000061d00720c */ /* 0x000fe20003f24070 */
[----:B------:R-:W-:Y:S01]  /*17ad0*/  @!P0 IMAD.MOV R8, RZ, RZ, -R8 ;  /* 0x000000ffff088224 */ /* 0x000fe200078e0a08 */
[----:B------:R-:W2:Y:S01]  /*17ae0*/  LDL R5, [R1+0x8bc] ;  /* 0x0008bc0001057983 */ /* 0x000ea20000100800 */
[----:B------:R-:W-:-:S03]  /*17af0*/  @!P3 IMAD.IADD R0, R0, 0x1, -R29 ;  /* 0x000000010000b824 */ /* 0x000fc600078e0a1d */
[----:B------:R-:W-:Y:S04]  /*17b00*/  STL [R1+0x400], R8 ;  /* 0x0004000801007387 */ /* 0x000fe80000100800 */
[----:B------:R0:W-:Y:S01]  /*17b10*/  STL [R1+0x3f8], R11 ;  /* 0x0003f80b01007387 */ /* 0x0001e20000100800 */
[----:B------:R-:W-:Y:S02]  /*17b20*/  @!P5 IMAD.MOV R0, RZ, RZ, -R0 ;  /* 0x000000ffff00d224 */ /* 0x000fe400078e0a00 */
[----:B------:R-:W-:Y:S01]  /*17b30*/  @!P1 IMAD.IADD R6, R6, 0x1, -R29 ;  /* 0x0000000106069824 */ /* 0x000fe200078e0a1d */
[----:B0-----:R-:W2:Y:S04]  /*17b40*/  LDL.LU R11, [R1+0x884] ;  /* 0x00088400010b7983 */ /* 0x001ea80000300800 */
[----:B----4-:R-:W-:Y:S04]  /*17b50*/  STL [R1+0x21e0], R14 ;  /* 0x0021e00e01007387 */ /* 0x010fe80000100800 */
[----:B------:R-:W-:Y:S04]  /*17b60*/  STL [R1+0x3ec], R0 ;  /* 0x0003ec0001007387 */ /* 0x000fe80000100800 */
[----:B------:R0:W-:Y:S04]  /*17b70*/  STL [R1+0x21dc], R6 ;  /* 0x0021dc0601007387 */ /* 0x0001e80000100800 */
[----:B0-----:R-:W4:Y:S01]  /*17b80*/  LDL R6, [R1+0x8c0] ;  /* 0x0008c00001067983 */ /* 0x001f220000100800 */
[----:B------:R-:W-:-:S02]  /*17b90*/  ISETP.GT.U32.AND P0, PT, R29, R7, PT ;  /* 0x000000071d00720c */ /* 0x000fc40003f04070 */
[----:B---3--:R-:W-:Y:S01]  /*17ba0*/  ISETP.GE.AND P3, PT, R4, RZ, PT ;  /* 0x000000ff0400720c */ /* 0x008fe20003f66270 */
[----:B------:R-:W-:Y:S01]  /*17bb0*/  IMAD.HI.U32 R4, R16, R9, RZ ;  /* 0x0000000910047227 */ /* 0x000fe200078e00ff */
[----:B------:R-:W-:-:S03]  /*17bc0*/  IABS R8, R14 ;  /* 0x0000000e00087213 */ /* 0x000fc60000000000 */
[----:B------:R-:W-:-:S06]  /*17bd0*/  IMAD.MOV R4, RZ, RZ, -R4 ;  /* 0x000000ffff047224 */ /* 0x000fcc00078e0a04 */
[----:B------:R-:W-:Y:S02]  /*17be0*/  @!P0 IMAD.IADD R7, R7, 0x1, -R29 ;  /* 0x0000000107078824 */ /* 0x000fe400078e0a1d */
[----:B------:R-:W-:Y:S01]  /*17bf0*/  IMAD R9, R29, R4, R9 ;  /* 0x000000041d097224 */ /* 0x000fe200078e0209 */
[----:B--2---:R-:W-:Y:S01]  /*17c00*/  IABS R4, R3 ;  /* 0x0000000300047213 */ /* 0x004fe20000000000 */
[----:B------:R-:W-:Y:S02]  /*17c10*/  IMAD.MOV.U32 R14, RZ, RZ, R7 ;  /* 0x000000ffff0e7224 */ /* 0x000fe400078e0007 */
[----:B------:R-:W-:-:S04]  /*17c20*/  IMAD.HI.U32 R3, R16, R8, RZ ;  /* 0x0000000810037227 */ /* 0x000fc800078e00ff */
[----:B------:R-:W-:Y:S01]  /*17c30*/  @!P4 IMAD.MOV R14, RZ, RZ, -R14 ;  /* 0x000000ffff0ec224 */ /* 0x000fe200078e0a0e */
[----:B------:R-:W-:Y:S02]  /*17c40*/  ISETP.GE.AND P1, PT, R11, RZ, PT ;  /* 0x000000ff0b00720c */ /* 0x000fe40003f26270 */
[----:B------:R-:W2:Y:S04]  /*17c50*/  LDL R11, [R1+0x8c4] ;  /* 0x0008c400010b7983 */ /* 0x000ea80000100800 */
[----:B------:R-:W3:Y:S01]  /*17c60*/  LDL.LU R7, [R1+0x898] ;  /* 0x0008980001077983 */ /* 0x000ee20000300800 */
[----:B------:R-:W-:-:S03]  /*17c70*/  IMAD.MOV R3, RZ, RZ, -R3 ;  /* 0x000000ffff037224 */ /* 0x000fc600078e0a03 */
[----:B------:R0:W-:Y:S01]  /*17c80*/  STL [R1+0x3e4], R14 ;  /* 0x0003e40e01007387 */ /* 0x0001e20000100800 */
[----:B------:R-:W-:-:S03]  /*17c90*/  IMAD R8, R29, R3, R8 ;  /* 0x000000031d087224 */ /* 0x000fc600078e0208 */
[----:B0-----:R-:W2:Y:S01]  /*17ca0*/  LDL.LU R14, [R1+0x21e0] ;  /* 0x0021e000010e7983 */ /* 0x001ea20000300800 */
[----:B----4-:R-:W-:-:S03]  /*17cb0*/  IABS R3, R6 ;  /* 0x0000000600037213 */ /* 0x010fc60000000000 */
[----:B------:R-:W4:Y:S01]  /*17cc0*/  LDL.LU R6, [R1+0x8a8] ;  /* 0x0008a80001067983 */ /* 0x000f220000300800 */
[C---:B------:R-:W-:Y:S01]  /*17cd0*/  ISETP.GT.U32.AND P5, PT, R29.reuse, R10, PT ;  /* 0x0000000a1d00720c */ /* 0x040fe20003fa4070 */
[----:B------:R-:W-:Y:S01]  /*17ce0*/  IMAD.HI.U32 R0, R16, R4, RZ ;  /* 0x0000000410007227 */ /* 0x000fe200078e00ff */
[----:B------:R-:W-:-:S11]  /*17cf0*/  ISETP.GT.U32.AND P0, PT, R29, R9, PT ;  /* 0x000000091d00720c */ /* 0x000fd60003f04070 */
[----:B------:R-:W-:-:S05]  /*17d00*/  @!P5 IMAD.IADD R10, R10, 0x1, -R29 ;  /* 0x000000010a0ad824 */ /* 0x000fca00078e0a1d */
[----:B------:R-:W-:Y:S01]  /*17d10*/  ISETP.GT.U32.AND P5, PT, R29, R10, PT ;  /* 0x0000000a1d00720c */ /* 0x000fe20003fa4070 */
[----:B------:R-:W-:-:S04]  /*17d20*/  IMAD.MOV R0, RZ, RZ, -R0 ;  /* 0x000000ffff007224 */ /* 0x000fc800078e0a00 */
[----:B------:R-:W-:Y:S01]  /*17d30*/  IMAD R4, R29, R0, R4 ;  /* 0x000000001d047224 */ /* 0x000fe200078e0204 */
[----:B------:R-:W-:Y:S01]  /*17d40*/  IABS R5, R5 ;  /* 0x0000000500057213 */ /* 0x000fe20000000000 */
[----:B------:R-:W-:-:S06]  /*17d50*/  @!P0 IMAD.IADD R9, R9, 0x1, -R29 ;  /* 0x0000000109098824 */ /* 0x000fcc00078e0a1d */
[----:B------:R-:W-:Y:S01]  /*17d60*/  @!P5 IMAD.IADD R10, R10, 0x1, -R29 ;  /* 0x000000010a0ad824 */ /* 0x000fe200078e0a1d */
[----:B------:R-:W-:Y:S02]  /*17d70*/  ISETP.GT.U32.AND P5, PT, R29, R4, PT ;  /* 0x000000041d00720c */ /* 0x000fe40003fa4070 */
[----:B---3--:R-:W-:Y:S01]  /*17d80*/  ISETP.GE.AND P0, PT, R7, RZ, PT ;  /* 0x000000ff0700720c */ /* 0x008fe20003f06270 */
[----:B------:R-:W-:-:S04]  /*17d90*/  IMAD.HI.U32 R7, R16, R5, RZ ;  /* 0x0000000510077227 */ /* 0x000fc800078e00ff */
[----:B------:R-:W-:Y:S01]  /*17da0*/  IMAD.MOV R7, RZ, RZ, -R7 ;  /* 0x000000ffff077224 */ /* 0x000fe200078e0a07 */
[----:B------:R0:W-:Y:S03]  /*17db0*/  STL [R1+0x21d8], R10 ;  /* 0x0021d80a01007387 */ /* 0x0001e60000100800 */
[----:B------:R-:W-:Y:S02]  /*17dc0*/  IMAD R5, R29, R7, R5 ;  /* 0x000000071d057224 */ /* 0x000fe400078e0205 */
[----:B------:R-:W-:Y:S01]  /*17dd0*/  @!P5 IMAD.IADD R4, R4, 0x1, -R29 ;  /* 0x000000010404d824 */ /* 0x000fe200078e0a1d */
[----:B------:R-:W3:Y:S04]  /*17de0*/  LDL R7, [R1+0x8c8] ;  /* 0x0008c80001077983 */ /* 0x000ee80000100800 */
[----:B0-----:R-:W3:Y:S01]  /*17df0*/  LDL R10, [R1+0x8d8] ;  /* 0x0008d800010a7983 */ /* 0x001ee20000100800 */
[----:B----4-:R-:W-:-:S03]  /*17e00*/  ISETP.GE.AND P5, PT, R6, RZ, PT ;  /* 0x000000ff0600720c */ /* 0x010fc60003fa6270 */
[----:B------:R-:W4:Y:S01]  /*17e10*/  LDL.LU R6, [R1+0x21dc] ;  /* 0x0021dc0001067983 */ /* 0x000f220000300800 */
[C---:B------:R-:W-:Y:S02]  /*17e20*/  ISETP.GT.U32.AND P6, PT, R29.reuse, R12, PT ;  /* 0x0000000c1d00720c */ /* 0x040fe40003fc4070 */
[----:B------:R-:W-:Y:S02]  /*17e30*/  ISETP.GT.U32.AND P4, PT, R29, R9, PT ;  /* 0x000000091d00720c */ /* 0x000fe40003f84070 */
[----:B--2---:R-:W-:-:S09]  /*17e40*/  IABS R0, R11 ;  /* 0x0000000b00007213 */ /* 0x004fd20000000000 */
[--C-:B------:R-:W-:Y:S02]  /*17e50*/  @!P6 IMAD.IADD R12, R12, 0x1, -R29.reuse ;  /* 0x000000010c0ce824 */ /* 0x100fe400078e0a1d */
[----:B------:R-:W-:Y:S01]  /*17e60*/  @!P4 IMAD.IADD R9, R9, 0x1, -R29 ;  /* 0x000000010909c824 */ /* 0x000fe200078e0a1d */
[----:B------:R-:W-:Y:S01]  /*17e70*/  ISETP.GE.AND P4, PT, R14, RZ, PT ;  /* 0x000000ff0e00720c */ /* 0x000fe20003f86270 */
[----:B------:R-:W-:Y:S01]  /*17e80*/  IMAD.HI.U32 R14, R16, R3, RZ ;  /* 0x00000003100e7227 */ /* 0x000fe200078e00ff */
[----:B------:R-:W-:-:S03]  /*17e90*/  ISETP.GT.U32.AND P6, PT, R29, R12, PT ;  /* 0x0000000c1d00720c */ /* 0x000fc60003fc4070 */
[----:B------:R-:W-:-:S04]  /*17ea0*/  IMAD.HI.U32 R11, R16, R0, RZ ;  /* 0x00000000100b7227 */ /* 0x000fc800078e00ff */
[----:B------:R-:W-:Y:S02]  /*17eb0*/  IMAD.MOV R14, RZ, RZ, -R14 ;  /* 0x000000ffff0e7224 */ /* 0x000fe400078e0a0e */
[----:B------:R-:W-:Y:S02]  /*17ec0*/  IMAD.MOV R11, RZ, RZ, -R11 ;  /* 0x000000ffff0b7224 */ /* 0x000fe400078e0a0b */
[C---:B------:R-:W-:Y:S02]  /*17ed0*/  IMAD R3, R29.reuse, R14, R3 ;  /* 0x0000000e1d037224 */ /* 0x040fe400078e0203 */
[----:B------:R-:W-:Y:S01]  /*17ee0*/  IMAD R0, R29, R11, R0 ;  /* 0x0000000b1d007224 */ /* 0x000fe200078e0200 */
[----:B------:R-:W2:Y:S01]  /*17ef0*/  LDL.LU R14, [R1+0x9ec] ;  /* 0x0009ec00010e7983 */ /* 0x000ea20000300800 */
[----:B------:R-:W-:-:S03]  /*17f00*/  @!P6 IMAD.IADD R12, R12, 0x1, -R29 ;  /* 0x000000010c0ce824 */ /* 0x000fc600078e0a1d */
[----:B------:R0:W-:Y:S04]  /*17f10*/  STL [R1+0x21d4], R3 ;  /* 0x0021d40301007387 */ /* 0x0001e80000100800 */
[----:B0-----:R-:W2:Y:S01]  /*17f20*/  LDL.LU R3, [R1+0x960] ;  /* 0x0009600001037983 */ /* 0x001ea20000300800 */
[----:B---3--:R-:W-:-:S03]  /*17f30*/  IABS R11, R10 ;  /* 0x0000000a000b7213 */ /* 0x008fc60000000000 */
[----:B------:R0:W-:Y:S02]  /*17f40*/  STL [R1+0x21d0], R0 ;  /* 0x0021d00001007387 */ /* 0x0001e40000100800 */
[----:B0-----:R-:W-:Y:S02]  /*17f50*/  IMAD.MOV.U32 R0, RZ, RZ, R12 ;  /* 0x000000ffff007224 */ /* 0x001fe400078e000c */
[----:B----4-:R-:W-:-:S04]  /*17f60*/  IMAD.MOV.U32 R10, RZ, RZ, R6 ;  /* 0x000000ffff0a7224 */ /* 0x010fc800078e0006 */
[----:B------:R-:W-:Y:S01]  /*17f70*/  IMAD.MOV.U32 R12, RZ, RZ, R10 ;  /* 0x000000ffff0c7224 */ /* 0x000fe200078e000a */
[----:B------:R0:W-:Y:S04]  /*17f80*/  STL [R1+0x3dc], R10 ;  /* 0x0003dc0a01007387 */ /* 0x0001e80000100800 */
[----:B0-----:R-:W3:Y:S01]  /*17f90*/  LDL.LU R10, [R1+0x21d8] ;  /* 0x0021d800010a7983 */ /* 0x001ee20000300800 */
[----:B------:R-:W-:Y:S02]  /*17fa0*/  @!P3 IMAD.MOV R12, RZ, RZ, -R12 ;  /* 0x000000ffff0cb224 */ /* 0x000fe400078e0a0c */
[----:B------:R-:W-:-:S03]  /*17fb0*/  @!P2 IMAD.MOV R0, RZ, RZ, -R0 ;  /* 0x000000ffff00a224 */ /* 0x000fc600078e0a00 */
[----:B------:R2:W-:Y:S02]  /*17fc0*/  @!P3 STL [R1+0x3dc], R12 ;  /* 0x0003dc0c0100b387 */ /* 0x0005e40000100800 */
[----:B--2---:R-:W-:Y:S02]  /*17fd0*/  IMAD.MOV.U32 R12, RZ, RZ, R3 ;  /* 0x000000ffff0c7224 */ /* 0x004fe400078e0003 */
[----:B---3--:R-:W-:Y:S02]  /*17fe0*/  IMAD.MOV.U32 R3, RZ, RZ, R10 ;  /* 0x000000ffff037224 */ /* 0x008fe400078e000a */
[----:B------:R-:W2:Y:S04]  /*17ff0*/  LDL.LU R10, [R1+0x8bc] ;  /* 0x0008bc00010a7983 */ /* 0x000ea80000300800 */
[----:B------:R0:W-:Y:S02]  /*18000*/  STL [R1+0x3d4], R0 ;  /* 0x0003d40001007387 */ /* 0x0001e40000100800 */
[----:B0-----:R-:W-:-:S02]  /*18010*/  IMAD.MOV.U32 R0, RZ, RZ, R9 ;  /* 0x000000ffff007224 */ /* 0x001fc400078e0009 */
[----:B------:R-:W3:Y:S01]  /*18020*/  LDL.LU R9, [R1+0x8e0] ;  /* 0x0008e00001097983 */ /* 0x000ee20000300800 */
[----:B------:R-:W-:-:S13]  /*18030*/  ISETP.GT.U32.AND P6, PT, R29, R8, PT ;  /* 0x000000081d00720c */ /* 0x000fda0003fc4070 */
[--C-:B------:R-:W-:Y:S01]  /*18040*/  @!P6 IMAD.IADD R8, R8, 0x1, -R29.reuse ;  /* 0x000000010808e824 */ /* 0x100fe200078e0a1d */
[----:B------:R-:W-:Y:S01]  /*18050*/  ISETP.GT.U32.AND P6, PT, R29, R5, PT ;  /* 0x000000051d00720c */ /* 0x000fe20003fc4070 */
[----:B---3--:R0:W-:Y:S04]  /*18060*/  STL [R1+0x21cc], R9 ;  /* 0x0021cc0901007387 */ /* 0x0081e80000100800 */
[----:B0-----:R-:W3:Y:S08]  /*18070*/  LDL.LU R9, [R1+0x8c0] ;  /* 0x0008c00001097983 */ /* 0x001ef00000300800 */
[----:B------:R-:W-:Y:S01]  /*18080*/  @!P6 IMAD.IADD R5, R5, 0x1, -R29 ;  /* 0x000000010505e824 */ /* 0x000fe200078e0a1d */
[C---:B------:R-:W-:Y:S01]  /*18090*/  ISETP.GT.U32.AND P3, PT, R29.reuse, R8, PT ;  /* 0x000000081d00720c */ /* 0x040fe20003f64070 */
[----:B------:R-:W-:Y:S01]  /*180a0*/  @!P1 IMAD.MOV R3, RZ, RZ, -R3 ;  /* 0x000000ffff039224 */ /* 0x000fe200078e0a03 */
[C---:B------:R-:W-:Y:S01]  /*180b0*/  ISETP.GT.U32.AND P2, PT, R29.reuse, R4, PT ;  /* 0x000000041d00720c */ /* 0x040fe20003f44070 */
[----:B------:R-:W-:Y:S01]  /*180c0*/  @!P0 IMAD.MOV R0, RZ, RZ, -R0 ;  /* 0x000000ffff008224 */ /* 0x000fe200078e0a00 */
[----:B------:R-:W-:-:S02]  /*180d0*/  ISETP.GT.U32.AND P6, PT, R29, R5, PT ;  /* 0x000000051d00720c */ /* 0x000fc40003fc4070 */
[----:B------:R0:W-:Y:S04]  /*180e0*/  STL [R1+0x3d0], R3 ;  /* 0x0003d00301007387 */ /* 0x0001e80000100800 */
[----:B0-----:R-:W4:Y:S04]  /*180f0*/  LDL.LU R3, [R1+0x21d4] ;  /* 0x0021d40001037983 */ /* 0x001f280000300800 */
[----:B------:R0:W-:Y:S01]  /*18100*/  STL [R1+0x3cc], R0 ;  /* 0x0003cc0001007387 */ /* 0x0001e20000100800 */
[--C-:B------:R-:W-:Y:S02]  /*18110*/  @!P3 IMAD.IADD R8, R8, 0x1, -R29.reuse ;  /* 0x000000010808b824 */ /* 0x100fe400078e0a1d */
[--C-:B------:R-:W-:Y:S01]  /*18120*/  @!P2 IMAD.IADD R4, R4, 0x1, -R29.reuse ;  /* 0x000000010404a824 */ /* 0x100fe200078e0a1d */
[----:B0-----:R-:W4:Y:S01]  /*18130*/  LDL.LU R0, [R1+0x21d0] ;  /* 0x0021d00001007983 */ /* 0x001f220000300800 */
[----:B------:R-:W-:Y:S01]  /*18140*/  @!P6 IMAD.IADD R5, R5, 0x1, -R29 ;  /* 0x000000010505e824 */ /* 0x000fe200078e0a1d */
[----:B--2---:R-:W-:-:S02]  /*18150*/  ISETP.GE.AND P0, PT, R10, RZ, PT ;  /* 0x000000ff0a00720c */ /* 0x004fc40003f06270 */
[----:B------:R-:W2:Y:S01]  /*18160*/  LDL.LU R10, [R1+0x8c4] ;  /* 0x0008c400010a7983 */ /* 0x000ea20000300800 */
[----:B---3--:R-:W-:Y:S01]  /*18170*/  ISETP.GE.AND P2, PT, R9, RZ, PT ;  /* 0x000000ff0900720c */ /* 0x008fe20003f46270 */
[----:B------:R-:W-:Y:S02]  /*18180*/  IMAD.MOV.U32 R9, RZ, RZ, R8 ;  /* 0x000000ffff097224 */ /* 0x000fe400078e0008 */
[----:B------:R-:W3:Y:S02]  /*18190*/  LDL R8, [R1+0x8e4] ;  /* 0x0008e40001087983 */ /* 0x000ee40000100800 */
[----:B------:R-:W-:Y:S02]  /*181a0*/  @!P4 IMAD.MOV R9, RZ, RZ, -R9 ;  /* 0x000000ffff09c224 */ /* 0x000fe400078e0a09 */
[----:B------:R0:W-:Y:S04]  /*181b0*/  STL [R1+0x21c8], R5 ;  /* 0x0021c80501007387 */ /* 0x0001e80000100800 */
[----:B0-----:R-:W3:Y:S04]  /*181c0*/  LDL.LU R5, [R1+0x8c8] ;  /* 0x0008c80001057983 */ /* 0x001ee80000300800 */
[----:B------:R0:W-:Y:S04]  /*181d0*/  STL [R1+0x3c8], R9 ;  /* 0x0003c80901007387 */ /* 0x0001e80000100800 */
[----:B0-----:R-:W3:Y:S01]  /*181e0*/  LDL.LU R9, [R1+0x21cc] ;  /* 0x0021cc0001097983 */ /* 0x001ee20000300800 */
[----:B------:R-:W-:-:S02]  /*181f0*/  IABS R7, R7 ;  /* 0x0000000700077213 */ /* 0x000fc40000000000 */
[----:B----4-:R-:W-:-:S03]  /*18200*/  ISETP.GT.U32.AND P3, PT, R29, R0, PT ;  /* 0x000000001d00720c */ /* 0x010fc60003f64070 */
[----:B------:R-:W-:-:S04]  /*18210*/  IMAD.HI.U32 R6, R16, R7, RZ ;  /* 0x0000000710067227 */ /* 0x000fc800078e00ff */
[----:B------:R-:W-:-:S04]  /*18220*/  IMAD.MOV R6, RZ, RZ, -R6 ;  /* 0x000000ffff067224 */ /* 0x000fc800078e0a06 */
[----:B------:R-:W-:Y:S02]  /*18230*/  IMAD R7, R29, R6, R7 ;  /* 0x000000061d077224 */ /* 0x000fe400078e0207 */
[----:B------:R-:W-:-:S04]  /*18240*/  IMAD.HI.U32 R6, R16, R11, RZ ;  /* 0x0000000b10067227 */ /* 0x000fc800078e00ff */
[----:B------:R-:W-:Y:S01]  /*18250*/  @!P3 IMAD.IADD R0, R0, 0x1, -R29 ;  /* 0x000000010000b824 */ /* 0x000fe200078e0a1d */
[----:B--2---:R-:W-:Y:S01]  /*18260*/  ISETP.GE.AND P4, PT, R10, RZ, PT ;  /* 0x000000ff0a00720c */ /* 0x004fe20003f86270 */
[----:B------:R-:W-:-:S04]  /*18270*/  IMAD.MOV R6, RZ, RZ, -R6 ;  /* 0x000000ffff067224 */ /* 0x000fc800078e0a06 */
[----:B------:R-:W-:Y:S02]  /*18280*/  IMAD R11, R29, R6, R11 ;  /* 0x000000061d0b7224 */ /* 0x000fe400078e020b */
[----:B------:R-:W2:Y:S01]  /*18290*/  LDL.LU R6, [R1+0x8d8] ;  /* 0x0008d80001067983 */ /* 0x000ea20000300800 */
[----:B---3--:R-:W-:Y:S01]  /*182a0*/  ISETP.GE.AND P3, PT, R5, RZ, PT ;  /* 0x000000ff0500720c */ /* 0x008fe20003f66270 */
[----:B------:R-:W-:-:S04]  /*182b0*/  IMAD.MOV.U32 R5, RZ, RZ, R4 ;  /* 0x000000ffff057224 */ /* 0x000fc800078e0004 */
[----:B------:R-:W-:Y:S01]  /*182c0*/  @!P5 IMAD.MOV R5, RZ, RZ, -R5 ;  /* 0x000000ffff05d224 */ /* 0x000fe200078e0a05 */
[----:B------:R-:W-:-:S05]  /*182d0*/  IABS R10, R9 ;  /* 0x00000009000a7213 */ /* 0x000fca0000000000 */
[----:B------:R-:W-:Y:S04]  /*182e0*/  STL [R1+0x21c4], R10 ;  /* 0x0021c40a01007387 */ /* 0x000fe80000100800 */
[----:B------:R0:W-:Y:S04]  /*182f0*/  STL [R1+0x3c4], R5 ;  /* 0x0003c40501007387 */ /* 0x0001e80000100800 */
[----:B0-----:R-:W3:Y:S01]  /*18300*/  LDL.LU R5, [R1+0x21c8] ;  /* 0x0021c80001057983 */ /* 0x001ee20000300800 */
[----:B------:R-:W-:Y:S01]  /*18310*/  ISETP.GT.U32.AND P6, PT, R29, R7, PT ;  /* 0x000000071d00720c */ /* 0x000fe20003fc4070 */
[----:B------:R-:W-:-:S12]  /*18320*/  IMAD.HI.U32 R4, R16, R10, RZ ;  /* 0x0000000a10047227 */ /* 0x000fd800078e00ff */
[----:B------:R-:W-:-:S05]  /*18330*/  @!P6 IMAD.IADD R7, R7, 0x1, -R29 ;  /* 0x000000010707e824 */ /* 0x000fca00078e0a1d */
[C---:B------:R-:W-:Y:S01]  /*18340*/  ISETP.GT.U32.AND P5, PT, R29.reuse, R7, PT ;  /* 0x000000071d00720c */ /* 0x040fe20003fa4070 */
[----:B------:R0:W-:Y:S04]  /*18350*/  STL [R1+0x21c0], R7 ;  /* 0x0021c00701007387 */ /* 0x0001e80000100800 */
[----:B0-----:R-:W4:Y:S01]  /*18360*/  LDL.LU R7, [R1+0x8e4] ;  /* 0x0008e40001077983 */ /* 0x001f220000300800 */
[----:B------:R-:W-:Y:S01]  /*18370*/  ISETP.GT.U32.AND P1, PT, R29, R3, PT ;  /* 0x000000031d00720c */ /* 0x000fe20003f24070 */
[----:B---3--:R-:W-:-:S04]  /*18380*/  IMAD.MOV.U32 R10, RZ, RZ, R5 ;  /* 0x000000ffff0a7224 */ /* 0x008fc800078e0005 */
[----:B------:R-:W-:-:S05]  /*18390*/  @!P0 IMAD.MOV R10, RZ, RZ, -R10 ;  /* 0x000000ffff0a8224 */ /* 0x000fca00078e0a0a */
[----:B------:R0:W-:Y:S04]  /*183a0*/  STL [R1+0x3c0], R10 ;  /* 0x0003c00a01007387 */ /* 0x0001e80000100800 */
[----:B0-----:R-:W3:Y:S01]  /*183b0*/  LDL.LU R10, [R1+0x21c4] ;  /* 0x0021c400010a7983 */ /* 0x001ee20000300800 */
[----:B------:R-:W-:-:S05]  /*183c0*/  @!P1 IMAD.IADD R3, R3, 0x1, -R29 ;  /* 0x0000000103039824 */ /* 0x000fca00078e0a1d */
[C---:B------:R-:W-:Y:S02]  /*183d0*/  ISETP.GT.U32.AND P1, PT, R29.reuse, R3, PT ;  /* 0x000000031d00720c */ /* 0x040fe40003f24070 */
[----:B------:R-:W-:Y:S01]  /*183e0*/  ISETP.GT.U32.AND P6, PT, R29, R0, PT ;  /* 0x000000001d00720c */ /* 0x000fe20003fc4070 */
[----:B------:R-:W-:-:S10]  /*183f0*/  IMAD.MOV R4, RZ, RZ, -R4 ;  /* 0x000000ffff047224 */ /* 0x000fd400078e0a04 */
[----:B------:R-:W-:-:S04]  /*18400*/  @!P1 IMAD.IADD R3, R3, 0x1, -R29 ;  /* 0x0000000103039824 */ /* 0x000fc800078e0a1d */
[----:B------:R-:W-:Y:S01]  /*18410*/  IMAD.MOV.U32 R5, RZ, RZ, R3 ;  /* 0x000000ffff057224 */ /* 0x000fe200078e0003 */
[----:B--2---:R-:W-:Y:S01]  /*18420*/  ISETP.GE.AND P0, PT, R6, RZ, PT ;  /* 0x000000ff0600720c */ /* 0x004fe20003f06270 */
[----:B------:R-:W-:Y:S01]  /*18430*/  @!P6 IMAD.IADD R0, R0, 0x1, -R29 ;  /* 0x000000010000e824 */ /* 0x000fe200078e0a1d */
[----:B------:R-:W2:Y:S01]  /*18440*/  LDL.LU R6, [R1+0x94c] ;  /* 0x00094c0001067983 */ /* 0x000ea20000300800 */
[----:B------:R-:W-:Y:S01]  /*18450*/  @!P2 IMAD.MOV R5, RZ, RZ, -R5 ;  /* 0x000000ffff05a224 */ /* 0x000fe200078e0a05 */
[----:B------:R-:W-:Y:S02]  /*18460*/  ISETP.GE.AND P2, PT, R9, RZ, PT ;  /* 0x000000ff0900720c */ /* 0x000fe40003f46270 */
[----:B----4-:R-:W-:Y:S02]  /*18470*/  ISETP.GE.AND P6, PT, R7, RZ, PT ;  /* 0x000000ff0700720c */ /* 0x010fe40003fc6270 */
[----:B------:R0:W-:Y:S04]  /*18480*/  STL [R1+0x3b4], R5 ;  /* 0x0003b40501007387 */ /* 0x0001e80000100800 */
[----:B------:R-:W4:Y:S04]  /*18490*/  LDL R9, [R1+0x91c] ;  /* 0x00091c0001097983 */ /* 0x000f280000100800 */
[----:B0-----:R-:W2:Y:S01]  /*184a0*/  LDL R5, [R1+0x918] ;  /* 0x0009180001057983 */ /* 0x001ea20000100800 */
[----:B---3--:R-:W-:-:S03]  /*184b0*/  IMAD R10, R29, R4, R10 ;  /* 0x000000041d0a7224 */ /* 0x008fc600078e020a */
[----:B------:R-:W3:Y:S04]  /*184c0*/  LDL R4, [R1+0x904] ;  /* 0x0009040001047983 */ /* 0x000ee80000100800 */
[----:B------:R-:W2:Y:S01]  /*184d0*/  LDL.LU R7, [R1+0x21c0] ;  /* 0x0021c00001077983 */ /* 0x000ea20000300800 */
[----:B------:R-:W-:-:S05]  /*184e0*/  IABS R8, R8 ;  /* 0x0000000800087213 */ /* 0x000fca0000000000 */
[----:B------:R-:W-:-:S04]  /*184f0*/  IMAD.HI.U32 R3, R16, R8, RZ ;  /* 0x0000000810037227 */ /* 0x000fc800078e00ff */
[----:B------:R-:W-:-:S04]  /*18500*/  IMAD.MOV R3, RZ, RZ, -R3 ;  /* 0x000000ffff037224 */ /* 0x000fc800078e0a03 */
[----:B------:R-:W-:-:S05]  /*18510*/  IMAD R8, R29, R3, R8 ;  /* 0x000000031d087224 */ /* 0x000fca00078e0208 */
[----:B------:R0:W-:Y:S02]  /*18520*/  STL [R1+0x21bc], R8 ;  /* 0x0021bc0801007387 */ /* 0x0001e40000100800 */
[----:B0-----:R-:W-:-:S04]  /*18530*/  IMAD.MOV.U32 R8, RZ, RZ, R0 ;  /* 0x000000ffff087224 */ /* 0x001fc800078e0000 */
[----:B------:R-:W-:-:S05]  /*18540*/  @!P4 IMAD.MOV R8, RZ, RZ, -R8 ;  /* 0x000000ffff08c224 */ /* 0x000fca00078e0a08 */
[----:B------:R0:W-:Y:S01]  /*18550*/  STL [R1+0x3a8], R8 ;  /* 0x0003a80801007387 */ /* 0x0001e20000100800 */
[----:B--2---:R-:W-:Y:S01]  /*18560*/  @!P5 IMAD.IADD R7, R7, 0x1, -R29 ;  /* 0x000000010707d824 */ /* 0x004fe200078e0a1d */
[----:B------:R-:W-:-:S03]  /*18570*/  ISETP.GT.U32.AND P5, PT, R29, R10, PT ;  /* 0x0000000a1d00720c */ /* 0x000fc60003fa4070 */
[----:B0-----:R-:W-:Y:S02]  /*18580*/  IMAD.MOV.U32 R8, RZ, RZ, R7 ;  /* 0x000000ffff087224 */ /* 0x001fe400078e0007 */
[----:B------:R-:W2:Y:S08]  /*18590*/  LDL R7, [R1+0x924] ;  /* 0x0009240001077983 */ /* 0x000eb00000100800 */
[----:B------:R-:W-:-:S05]  /*185a0*/  @!P5 IMAD.IADD R10, R10, 0x1, -R29 ;  /* 0x000000010a0ad824 */ /* 0x000fca00078e0a1d */
[----:B------:R-:W-:Y:S01]  /*185b0*/  ISETP.GT.U32.AND P4, PT, R29, R10, PT ;  /* 0x0000000a1d00720c */ /* 0x000fe20003f84070 */
[----:B------:R-:W-:-:S05]  /*185c0*/  @!P3 IMAD.MOV R8, RZ, RZ, -R8 ;  /* 0x000000ffff08b224 */ /* 0x000fca00078e0a08 */
[----:B------:R0:W-:Y:S07]  /*185d0*/  STL [R1+0x3a0], R8 ;  /* 0x0003a00801007387 */ /* 0x0001ee0000100800 */
[----:B------:R-:W-:Y:S01]  /*185e0*/  @!P4 IMAD.IADD R10, R10, 0x1, -R29 ;  /* 0x000000010a0ac824 */ /* 0x000fe200078e0a1d */
[----:B0-----:R-:W3:Y:S04]  /*185f0*/  LDL.LU R8, [R1+0x21bc] ;  /* 0x0021bc0001087983 */ /* 0x001ee80000300800 */
[----:B------:R0:W-:Y:S04]  /*18600*/  STL [R1+0x21b8], R12 ;  /* 0x0021b80c01007387 */ /* 0x0001e80000100800 */
[----:B0-----:R-:W4:Y:S04]  /*18610*/  LDL.LU R12, [R1+0x904] ;  /* 0x00090400010c7983 */ /* 0x001f280000300800 */
[----:B------:R0:W-:Y:S04]  /*18620*/  STL [R1+0x21b4], R10 ;  /* 0x0021b40a01007387 */ /* 0x0001e80000100800 */
[----:B0-----:R-:W4:Y:S01]  /*18630*/  LDL R10, [R1+0x930] ;  /* 0x00093000010a7983 */ /* 0x001f220000100800 */
[----:B------:R-:W-:-:S02]  /*18640*/  ISETP.GT.U32.AND P1, PT, R29, R11, PT ;  /* 0x0000000b1d00720c */ /* 0x000fc40003f24070 */
[----:B------:R-:W-:-:S11]  /*18650*/  IABS R3, R5 ;  /* 0x0000000500037213 */ /* 0x000fd60000000000 */
[----:B------:R-:W-:Y:S01]  /*18660*/  @!P1 IMAD.IADD R11, R11, 0x1, -R29 ;  /* 0x000000010b0b9824 */ /* 0x000fe200078e0a1d */
[----:B------:R-:W-:Y:S02]  /*18670*/  ISETP.GE.AND P1, PT, R6, RZ, PT ;  /* 0x000000ff0600720c */ /* 0x000fe40003f26270 */
[----:B------:R-:W-:Y:S02]  /*18680*/  IABS R6, R6 ;  /* 0x0000000600067213 */ /* 0x000fe40000000000 */
[----:B------:R-:W-:-:S03]  /*18690*/  ISETP.GT.U32.AND P5, PT, R29, R11, PT ;  /* 0x0000000b1d00720c */ /* 0x000fc60003fa4070 */
[----:B------:R-:W-:-:S04]  /*186a0*/  IMAD.HI.U32 R5, R16, R6, RZ ;  /* 0x0000000610057227 */ /* 0x000fc800078e00ff */
[----:B------:R-:W-:-:S04]  /*186b0*/  IMAD.MOV R5, RZ, RZ, -R5 ;  /* 0x000000ffff057224 */ /* 0x000fc800078e0a05 */
[----:B------:R-:W-:Y:S02]  /*186c0*/  IMAD R6, R29, R5, R6 ;  /* 0x000000051d067224 */ /* 0x000fe400078e0206 */
[----:B------:R-:W-:Y:S01]  /*186d0*/  @!P5 IMAD.IADD R11, R11, 0x1, -R29 ;  /* 0x000000010b0bd824 */ /* 0x000fe200078e0a1d */
[----:B--2---:R-:W-:Y:S01]  /*186e0*/  IABS R5, R7 ;  /* 0x0000000700057213 */ /* 0x004fe20000000000 */
[----:B------:R-:W-:-:S04]  /*186f0*/  IMAD.HI.U32 R7, R16, R3, RZ ;  /* 0x0000000310077227 */ /* 0x000fc800078e00ff */
[----:B------:R-:W-:-:S04]  /*18700*/  IMAD.MOV R7, RZ, RZ, -R7 ;  /* 0x000000ffff077224 */ /* 0x000fc800078e0a07 */
[C---:B------:R-:W-:Y:S01]  /*18710*/  IMAD R3, R29.reuse, R7, R3 ;  /* 0x000000071d037224 */ /* 0x040fe200078e0203 */
[----:B---3--:R-:W-:-:S13]  /*18720*/  ISETP.GT.U32.AND P3, PT, R29, R8, PT ;  /* 0x000000081d00720c */ /* 0x008fda0003f64070 */
[----:B------:R-:W-:Y:S01]  /*18730*/  @!P3 IMAD.IADD R8, R8, 0x1, -R29 ;  /* 0x000000010808b824 */ /* 0x000fe200078e0a1d */
[----:B----4-:R-:W-:Y:S02]  /*18740*/  ISETP.GE.AND P3, PT, R12, RZ, PT ;  /* 0x000000ff0c00720c */ /* 0x010fe40003f66270 */
[----:B------:R-:W2:Y:S01]  /*18750*/  LDL.LU R12, [R1+0x21b8] ;  /* 0x0021b800010c7983 */ /* 0x000ea20000300800 */
[----:B------:R-:W-:Y:S01]  /*18760*/  IABS R7, R10 ;  /* 0x0000000a00077213 */ /* 0x000fe20000000000 */
[----:B------:R-:W-:Y:S02]  /*18770*/  IMAD.MOV.U32 R10, RZ, RZ, R11 ;  /* 0x000000ffff0a7224 */ /* 0x000fe400078e000b */
[----:B------:R-:W3:Y:S02]  /*18780*/  LDL R11, [R1+0x938] ;  /* 0x00093800010b7983 */ /* 0x000ee40000100800 */
[----:B------:R-:W-:-:S05]  /*18790*/  @!P0 IMAD.MOV R10, RZ, RZ, -R10 ;  /* 0x000000ffff0a8224 */ /* 0x000fca00078e0a0a */
[----:B------:R0:W-:Y:S04]  /*187a0*/  STL [R1+0x39c], R10 ;  /* 0x00039c0a01007387 */ /* 0x0001e80000100800 */
[----:B0-----:R-:W4:Y:S01]  /*187b0*/  LDL.LU R10, [R1+0x21b4] ;  /* 0x0021b400010a7983 */ /* 0x001f220000300800 */
[----:B------:R-:W-:-:S05]  /*187c0*/  IABS R4, R4 ;  /* 0x0000000400047213 */ /* 0x000fca0000000000 */
[----:B------:R-:W-:-:S04]  /*187d0*/  IMAD.HI.U32 R0, R16, R4, RZ ;  /* 0x0000000410007227 */ /* 0x000fc800078e00ff */
[----:B------:R-:W-:-:S04]  /*187e0*/  IMAD.MOV R0, RZ, RZ, -R0 ;  /* 0x000000ffff007224 */ /* 0x000fc800078e0a00 */
[----:B------:R-:W-:-:S05]  /*187f0*/  IMAD R4, R29, R0, R4 ;  /* 0x000000001d047224 */ /* 0x000fca00078e0204 */
[----:B------:R-:W-:Y:S02]  /*18800*/  ISETP.GT.U32.AND P4, PT, R29, R4, PT ;  /* 0x000000041d00720c */ /* 0x000fe40003f84070 */
[----:B------:R-:W-:-:S05]  /*18810*/  IABS R9, R9 ;  /* 0x0000000900097213 */ /* 0x000fca0000000000 */
[----:B------:R-:W-:-:S06]  /*18820*/  IMAD.HI.U32 R0, R16, R9, RZ ;  /* 0x0000000910007227 */ /* 0x000fcc00078e00ff */
[----:B------:R-:W-:Y:S02]  /*18830*/  @!P4 IMAD.IADD R4, R4, 0x1, -R29 ;  /* 0x000000010404c824 */ /* 0x000fe400078e0a1d */
[----:B------:R-:W-:-:S03]  /*18840*/  IMAD.MOV R0, RZ, RZ, -R0 ;  /* 0x000000ffff007224 */ /* 0x000fc600078e0a00 */
[C---:B------:R-:W-:Y:S01]  /*18850*/  ISETP.GT.U32.AND P4, PT, R29.reuse, R4, PT ;  /* 0x000000041d00720c */ /* 0x040fe20003f84070 */
[----:B------:R-:W-:Y:S02]  /*18860*/  IMAD R9, R29, R0, R9 ;  /* 0x000000001d097224 */ /* 0x000fe400078e0209 */
[----:B------:R-:W-:-:S04]  /*18870*/  IMAD.HI.U32 R0, R16, R5, RZ ;  /* 0x0000000510007227 */ /* 0x000fc800078e00ff */
[----:B------:R-:W-:-:S04]  /*18880*/  IMAD.MOV R0, RZ, RZ, -R0 ;  /* 0x000000ffff007224 */ /* 0x000fc800078e0a00 */
[----:B------:R-:W-:Y:S02]  /*18890*/  IMAD R5, R29, R0, R5 ;  /* 0x000000001d057224 */ /* 0x000fe400078e0205 */
[----:B------:R-:W-:Y:S01]  /*188a0*/  @!P4 IMAD.IADD R4, R4, 0x1, -R29 ;  /* 0x000000010404c824 */ /* 0x000fe200078e0a1d */
[----:B--2---:R0:W-:Y:S01]  /*188b0*/  STL [R1+0x21ac], R12 ;  /* 0x0021ac0c01007387 */ /* 0x0041e20000100800 */
[----:B----4-:R-:W-:-:S05]  /*188c0*/  @!P2 IMAD.MOV R10, RZ, RZ, -R10 ;  /* 0x000000ffff0aa224 */ /* 0x010fca00078e0a0a */
[----:B------:R-:W-:Y:S04]  /*188d0*/  STL [R1+0x390], R10 ;  /* 0x0003900a01007387 */ /* 0x000fe80000100800 */
[----:B------:R-:W2:Y:S04]  /*188e0*/  LDL.LU R0, [R1+0x918] ;  /* 0x0009180001007983 */ /* 0x000ea80000300800 */
[----:B0-----:R-:W4:Y:S04]  /*188f0*/  LDL R12, [R1+0x948] ;  /* 0x00094800010c7983 */ /* 0x001f280000100800 */
[----:B------:R0:W-:Y:S04]  /*18900*/  STL [R1+0x21b0], R4 ;  /* 0x0021b00401007387 */ /* 0x0001e80000100800 */
[----:B0-----:R-:W2:Y:S01]  /*18910*/  LDL.LU R4, [R1+0x91c] ;  /* 0x00091c0001047983 */ /* 0x001ea20000300800 */
[----:B------:R-:W-:-:S02]  /*18920*/  ISETP.GT.U32.AND P5, PT, R29, R6, PT ;  /* 0x000000061d00720c */ /* 0x000fc40003fa4070 */
[----:B------:R-:W-:-:S11]  /*18930*/  ISETP.GT.U32.AND P2, PT, R29, R3, PT ;  /* 0x000000031d00720c */ /* 0x000fd60003f44070 */
[----:B------:R-:W-:Y:S01]  /*18940*/  @!P5 IMAD.IADD R6, R6, 0x1, -R29 ;  /* 0x000000010606d824 */ /* 0x000fe200078e0a1d */
[----:B------:R-:W-:-:S04]  /*18950*/  ISETP.GT.U32.AND P5, PT, R29, R8, PT ;  /* 0x000000081d00720c */ /* 0x000fc80003fa4070 */
[----:B------:R-:W-:Y:S01]  /*18960*/  ISETP.GT.U32.AND P0, PT, R29, R6, PT ;  /* 0x000000061d00720c */ /* 0x000fe20003f04070 */
[----:B------:R-:W-:-:S04]  /*18970*/  IMAD.HI.U32 R10, R16, R7, RZ ;  /* 0x00000007100a7227 */ /* 0x000fc800078e00ff */
[----:B------:R-:W-:-:S04]  /*18980*/  @!P2 IMAD.IADD R3, R3, 0x1, -R29 ;  /* 0x000000010303a824 */ /* 0x000fc800078e0a1d */
[--C-:B------:R-:W-:Y:S02]  /*18990*/  @!P5 IMAD.IADD R8, R8, 0x1, -R29.reuse ;  /* 0x000000010808d824 */ /* 0x100fe400078e0a1d */
[----:B------:R-:W-:Y:S02]  /*189a0*/  IMAD.MOV R10, RZ, RZ, -R10 ;  /* 0x000000ffff0a7224 */ /* 0x000fe400078e0a0a */
[----:B------:R-:W-:Y:S02]  /*189b0*/  @!P0 IMAD.IADD R6, R6, 0x1, -R29 ;  /* 0x0000000106068824 */ /* 0x000fe400078e0a1d */
[----:B------:R-:W-:Y:S01]  /*189c0*/  IMAD R7, R29, R10, R7 ;  /* 0x0000000a1d077224 */ /* 0x000fe200078e0207 */
[----:B----4-:R-:W-:Y:S01]  /*189d0*/  IABS R10, R12 ;  /* 0x0000000c000a7213 */ /* 0x010fe20000000000 */
[----:B------:R-:W-:Y:S01]  /*189e0*/  IMAD.MOV.U32 R12, RZ, RZ, R6 ;  /* 0x000000ffff0c7224 */ /* 0x000fe200078e0006 */
[----:B--2---:R-:W-:Y:S01]  /*189f0*/  ISETP.GE.AND P2, PT, R4, RZ, PT ;  /* 0x000000ff0400720c */ /* 0x004fe20003f46270 */
[----:B------:R-:W-:-:S02]  /*18a00*/  IMAD.MOV.U32 R4, RZ, RZ, R8 ;  /* 0x000000ffff047224 */ /* 0x000fc400078e0008 */
[----:B------:R-:W2:Y:S02]  /*18a10*/  LDL.LU R8, [R1+0x930] ;  /* 0x0009300001087983 */ /* 0x000ea40000300800 */
[----:B------:R-:W-:Y:S02]  /*18a20*/  @!P6 IMAD.MOV R4, RZ, RZ, -R4 ;  /* 0x000000ffff04e224 */ /* 0x000fe400078e0a04 */
[----:B------:R-:W4:Y:S04]  /*18a30*/  LDL.LU R6, [R1+0x924] ;  /* 0x0009240001067983 */ /* 0x000f280000300800 */
[----:B------:R0:W-:Y:S04]  /*18a40*/  STL [R1+0x388], R4 ;  /* 0x0003880401007387 */ /* 0x0001e80000100800 */
[----:B0-----:R-:W2:Y:S01]  /*18a50*/  LDL.LU R4, [R1+0x21b0] ;  /* 0x0021b00001047983 */ /* 0x001ea20000300800 */
[----:B------:R-:W-:Y:S01]  /*18a60*/  ISETP.GT.U32.AND P0, PT, R29, R5, PT ;  /* 0x000000051d00720c */ /* 0x000fe20003f04070 */
[----:B------:R-:W-:-:S12]  /*18a70*/  @!P1 IMAD.MOV R12, RZ, RZ, -R12 ;  /* 0x000000ffff0c9224 */ /* 0x000fd800078e0a0c */
[----:B------:R-:W-:-:S05]  /*18a80*/  @!P0 IMAD.IADD R5, R5, 0x1, -R29 ;  /* 0x0000000105058824 */ /* 0x000fca00078e0a1d */
[----:B------:R-:W-:Y:S01]  /*18a90*/  ISETP.GT.U32.AND P0, PT, R29, R5, PT ;  /* 0x000000051d00720c */ /* 0x000fe20003f04070 */
[----:B------:R0:W-:Y:S04]  /*18aa0*/  STL [R1+0x384], R12 ;  /* 0x0003840c01007387 */ /* 0x0001e80000100800 */
[----:B0-----:R-:W3:Y:S08]  /*18ab0*/  LDL.LU R12, [R1+0x21ac] ;  /* 0x0021ac00010c7983 */ /* 0x001ef00000300800 */
[----:B------:R-:W-:Y:S01]  /*18ac0*/  @!P0 IMAD.IADD R5, R5, 0x1, -R29 ;  /* 0x0000000105058824 */ /* 0x000fe200078e0a1d */
[----:B------:R0:W-:Y:S04]  /*18ad0*/  STL [R1+0x21a8], R18 ;  /* 0x0021a81201007387 */ /* 0x0001e80000100800 */
[----:B0-----:R-:W3:Y:S01]  /*18ae0*/  LDL.LU R18, [R1+0x938] ;  /* 0x0009380001127983 */ /* 0x001ee20000300800 */
[----:B----4-:R-:W-:-:S03]  /*18af0*/  ISETP.GE.AND P1, PT, R6, RZ, PT ;  /* 0x000000ff0600720c */ /* 0x010fc60003f26270 */
[----:B------:R-:W4:Y:S01]  /*18b00*/  LDL R6, [R1+0x964] ;  /* 0x0009640001067983 */ /* 0x000f220000100800 */
[----:B--2---:R-:W-:-:S05]  /*18b10*/  @!P3 IMAD.MOV R4, RZ, RZ, -R4 ;  /* 0x000000ffff04b224 */ /* 0x004fca00078e0a04 */
[----:B------:R0:W-:Y:S04]  /*18b20*/  STL [R1+0x380], R4 ;  /* 0x0003800401007387 */ /* 0x0001e80000100800 */
[----:B0-----:R-:W2:Y:S04]  /*18b30*/  LDL R4, [R1+0x97c] ;  /* 0x00097c0001047983 */ /* 0x001ea80000100800 */
[----:B------:R0:W-:Y:S04]  /*18b40*/  STL [R1+0x21a4], R5 ;  /* 0x0021a40501007387 */ /* 0x0001e80000100800 */
[----:B0-----:R-:W2:Y:S01]  /*18b50*/  LDL.LU R5, [R1+0x948] ;  /* 0x0009480001057983 */ /* 0x001ea20000300800 */
[----:B------:R-:W-:-:S02]  /*18b60*/  ISETP.GT.U32.AND P5, PT, R29, R9, PT ;  /* 0x000000091d00720c */ /* 0x000fc40003fa4070 */
[----:B------:R-:W-:Y:S02]  /*18b70*/  ISETP.GT.U32.AND P3, PT, R29, R7, PT ;  /* 0x000000071d00720c */ /* 0x000fe40003f64070 */
[----:B------:R-:W-:-:S09]  /*18b80*/  ISETP.GE.AND P4, PT, R0, RZ, PT ;  /* 0x000000ff0000720c */ /* 0x000fd20003f86270 */
[--C-:B------:R-:W-:Y:S01]  /*18b90*/  @!P5 IMAD.IADD R9, R9, 0x1, -R29.reuse ;  /* 0x000000010909d824 */ /* 0x100fe200078e0a1d */
[----:B------:R-:W-:Y:S01]  /*18ba0*/  ISETP.GT.U32.AND P5, PT, R29, R3, PT ;  /* 0x000000031d00720c */ /* 0x000fe20003fa4070 */
[--C-:B------:R-:W-:Y:S01]  /*18bb0*/  @!P3 IMAD.IADD R7, R7, 0x1, -R29.reuse ;  /* 0x000000010707b824 */ /* 0x100fe200078e0a1d */
[----:B---3--:R-:W-:Y:S02]  /*18bc0*/  ISETP.GE.AND P0, PT, R18, RZ, PT ;  /* 0x000000ff1200720c */ /* 0x008fe40003f06270 */
[----:B------:R-:W3:Y:S09]  /*18bd0*/  LDL.LU R18, [R1+0x21a8] ;  /* 0x0021a80001127983 */ /* 0x000ef20000300800 */
[----:B------:R-:W-:Y:S01]  /*18be0*/  @!P5 IMAD.IADD R3, R3, 0x1, -R29 ;  /* 0x000000010303d824 */ /* 0x000fe200078e0a1d */
[----:B----4-:R-:W-:-:S05]  /*18bf0*/  IABS R6, R6 ;  /* 0x0000000600067213 */ /* 0x010fca0000000000 */
[----:B------:R-:W-:Y:S01]  /*18c00*/  STL [R1+0x21a0], R6 ;  /* 0x0021a00601007387 */ /* 0x000fe20000100800 */
[----:B--2---:R-:W-:Y:S01]  /*18c10*/  ISETP.GE.AND P3, PT, R5, RZ, PT ;  /* 0x000000ff0500720c */ /* 0x004fe20003f66270 */
[----:B------:R-:W-:-:S04]  /*18c20*/  IMAD.MOV.U32 R5, RZ, RZ, R3 ;  /* 0x000000ffff057224 */ /* 0x000fc800078e0003 */
[----:B------:R-:W-:-:S05]  /*18c30*/  @!P4 IMAD.MOV R5, RZ, RZ, -R5 ;  /* 0x000000ffff05c224 */ /* 0x000fca00078e0a05 */
[----:B------:R0:W-:Y:S04]  /*18c40*/  STL [R1+0x37c], R5 ;  /* 0x00037c0501007387 */ /* 0x0001e80000100800 */
[----:B0-----:R-:W2:Y:S01]  /*18c50*/  LDL.LU R5, [R1+0x21a4] ;  /* 0x0021a40001057983 */ /* 0x001ea20000300800 */
[----:B------:R-:W-:Y:S01]  /*18c60*/  ISETP.GT.U32.AND P6, PT, R29, R9, PT ;  /* 0x000000091d00720c */ /* 0x000fe20003fc4070 */
[----:B------:R-:W-:Y:S02]  /*18c70*/  IMAD.HI.U32 R3, R16, R6, RZ ;  /* 0x0000000610037227 */ /* 0x000fe400078e00ff */
[----:B---3--:R0:W-:Y:S02]  /*18c80*/  STL [R1+0x219c], R18 ;  /* 0x00219c1201007387 */ /* 0x0081e40000100800 */
[----:B------:R-:W-:-:S08]  /*18c90*/  IMAD.MOV.U32 R6, RZ, RZ, R12 ;  /* 0x000000ffff067224 */ /* 0x000fd000078e000c */
[----:B------:R-:W-:-:S04]  /*18ca0*/  @!P6 IMAD.IADD R9, R9, 0x1, -R29 ;  /* 0x000000010909e824 */ /* 0x000fc800078e0a1d */
[----:B------:R-:W-:Y:S01]  /*18cb0*/  @!P2 IMAD.MOV R9, RZ, RZ, -R9 ;  /* 0x000000ffff09a224 */ /* 0x000fe200078e0a09 */
[----:B------:R-:W-:Y:S02]  /*18cc0*/  ISETP.GE.AND P5, PT, R8, RZ, PT ;  /* 0x000000ff0800720c */ /* 0x000fe40003fa6270 */
[----:B------:R-:W-:Y:S02]  /*18cd0*/  IABS R8, R12 ;  /* 0x0000000c00087213 */ /* 0x000fe40000000000 */
[----:B------:R1:W-:Y:S04]  /*18ce0*/  STL [R1+0x378], R9 ;  /* 0x0003780901007387 */ /* 0x0003e80000100800 */
[----:B0-----:R-:W3:Y:S01]  /*18cf0*/  LDL.LU R18, [R1+0x964] ;  /* 0x0009640001127983 */ /* 0x001ee20000300800 */
[----:B------:R-:W-:-:S05]  /*18d00*/  IABS R11, R11 ;  /* 0x0000000b000b7213 */ /* 0x000fca0000000000 */
[----:B------:R-:W-:-:S04]  /*18d10*/  IMAD.HI.U32 R0, R16, R11, RZ ;  /* 0x0000000b10007227 */ /* 0x000fc800078e00ff */
[----:B--2---:R-:W-:Y:S01]  /*18d20*/  @!P1 IMAD.MOV R5, RZ, RZ, -R5 ;  /* 0x000000ffff059224 */ /* 0x004fe200078e0a05 */
[----:B------:R-:W-:-:S04]  /*18d30*/  ISETP.GE.AND P1, PT, R6, RZ, PT ;  /* 0x000000ff0600720c */ /* 0x000fc80003f26270 */
[----:B------:R0:W-:Y:S04]  /*18d40*/  STL [R1+0x36c], R5 ;  /* 0x00036c0501007387 */ /* 0x0001e80000100800 */
[----:B-1----:R-:W2:Y:S04]  /*18d50*/  LDL R9, [R1+0x994] ;  /* 0x0009940001097983 */ /* 0x002ea80000100800 */
[----:B------:R-:W4:Y:S04]  /*18d60*/  LDL R12, [R1+0x998] ;  /* 0x00099800010c7983 */ /* 0x000f280000100800 */
[----:B0-----:R-:W2:Y:S04]  /*18d70*/  LDL R5, [R1+0x984] ;  /* 0x0009840001057983 */ /* 0x001ea80000100800 */
[----:B------:R-:W2:Y:S01]  /*18d80*/  LDL.LU R6, [R1+0x21a0] ;  /* 0x0021a00001067983 */ /* 0x000ea20000300800 */
[----:B------:R-:W-:-:S04]  /*18d90*/  IMAD.MOV R0, RZ, RZ, -R0 ;  /* 0x000000ffff007224 */ /* 0x000fc800078e0a00 */
[----:B------:R-:W-:Y:S02]  /*18da0*/  IMAD R11, R29, R0, R11 ;  /* 0x000000001d0b7224 */ /* 0x000fe400078e020b */
[----:B------:R-:W-:-:S03]  /*18db0*/  IMAD.HI.U32 R0, R16, R10, RZ ;  /* 0x0000000a10007227 */ /* 0x000fc600078e00ff */
[----:B------:R-:W-:Y:S01]  /*18dc0*/  ISETP.GT.U32.AND P6, PT, R29, R11, PT ;  /* 0x0000000b1d00720c */ /* 0x000fe20003fc4070 */
[----:B------:R-:W-:-:S04]  /*18dd0*/  IMAD.MOV R0, RZ, RZ, -R0 ;  /* 0x000000ffff007224 */ /* 0x000fc800078e0a00 */
[----:B------:R-:W-:Y:S02]  /*18de0*/  IMAD R10, R29, R0, R10 ;  /* 0x000000001d0a7224 */ /* 0x000fe400078e020a */
[----:B------:R-:W-:Y:S01]  /*18df0*/  IMAD.HI.U32 R0, R16, R8, RZ ;  /* 0x0000000810007227 */ /* 0x000fe200078e00ff */
[----:B------:R-:W-:-:S05]  /*18e00*/  IABS R4, R4 ;  /* 0x0000000400047213 */ /* 0x000fca0000000000 */
[----:B------:R-:W-:Y:S02]  /*18e10*/  @!P6 IMAD.IADD R11, R11, 0x1, -R29 ;  /* 0x000000010b0be824 */ /* 0x000fe400078e0a1d */
[----:B------:R-:W-:Y:S01]  /*18e20*/  IMAD.MOV R0, RZ, RZ, -R0 ;  /* 0x000000ffff007224 */ /* 0x000fe200078e0a00 */
[C---:B------:R-:W-:Y:S02]  /*18e30*/  ISETP.GT.U32.AND P4, PT, R29.reuse, R7, PT ;  /* 0x000000071d00720c */ /* 0x040fe40003f84070 */
[C---:B------:R-:W-:Y:S01]  /*18e40*/  ISETP.GT.U32.AND P2, PT, R29.reuse, R11, PT ;  /* 0x0000000b1d00720c */ /* 0x040fe20003f44070 */
[----:B------:R-:W-:Y:S02]  /*18e50*/  IMAD R8, R29, R0, R8 ;  /* 0x000000001d087224 */ /* 0x000fe400078e0208 */
[----:B------:R-:W-:-:S04]  /*18e60*/  IMAD.HI.U32 R0, R16, R4, RZ ;  /* 0x0000000410007227 */ /* 0x000fc800078e00ff */
[----:B------:R-:W-:Y:S02]  /*18e70*/  IMAD.MOV R0, RZ, RZ, -R0 ;  /* 0x000000ffff007224 */ /* 0x000fe400078e0a00 */
[----:B------:R-:W-:Y:S02]  /*18e80*/  IMAD.MOV R3, RZ, RZ, -R3 ;  /* 0x000000ffff037224 */ /* 0x000fe400078e0a03 */
[----:B------:R-:W-:Y:S02]  /*18e90*/  IMAD R4, R29, R0, R4 ;  /* 0x000000001d047224 */ /* 0x000fe400078e0204 */
[--C-:B------:R-:W-:Y:S02]  /*18ea0*/  @!P4 IMAD.IADD R7, R7, 0x1, -R29.reuse ;  /* 0x000000010707c824 */ /* 0x100fe400078e0a1d */
[----:B------:R-:W-:Y:S01]  /*18eb0*/  @!P2 IMAD.IADD R11, R11, 0x1, -R29 ;  /* 0x000000010b0ba824 */ /* 0x000fe200078e0a1d */
[----:B---3--:R-:W-:Y:S01]  /*18ec0*/  ISETP.GE.AND P2, PT, R18, RZ, PT ;  /* 0x000000ff1200720c */ /* 0x008fe20003f46270 */
[----:B--2---:R-:W-:-:S02]  /*18ed0*/  IMAD R6, R29, R3, R6 ;  /* 0x000000031d067224 */ /* 0x004fc400078e0206 */
[----:B------:R-:W2:Y:S04]  /*18ee0*/  LDL R3, [R1+0x980] ;  /* 0x0009800001037983 */ /* 0x000ea80000100800 */
[----:B------:R-:W3:Y:S04]  /*18ef0*/  LDL.LU R18, [R1+0x219c] ;  /* 0x00219c0001127983 */ /* 0x000ee80000300800 */
[----:B------:R0:W-:Y:S02]  /*18f00*/  STL [R1+0x2198], R4 ;  /* 0x0021980401007387 */ /* 0x0001e40000100800 */
[----:B0-----:R-:W-:-:S04]  /*18f10*/  IMAD.MOV.U32 R4, RZ, RZ, R7 ;  /* 0x000000ffff047224 */ /* 0x001fc800078e0007 */
[----:B------:R-:W-:-:S05]  /*18f20*/  @!P5 IMAD.MOV R4, RZ, RZ, -R4 ;  /* 0x000000ffff04d224 */ /* 0x000fca00078e0a04 */
[----:B------:R0:W-:Y:S02]  /*18f30*/  STL [R1+0x368], R4 ;  /* 0x0003680401007387 */ /* 0x0001e40000100800 */
[----:B0-----:R-:W-:Y:S02]  /*18f40*/  IMAD.MOV.U32 R4, RZ, RZ, R11 ;  /* 0x000000ffff047224 */ /* 0x001fe400078e000b */
[----:B------:R-:W2:Y:S02]  /*18f50*/  LDL.LU R11, [R1+0x97c] ;  /* 0x00097c00010b7983 */ /* 0x000ea40000300800 */
[----:B------:R-:W-:-:S05]  /*18f60*/  @!P0 IMAD.MOV R4, RZ, RZ, -R4 ;  /* 0x000000ffff048224 */ /* 0x000fca00078e0a04 */
[----:B------:R0:W-:Y:S04]  /*18f70*/  STL [R1+0x360], R4 ;  /* 0x0003600401007387 */ /* 0x0001e80000100800 */
[----:B0-----:R-:W3:Y:S04]  /*18f80*/  LDL.LU R4, [R1+0x2198] ;  /* 0x0021980001047983 */ /* 0x001ee80000300800 */
[----:B------:R-:W-:Y:S04]  /*18f90*/  STL [R1+0x218c], R25 ;  /* 0x00218c1901007387 */ /* 0x000fe80000100800 */
[----:B------:R0:W-:Y:S04]  /*18fa0*/  STL [R1+0x2190], R23 ;  /* 0x0021901701007387 */ /* 0x0001e80000100800 */
[----:B0-----:R-:W3:Y:S01]  /*18fb0*/  LDL.LU R23, [R1+0x980] ;  /* 0x0009800001177983 */ /* 0x001ee20000300800 */
[----:B------:R-:W-:-:S02]  /*18fc0*/  ISETP.GT.U32.AND P6, PT, R29, R10, PT ;  /* 0x0000000a1d00720c */ /* 0x000fc40003fc4070 */
[----:B------:R-:W-:-:S11]  /*18fd0*/  ISETP.GT.U32.AND P4, PT, R29, R8, PT ;  /* 0x000000081d00720c */ /* 0x000fd60003f84070 */
[--C-:B------:R-:W-:Y:S02]  /*18fe0*/  @!P6 IMAD.IADD R10, R10, 0x1, -R29.reuse ;  /* 0x000000010a0ae824 */ /* 0x100fe400078e0a1d */
[----:B------:R-:W-:-:S03]  /*18ff0*/  @!P4 IMAD.IADD R8, R8, 0x1, -R29 ;  /* 0x000000010808c824 */ /* 0x000fc600078e0a1d */
[----:B------:R-:W-:-:S13]  /*19000*/  ISETP.GT.U32.AND P4, PT, R29, R10, PT ;  /* 0x0000000a1d00720c */ /* 0x000fda0003f84070 */
[----:B------:R-:W-:Y:S01]  /*19010*/  @!P4 IMAD.IADD R10, R10, 0x1, -R29 ;  /* 0x000000010a0ac824 */ /* 0x000fe200078e0a1d */
[----:B--2---:R-:W-:Y:S01]  /*19020*/  ISETP.GE.AND P4, PT, R11, RZ, PT ;  /* 0x000000ff0b00720c */ /* 0x004fe20003f86270 */
[----:B---3--:R0:W-:Y:S04]  /*19030*/  STL [R1+0x2194], R23 ;  /* 0x0021941701007387 */ /* 0x0081e80000100800 */
[----:B------:R-:W2:Y:S04]  /*19040*/  LDL R11, [R1+0x99c] ;  /* 0x00099c00010b7983 */ /* 0x000ea80000100800 */
[----:B------:R-:W3:Y:S01]  /*19050*/  LDL.LU R25, [R1+0x984] ;  /* 0x0009840001197983 */ /* 0x000ee20000300800 */
[----:B0-----:R-:W-:-:S03]  /*19060*/  IMAD.MOV.U32 R23, RZ, RZ, R10 ;  /* 0x000000ffff177224 */ /* 0x001fc600078e000a */
[----:B------:R-:W2:Y:S01]  /*19070*/  LDL.LU R10, [R1+0x9ac] ;  /* 0x0009ac00010a7983 */ /* 0x000ea20000300800 */
[----:B------:R-:W-:-:S05]  /*19080*/  @!P3 IMAD.MOV R23, RZ, RZ, -R23 ;  /* 0x000000ffff17b224 */ /* 0x000fca00078e0a17 */
[----:B------:R0:W-:Y:S04]  /*19090*/  STL [R1+0x354], R23 ;  /* 0x0003541701007387 */ /* 0x0001e80000100800 */
[----:B0-----:R-:W2:Y:S01]  /*190a0*/  LDL.LU R23, [R1+0x2194] ;  /* 0x0021940001177983 */ /* 0x001ea20000300800 */
[----:B------:R-:W-:Y:S02]  /*190b0*/  IABS R3, R3 ;  /* 0x0000000300037213 */ /* 0x000fe40000000000 */
[----:B------:R-:W-:Y:S02]  /*190c0*/  IABS R0, R5 ;  /* 0x0000000500007213 */ /* 0x000fe40000000000 */
[----:B------:R-:W-:Y:S01]  /*190d0*/  IABS R5, R9 ;  /* 0x0000000900057213 */ /* 0x000fe20000000000 */
[----:B------:R-:W-:Y:S01]  /*190e0*/  IMAD.HI.U32 R9, R16, R3, RZ ;  /* 0x0000000310097227 */ /* 0x000fe200078e00ff */
[----:B------:R-:W-:-:S03]  /*190f0*/  ISETP.GT.U32.AND P5, PT, R29, R8, PT ;  /* 0x000000081d00720c */ /* 0x000fc60003fa4070 */
[----:B------:R-:W-:-:S04]  /*19100*/  IMAD.MOV R9, RZ, RZ, -R9 ;  /* 0x000000ffff097224 */ /* 0x000fc800078e0a09 */
[C---:B------:R-:W-:Y:S01]  /*19110*/  IMAD R3, R29.reuse, R9, R3 ;  /* 0x000000091d037224 */ /* 0x040fe200078e0203 */
[----:B------:R-:W-:-:S05]  /*19120*/  ISETP.GT.U32.AND P0, PT, R29, R4, PT ;  /* 0x000000041d00720c */ /* 0x000fca0003f04070 */
[----:B------:R-:W-:Y:S01]  /*19130*/  @!P5 IMAD.IADD R8, R8, 0x1, -R29 ;  /* 0x000000010808d824 */ /* 0x000fe200078e0a1d */
[----:B------:R-:W-:Y:S01]  /*19140*/  ISETP.GT.U32.AND P5, PT, R29, R3, PT ;  /* 0x000000031d00720c */ /* 0x000fe20003fa4070 */
[----:B------:R-:W-:-:S04]  /*19150*/  IMAD.HI.U32 R9, R16, R5, RZ ;  /* 0x0000000510097227 */ /* 0x000fc800078e00ff */
[----:B------:R-:W-:Y:S02]  /*19160*/  IMAD.MOV R9, RZ, RZ, -R9 ;  /* 0x000000ffff097224 */ /* 0x000fe400078e0a09 */
[----:B------:R-:W-:Y:S02]  /*19170*/  @!P0 IMAD.IADD R4, R4, 0x1, -R29 ;  /* 0x0000000104048824 */ /* 0x000fe400078e0a1d */
[----:B------:R-:W-:-:S04]  /*19180*/  IMAD R5, R29, R9, R5 ;  /* 0x000000091d057224 */ /* 0x000fc800078e0205 */
[----:B------:R-:W-:Y:S01]  /*19190*/  @!P5 IMAD.IADD R3, R3, 0x1, -R29 ;  /* 0x000000010303d824 */ /* 0x000fe200078e0a1d */
[----:B---3--:R-:W-:Y:S02]  /*191a0*/  ISETP.GE.AND P5, PT, R25, RZ, PT ;  /* 0x000000ff1900720c */ /* 0x008fe40003fa6270 */
[----:B--2---:R-:W-:Y:S02]  /*191b0*/  ISETP.GE.AND P0, PT, R23, RZ, PT ;  /* 0x000000ff1700720c */ /* 0x004fe40003f06270 */
[----:B------:R-:W2:Y:S04]  /*191c0*/  LDL.LU R23, [R1+0x2190] ;  /* 0x0021900001177983 */ /* 0x000ea80000300800 */
[----:B------:R-:W3:Y:S04]  /*191d0*/  LDL.LU R25, [R1+0x218c] ;  /* 0x00218c0001197983 */ /* 0x000ee80000300800 */
[----:B------:R-:W2:Y:S04]  /*191e0*/  LDL.LU R9, [R1+0x9a0] ;  /* 0x0009a00001097983 */ /* 0x000ea80000300800 */
[----:B------:R0:W-:Y:S02]  /*191f0*/  STL [R1+0x350], R8 ;  /* 0x0003500801007387 */ /* 0x0001e40000100800 */
[----:B0-----:R-:W-:-:S02]  /*19200*/  IMAD.MOV.U32 R8, RZ, RZ, R10 ;  /* 0x000000ffff087224 */ /* 0x001fc400078e000a */
[----:B------:R-:W2:Y:S04]  /*19210*/  LDL.LU R10, [R1+0x994] ;  /* 0x00099400010a7983 */ /* 0x000ea80000300800 */
[----:B------:R0:W-:Y:S04]  /*19220*/  STL [R1+0x2188], R8 ;  /* 0x0021880801007387 */ /* 0x0001e80000100800 */
[----:B0-----:R-:W2:Y:S01]  /*19230*/  LDL R8, [R1+0x350] ;  /* 0x0003500001087983 */ /* 0x001ea20000100800 */
[----:B------:R-:W-:Y:S01]  /*19240*/  ISETP.GT.U32.AND P6, PT, R29, R6, PT ;  /* 0x000000061d00720c */ /* 0x000fe20003fc4070 */
[----:B------:R-:W-:Y:S01]  /*19250*/  IMAD.HI.U32 R7, R16, R0, RZ ;  /* 0x0000000010077227 */ /* 0x000fe200078e00ff */
[----:B----4-:R-:W-:-:S03]  /*19260*/  IABS R12, R12 ;  /* 0x0000000c000c7213 */ /* 0x010fc60000000000 */
[----:B------:R-:W-:Y:S01]  /*19270*/  IMAD.MOV R7, RZ, RZ, -R7 ;  /* 0x000000ffff077224 */ /* 0x000fe200078e0a07 */
[----:B------:R-:W-:-:S07]  /*19280*/  ISETP.GT.U32.AND P3, PT, R29, R4, PT ;  /* 0x000000041d00720c */ /* 0x000fce0003f64070 */
[----:B------:R-:W-:-:S05]  /*19290*/  @!P6 IMAD.IADD R6, R6, 0x1, -R29 ;  /* 0x000000010606e824 */ /* 0x000fca00078e0a1d */
[C---:B------:R-:W-:Y:S01]  /*192a0*/  ISETP.GT.U32.AND P6, PT, R29.reuse, R6, PT ;  /* 0x000000061d00720c */ /* 0x040fe20003fc4070 */
[----:B------:R-:W-:Y:S02]  /*192b0*/  IMAD R0, R29, R7, R0 ;  /* 0x000000071d007224 */ /* 0x000fe400078e0200 */
[----:B------:R-:W-:Y:S01]  /*192c0*/  IMAD.HI.U32 R7, R16, R12, RZ ;  /* 0x0000000c10077227 */ /* 0x000fe200078e00ff */
[----:B------:R-:W-:-:S03]  /*192d0*/  IABS R11, R11 ;  /* 0x0000000b000b7213 */ /* 0x000fc60000000000 */
[----:B------:R-:W-:Y:S02]  /*192e0*/  IMAD.MOV R7, RZ, RZ, -R7 ;  /* 0x000000ffff077224 */ /* 0x000fe400078e0a07 */
[--C-:B------:R-:W-:Y:S02]  /*192f0*/  @!P3 IMAD.IADD R4, R4, 0x1, -R29.reuse ;  /* 0x000000010404b824 */ /* 0x100fe400078e0a1d */
[----:B------:R-:W-:Y:S02]  /*19300*/  IMAD R12, R29, R7, R12 ;  /* 0x000000071d0c7224 */ /* 0x000fe400078e020c */
[----:B------:R-:W-:Y:S02]  /*19310*/  @!P6 IMAD.IADD R6, R6, 0x1, -R29 ;  /* 0x000000010606e824 */ /* 0x000fe400078e0a1d */
[----:B------:R-:W-:-:S04]  /*19320*/  IMAD.HI.U32 R7, R16, R11, RZ ;  /* 0x0000000b10077227 */ /* 0x000fc800078e00ff */
[----:B------:R-:W-:Y:S02]  /*19330*/  @!P2 IMAD.MOV R6, RZ, RZ, -R6 ;  /* 0x000000ffff06a224 */ /* 0x000fe400078e0a06 */
[----:B------:R-:W-:-:S04]  /*19340*/  IMAD.MOV R7, RZ, RZ, -R7 ;  /* 0x000000ffff077224 */ /* 0x000fc800078e0a07 */
[----:B------:R-:W-:Y:S02]  /*19350*/  IMAD R11, R29, R7, R11 ;  /* 0x000000071d0b7224 */ /* 0x000fe400078e020b */
[----:B--2---:R-:W-:-:S05]  /*19360*/  @!P1 IMAD.MOV R8, RZ, RZ, -R8 ;  /* 0x000000ffff089224 */ /* 0x004fca00078e0a08 */
[----:B------:R0:W-:Y:S02]  /*19370*/  @!P1 STL [R1+0x350], R8 ;  /* 0x0003500801009387 */ /* 0x0001e40000100800 */
[----:B0-----:R-:W-:Y:S02]  /*19380*/  IMAD.MOV.U32 R8, RZ, RZ, R4 ;  /* 0x000000ffff087224 */ /* 0x001fe400078e0004 */
[----:B------:R-:W2:Y:S04]  /*19390*/  LDL.LU R4, [R1+0x998] ;  /* 0x0009980001047983 */ /* 0x000ea80000300800 */
[----:B------:R0:W-:Y:S01]  /*193a0*/  STL [R1+0x344], R6 ;  /* 0x0003440601007387 */ /* 0x0001e20000100800 */
[----:B------:R-:W-:-:S03]  /*193b0*/  @!P4 IMAD.MOV R8, RZ, RZ, -R8 ;  /* 0x000000ffff08c224 */ /* 0x000fc600078e0a08 */
[----:B0-----:R-:W4:Y:S04]  /*193c0*/  LDL R6, [R1+0x9b0] ;  /* 0x0009b00001067983 */ /* 0x001f280000100800 */
[----:B------:R-:W3:Y:S04]  /*193d0*/  LDL.LU R7, [R1+0x99c] ;  /* 0x00099c0001077983 */ /* 0x000ee80000300800 */
[----:B------:R0:W-:Y:S04]  /*193e0*/  STL [R1+0x338], R8 ;  /* 0x0003380801007387 */ /* 0x0001e80000100800 */
[----:B0-----:R-:W4:Y:S01]  /*193f0*/  LDL.LU R8, [R1+0x2188] ;  /* 0x0021880001087983 */ /* 0x001f220000300800 */
[----:B------:R-:W-:-:S02]  /*19400*/  ISETP.GT.U32.AND P6, PT, R29, R0, PT ;  /* 0x000000001d00720c */ /* 0x000fc40003fc4070 */
[C---:B------:R-:W-:Y:S02]  /*19410*/  ISETP.GT.U32.AND P1, PT, R29.reuse, R3, PT ;  /* 0x000000031d00720c */ /* 0x040fe40003f24070 */
[----:B------:R-:W-:-:S09]  /*19420*/  ISETP.GT.U32.AND P3, PT, R29, R5, PT ;  /* 0x000000051d00720c */ /* 0x000fd20003f64070 */
[----:B------:R-:W-:-:S05]  /*19430*/  @!P6 IMAD.IADD R0, R0, 0x1, -R29 ;  /* 0x000000010000e824 */ /* 0x000fca00078e0a1d */
[----:B------:R-:W-:Y:S02]  /*19440*/  ISETP.GT.U32.AND P6, PT, R29, R0, PT ;  /* 0x000000001d00720c */ /* 0x000fe40003fc4070 */
[----:B------:R-:W-:Y:S02]  /*19450*/  ISETP.GE.AND P2, PT, R10, RZ, PT ;  /* 0x000000ff0a00720c */ /* 0x000fe40003f46270 */
[----:B------:R-:W-:Y:S01]  /*19460*/  IABS R10, R9 ;  /* 0x00000009000a7213 */ /* 0x000fe20000000000 */
[--C-:B------:R-:W-:Y:S02]  /*19470*/  @!P1 IMAD.IADD R3, R3, 0x1, -R29.reuse ;  /* 0x0000000103039824 */ /* 0x100fe400078e0a1d */
[----:B------:R-:W-:Y:S02]  /*19480*/  @!P3 IMAD.IADD R5, R5, 0x1, -R29 ;  /* 0x000000010505b824 */ /* 0x000fe400078e0a1d */
[----:B------:R-:W-:-:S04]  /*19490*/  @!P0 IMAD.MOV R3, RZ, RZ, -R3 ;  /* 0x000000ffff038224 */ /* 0x000fc800078e0a03 */
[----:B------:R-:W-:Y:S01]  /*194a0*/  @!P6 IMAD.IADD R0, R0, 0x1, -R29 ;  /* 0x000000010000e824 */ /* 0x000fe200078e0a1d */
[----:B------:R0:W-:Y:S03]  /*194b0*/  STL [R1+0x2184], R14 ;  /* 0x0021840e01007387 */ /* 0x0001e60000100800 */
[----:B------:R-:W-:Y:S01]  /*194c0*/  @!P5 IMAD.MOV R0, RZ, RZ, -R0 ;  /* 0x000000ffff00d224 */ /* 0x000fe200078e0a00 */
[----:B------:R1:W-:Y:S01]  /*194d0*/  STL [R1+0x334], R3 ;  /* 0x0003340301007387 */ /* 0x0003e20000100800 */
[----:B------:R-:W-:Y:S02]  /*194e0*/  ISETP.GE.AND P5, PT, R9, RZ, PT ;  /* 0x000000ff0900720c */ /* 0x000fe40003fa6270 */
[----:B--2---:R-:W-:Y:S02]  /*194f0*/  ISETP.GE.AND P6, PT, R4, RZ, PT ;  /* 0x000000ff0400720c */ /* 0x004fe40003fc6270 */
[----:B---3--:R-:W-:Y:S01]  /*19500*/  ISETP.GE.AND P3, PT, R7, RZ, PT ;  /* 0x000000ff0700720c */ /* 0x008fe20003f66270 */
[----:B------:R-:W-:-:S04]  /*19510*/  IMAD.HI.U32 R7, R16, R10, RZ ;  /* 0x0000000a10077227 */ /* 0x000fc800078e00ff */
[----:B------:R-:W-:-:S04]  /*19520*/  IMAD.MOV R7, RZ, RZ, -R7 ;  /* 0x000000ffff077224 */ /* 0x000fc800078e0a07 */
[C---:B------:R-:W-:Y:S01]  /*19530*/  IMAD R10, R29.reuse, R7, R10 ;  /* 0x000000071d0a7224 */ /* 0x040fe200078e020a */
[----:B----4-:R-:W-:Y:S01]  /*19540*/  IABS R4, R8 ;  /* 0x0000000800047213 */ /* 0x010fe20000000000 */
[----:B0-----:R-:W-:Y:S02]  /*19550*/  IMAD.MOV.U32 R14, RZ, RZ, R8 ;  /* 0x000000ffff0e7224 */ /* 0x001fe400078e0008 */
[----:B------:R-:W2:Y:S04]  /*19560*/  LDL R8, [R1+0x9d8] ;  /* 0x0009d80001087983 */ /* 0x000ea80000100800 */
[----:B------:R-:W-:Y:S04]  /*19570*/  STL [R1+0x330], R0 ;  /* 0x0003300001007387 */ /* 0x000fe80000100800 */
[----:B------:R-:W3:Y:S04]  /*19580*/  LDL R9, [R1+0x9f4] ;  /* 0x0009f40001097983 */ /* 0x000ee80000100800 */
[----:B------:R-:W4:Y:S01]  /*19590*/  LDL.LU R7, [R1+0x9b0] ;  /* 0x0009b00001077983 */ /* 0x000f220000300800 */
[----:B------:R-:W-:-:S02]  /*195a0*/  ISETP.GT.U32.AND P4, PT, R29, R12, PT ;  /* 0x0000000c1d00720c */ /* 0x000fc40003f84070 */
[----:B------:R-:W-:-:S05]  /*195b0*/  IABS R6, R6 ;  /* 0x0000000600067213 */ /* 0x000fca0000000000 */
[----:B-1----:R-:W-:-:S06]  /*195c0*/  IMAD.HI.U32 R3, R16, R6, RZ ;  /* 0x0000000610037227 */ /* 0x002fcc00078e00ff */
[----:B------:R-:W-:Y:S01]  /*195d0*/  @!P4 IMAD.IADD R12, R12, 0x1, -R29 ;  /* 0x000000010c0cc824 */ /* 0x000fe200078e0a1d */
[C---:B------:R-:W-:Y:S01]  /*195e0*/  ISETP.GT.U32.AND P4, PT, R29.reuse, R5, PT ;  /* 0x000000051d00720c */ /* 0x040fe20003f84070 */
[----:B------:R-:W-:Y:S01]  /*195f0*/  IMAD.MOV R3, RZ, RZ, -R3 ;  /* 0x000000ffff037224 */ /* 0x000fe200078e0a03 */
[C---:B------:R-:W-:Y:S02]  /*19600*/  ISETP.GT.U32.AND P1, PT, R29.reuse, R11, PT ;  /* 0x0000000b1d00720c */ /* 0x040fe40003f24070 */
[C---:B------:R-:W-:Y:S01]  /*19610*/  ISETP.GT.U32.AND P0, PT, R29.reuse, R12, PT ;  /* 0x0000000c1d00720c */ /* 0x040fe20003f04070 */
[----:B------:R-:W-:-:S08]  /*19620*/  IMAD R6, R29, R3, R6 ;  /* 0x000000031d067224 */ /* 0x000fd000078e0206 */
[--C-:B------:R-:W-:Y:S01]  /*19630*/  @!P4 IMAD.IADD R5, R5, 0x1, -R29.reuse ;  /* 0x000000010505c824 */ /* 0x100fe200078e0a1d */
[----:B------:R-:W-:Y:S02]  /*19640*/  ISETP.GE.AND P4, PT, R14, RZ, PT ;  /* 0x000000ff0e00720c */ /* 0x000fe40003f86270 */
[----:B------:R-:W3:Y:S04]  /*19650*/  LDL.LU R14, [R1+0x2184] ;  /* 0x00218400010e7983 */ /* 0x000ee80000300800 */
[----:B------:R0:W-:Y:S01]  /*19660*/  STL [R1+0x2180], R6 ;  /* 0x0021800601007387 */ /* 0x0001e20000100800 */
[--C-:B------:R-:W-:Y:S02]  /*19670*/  @!P0 IMAD.IADD R12, R12, 0x1, -R29.reuse ;  /* 0x000000010c0c8824 */ /* 0x100fe400078e0a1d */
[----:B------:R-:W-:-:S02]  /*19680*/  @!P1 IMAD.IADD R11, R11, 0x1, -R29 ;  /* 0x000000010b0b9824 */ /* 0x000fc400078e0a1d */
[----:B0-----:R-:W-:-:S04]  /*19690*/  IMAD.MOV.U32 R6, RZ, RZ, R5 ;  /* 0x000000ffff067224 */ /* 0x001fc800078e0005 */
[----:B------:R-:W-:Y:S01]  /*196a0*/  @!P2 IMAD.MOV R6, RZ, RZ, -R6 ;  /* 0x000000ffff06a224 */ /* 0x000fe200078e0a06 */
[----:B------:R-:W-:-:S04]  /*196b0*/  ISETP.GT.U32.AND P1, PT, R29, R11, PT ;  /* 0x0000000b1d00720c */ /* 0x000fc80003f24070 */
[----:B------:R0:W-:Y:S01]  /*196c0*/  STL [R1+0x32c], R6 ;  /* 0x00032c0601007387 */ /* 0x0001e20000100800 */
[----:B------:R-:W-:Y:S01]  /*196d0*/  ISETP.GT.U32.AND P0, PT, R29, R10, PT ;  /* 0x0000000a1d00720c */ /* 0x000fe20003f04070 */
[----:B0-----:R-:W-:Y:S02]  /*196e0*/  IMAD.MOV.U32 R6, RZ, RZ, R12 ;  /* 0x000000ffff067224 */ /* 0x001fe400078e000c */
[----:B------:R-:W3:Y:S02]  /*196f0*/  LDL R12, [R1+0x9d8] ;  /* 0x0009d800010c7983 */ /* 0x000ee40000100800 */
[----:B------:R-:W-:-:S05]  /*19700*/  @!P6 IMAD.MOV R6, RZ, RZ, -R6 ;  /* 0x000000ffff06e224 */ /* 0x000fca00078e0a06 */
[----:B------:R0:W-:Y:S01]  /*19710*/  STL [R1+0x320], R6 ;  /* 0x0003200601007387 */ /* 0x0001e20000100800 */
[----:B------:R-:W-:-:S03]  /*19720*/  @!P1 IMAD.IADD R11, R11, 0x1, -R29 ;  /* 0x000000010b0b9824 */ /* 0x000fc600078e0a1d */
[----:B0-----:R-:W3:Y:S01]  /*19730*/  LDL.LU R6, [R1+0x2180] ;  /* 0x0021800001067983 */ /* 0x001ee20000300800 */
[----:B------:R-:W-:-:S05]  /*19740*/  @!P0 IMAD.IADD R10, R10, 0x1, -R29 ;  /* 0x000000010a0a8824 */ /* 0x000fca00078e0a1d */
[----:B------:R-:W-:Y:S01]  /*19750*/  ISETP.GT.U32.AND P0, PT, R29, R10, PT ;  /* 0x0000000a1d00720c */ /* 0x000fe20003f04070 */
[----:B------:R-:W-:-:S05]  /*19760*/  @!P3 IMAD.MOV R11, RZ, RZ, -R11 ;  /* 0x000000ffff0bb224 */ /* 0x000fca00078e0a0b */
[----:B------:R0:W-:Y:S07]  /*19770*/  STL [R1+0x31c], R11 ;  /* 0x00031c0b01007387 */ /* 0x0001ee0000100800 */
[----:B------:R-:W-:-:S04]  /*19780*/  @!P0 IMAD.IADD R10, R10, 0x1, -R29 ;  /* 0x000000010a0a8824 */ /* 0x000fc800078e0a1d */
[----:B0-----:R-:W-:-:S04]  /*19790*/  IMAD.MOV.U32 R11, RZ, RZ, R10 ;  /* 0x000000ffff0b7224 */ /* 0x001fc800078e000a */
[----:B------:R-:W-:Y:S01]  /*197a0*/  @!P5 IMAD.MOV R11, RZ, RZ, -R11 ;  /* 0x000000ffff0bd224 */ /* 0x000fe200078e0a0b */
[----:B--2---:R-:W-:Y:S02]  /*197b0*/  IABS R3, R8 ;  /* 0x0000000800037213 */ /* 0x004fe40000000000 */
[----:B------:R-:W-:Y:S02]  /*197c0*/  IABS R8, R15 ;  /* 0x0000000f00087213 */ /* 0x000fe40000000000 */
[----:B----4-:R-:W-:Y:S02]  /*197d0*/  ISETP.GE.AND P1, PT, R7, RZ, PT ;  /* 0x000000ff0700720c */ /* 0x010fe40003f26270 */
[----:B---3--:R-:W-:Y:S01]  /*197e0*/  IABS R7, R9 ;  /* 0x0000000900077213 */ /* 0x008fe20000000000 */
[----:B------:R-:W-:-:S04]  /*197f0*/  IMAD.HI.U32 R9, R16, R3, RZ ;  /* 0x0000000310097227 */ /* 0x000fc800078e00ff */
[----:B------:R-:W-:-:S04]  /*19800*/  IMAD.MOV R9, RZ, RZ, -R9 ;  /* 0x000000ffff097224 */ /* 0x000fc800078e0a09 */
[----:B------:R-:W-:Y:S02]  /*19810*/  IMAD R3, R29, R9, R3 ;  /* 0x000000091d037224 */ /* 0x000fe400078e0203 */
[----:B------:R-:W-:-:S04]  /*19820*/  IMAD.HI.U32 R9, R16, R8, RZ ;  /* 0x0000000810097227 */ /* 0x000fc800078e00ff */
[----:B------:R-:W-:-:S04]  /*19830*/  IMAD.MOV R9, RZ, RZ, -R9 ;  /* 0x000000ffff097224 */ /* 0x000fc800078e0a09 */
[----:B------:R-:W-:Y:S02]  /*19840*/  IMAD R8, R29, R9, R8 ;  /* 0x000000091d087224 */ /* 0x000fe400078e0208 */
[----:B------:R-:W2:Y:S04]  /*19850*/  LDL.LU R9, [R1+0x9fc] ;  /* 0x0009fc0001097983 */ /* 0x000ea80000300800 */
[----:B------:R0:W-:Y:S04]  /*19860*/  STL [R1+0x310], R11 ;  /* 0x0003100b01007387 */ /* 0x0001e80000100800 */
[----:B------:R-:W3:Y:S01]  /*19870*/  LDL.LU R10, [R1+0x9f4] ;  /* 0x0009f400010a7983 */ /* 0x000ee20000300800 */
[----:B------:R-:W-:-:S04]  /*19880*/  IMAD.HI.U32 R0, R16, R4, RZ ;  /* 0x0000000410007227 */ /* 0x000fc800078e00ff */
[----:B------:R-:W-:-:S04]  /*19890*/  IMAD.MOV R0, RZ, RZ, -R0 ;  /* 0x000000ffff007224 */ /* 0x000fc800078e0a00 */
[----:B------:R-:W-:-:S05]  /*198a0*/  IMAD R4, R29, R0, R4 ;  /* 0x000000001d047224 */ /* 0x000fca00078e0204 */
[C---:B------:R-:W-:Y:S02]  /*198b0*/  ISETP.GT.U32.AND P2, PT, R29.reuse, R4, PT ;  /* 0x000000041d00720c */ /* 0x040fe40003f44070 */
[----:B------:R-:W-:Y:S02]  /*198c0*/  IABS R0, R14 ;  /* 0x0000000e00007213 */ /* 0x000fe40000000000 */
[----:B------:R-:W-:-:S03]  /*198d0*/  ISETP.GT.U32.AND P0, PT, R29, R3, PT ;  /* 0x000000031d00720c */ /* 0x000fc60003f04070 */
[----:B------:R-:W-:-:S06]  /*198e0*/  IMAD.HI.U32 R5, R16, R0, RZ ;  /* 0x0000000010057227 */ /* 0x000fcc00078e00ff */
[----:B------:R-:W-:Y:S02]  /*198f0*/  @!P2 IMAD.IADD R4, R4, 0x1, -R29 ;  /* 0x000000010404a824 */ /* 0x000fe400078e0a1d */
[----:B------:R-:W-:-:S03]  /*19900*/  IMAD.MOV R5, RZ, RZ, -R5 ;  /* 0x000000ffff057224 */ /* 0x000fc600078e0a05 */
[C---:B------:R-:W-:Y:S01]  /*19910*/  ISETP.GT.U32.AND P2, PT, R29.reuse, R4, PT ;  /* 0x000000041d00720c */ /* 0x040fe20003f44070 */
[----:B------:R-:W-:Y:S02]  /*19920*/  IMAD R0, R29, R5, R0 ;  /* 0x000000051d007224 */ /* 0x000fe400078e0200 */
[----:B------:R-:W-:-:S04]  /*19930*/  IMAD.HI.U32 R5, R16, R7, RZ ;  /* 0x0000000710057227 */ /* 0x000fc800078e00ff */
[----:B------:R-:W-:Y:S01]  /*19940*/  @!P0 IMAD.IADD R3, R3, 0x1, -R29 ;  /* 0x0000000103038824 */ /* 0x000fe200078e0a1d */
[C---:B------:R-:W-:Y:S02]  /*19950*/  ISETP.GT.U32.AND P5, PT, R29.reuse, R0, PT ;  /* 0x000000001d00720c */ /* 0x040fe40003fa4070 */
[C---:B------:R-:W-:Y:S01]  /*19960*/  ISETP.GT.U32.AND P6, PT, R29.reuse, R6, PT ;  /* 0x000000061d00720c */ /* 0x040fe20003fc4070 */
[----:B------:R-:W-:Y:S01]  /*19970*/  IMAD.MOV R5, RZ, RZ, -R5 ;  /* 0x000000ffff057224 */ /* 0x000fe200078e0a05 */
[C---:B------:R-:W-:Y:S01]  /*19980*/  ISETP.GT.U32.AND P0, PT, R29.reuse, R3, PT ;  /* 0x000000031d00720c */ /* 0x040fe20003f04070 */
[----:B------:R-:W-:Y:S02]  /*19990*/  @!P2 IMAD.IADD R4, R4, 0x1, -R29 ;  /* 0x000000010404a824 */ /* 0x000fe400078e0a1d */
[----:B------:R-:W-:Y:S02]  /*199a0*/  IMAD R7, R29, R5, R7 ;  /* 0x000000051d077224 */ /* 0x000fe400078e0207 */
[----:B------:R-:W-:-:S06]  /*199b0*/  IMAD.MOV.U32 R5, RZ, RZ, R4 ;  /* 0x000000ffff057224 */ /* 0x000fcc00078e0004 */
[----:B------:R-:W-:Y:S01]  /*199c0*/  @!P6 IMAD.IADD R6, R6, 0x1, -R29 ;  /* 0x000000010606e824 */ /* 0x000fe200078e0a1d */
[----:B------:R-:W-:Y:S01]  /*199d0*/  ISETP.GE.AND P3, PT, R12, RZ, PT ;  /* 0x000000ff0c00720c */ /* 0x000fe20003f66270 */
[----:B0-----:R-:W-:-:S03]  /*199e0*/  IMAD.MOV.U32 R11, RZ, RZ, R14 ;  /* 0x000000ffff0b7224 */ /* 0x001fc600078e000e */
[C---:B------:R-:W-:Y:S01]  /*199f0*/  ISETP.GT.U32.AND P6, PT, R29.reuse, R6, PT ;  /* 0x000000061d00720c */ /* 0x040fe20003fc4070 */
[----:B------:R-:W-:Y:S02]  /*19a00*/  @!P4 IMAD.MOV R5, RZ, RZ, -R5 ;  /* 0x000000ffff05c224 */ /* 0x000fe400078e0a05 */
[----:B------:R-:W-:Y:S01]  /*19a10*/  IMAD.MOV.U32 R12, RZ, RZ, R15 ;  /* 0x000000ffff0c7224 */ /* 0x000fe200078e000f */
[----:B------:R-:W-:Y:S01]  /*19a20*/  ISETP.GT.U32.AND P2, PT, R29, R8, PT ;  /* 0x000000081d00720c */ /* 0x000fe20003f44070 */
[--C-:B------:R-:W-:Y:S01]  /*19a30*/  @!P5 IMAD.IADD R0, R0, 0x1, -R29.reuse ;  /* 0x000000010000d824 */ /* 0x100fe200078e0a1d */
[----:B------:R0:W-:Y:S01]  /*19a40*/  STL [R1+0x30c], R5 ;  /* 0x00030c0501007387 */ /* 0x0001e20000100800 */
[----:B------:R-:W-:Y:S01]  /*19a50*/  ISETP.GE.AND P5, PT, R11, RZ, PT ;  /* 0x000000ff0b00720c */ /* 0x000fe20003fa6270 */
[--C-:B------:R-:W-:Y:S01]  /*19a60*/  @!P0 IMAD.IADD R3, R3, 0x1, -R29.reuse ;  /* 0x0000000103038824 */ /* 0x100fe200078e0a1d */
[----:B------:R-:W-:Y:S01]  /*19a70*/  ISETP.GE.AND P0, PT, R12, RZ, PT ;  /* 0x000000ff0c00720c */ /* 0x000fe20003f06270 */
[----:B------:R-:W4:Y:S04]  /*19a80*/  LDL.LU R11, [R1+0xa00] ;  /* 0x000a0000010b7983 */ /* 0x000f280000300800 */
[----:B------:R-:W4:Y:S01]  /*19a90*/  LDL.LU R12, [R1+0xa08] ;  /* 0x000a0800010c7983 */ /* 0x000f220000300800 */
[----:B------:R-:W-:-:S04]  /*19aa0*/  @!P6 IMAD.IADD R6, R6, 0x1, -R29 ;  /* 0x000000010606e824 */ /* 0x000fc800078e0a1d */
[----:B------:R-:W-:Y:S02]  /*19ab0*/  @!P1 IMAD.MOV R6, RZ, RZ, -R6 ;  /* 0x000000ffff069224 */ /* 0x000fe400078e0a06 */
[----:B------:R-:W-:Y:S01]  /*19ac0*/  @!P2 IMAD.IADD R8, R8, 0x1, -R29 ;  /* 0x000000010808a824 */ /* 0x000fe200078e0a1d */
[----:B------:R-:W-:Y:S02]  /*19ad0*/  IABS R15, R18 ;  /* 0x00000012000f7213 */ /* 0x000fe40000000000 */
[----:B------:R1:W-:Y:S01]  /*19ae0*/  STL [R1+0x308], R6 ;  /* 0x0003080601007387 */ /* 0x0003e20000100800 */
[----:B--2---:R-:W-:-:S05]  /*19af0*/  IABS R14, R9 ;  /* 0x00000009000e7213 */ /* 0x004fca0000000000 */
[----:B------:R-:W-:-:S04]  /*19b00*/  IMAD.HI.U32 R4, R16, R14, RZ ;  /* 0x0000000e10047227 */ /* 0x000fc800078e00ff */
[----:B------:R-:W-:Y:S01]  /*19b10*/  IMAD.MOV R4, RZ, RZ, -R4 ;  /* 0x000000ffff047224 */ /* 0x000fe200078e0a04 */
[----:B---3--:R-:W-:Y:S02]  /*19b20*/  ISETP.GE.AND P2, PT, R10, RZ, PT ;  /* 0x000000ff0a00720c */ /* 0x008fe40003f46270 */
[----:B------:R-:W2:Y:S01]  /*19b30*/  LDL.LU R10, [R1+0xa54] ;  /* 0x000a5400010a7983 */ /* 0x000ea20000300800 */
[C---:B------:R-:W-:Y:S02]  /*19b40*/  IMAD R14, R29.reuse, R4, R14 ;  /* 0x000000041d0e7224 */ /* 0x040fe400078e020e */
[----:B------:R-:W-:Y:S02]  /*19b50*/  IMAD.MOV.U32 R4, RZ, RZ, R18 ;  /* 0x000000ffff047224 */ /* 0x000fe400078e0012 */
[----:B------:R-:W3:Y:S01]  /*19b60*/  LDL.LU R18, [R1+0xa2c] ;  /* 0x000a2c0001127983 */ /* 0x000ee20000300800 */
[C---:B------:R-:W-:Y:S01]  /*19b70*/  ISETP.GT.U32.AND P6, PT, R29.reuse, R7, PT ;  /* 0x000000071d00720c */ /* 0x040fe20003fc4070 */
[----:B0-----:R-:W-:Y:S01]  /*19b80*/  IMAD.HI.U32 R5, R16, R15, RZ ;  /* 0x0000000f10057227 */ /* 0x001fe200078e00ff */
[----:B------:R-:W-:-:S03]  /*19b90*/  ISETP.GT.U32.AND P4, PT, R29, R0, PT ;  /* 0x000000001d00720c */ /* 0x000fc60003f84070 */
[----:B------:R-:W-:-:S04]  /*19ba0*/  IMAD.MOV R5, RZ, RZ, -R5 ;  /* 0x000000ffff057224 */ /* 0x000fc800078e0a05 */
[----:B------:R-:W-:-:S04]  /*19bb0*/  IMAD R15, R29, R5, R15 ;  /* 0x000000051d0f7224 */ /* 0x000fc800078e020f */
[--C-:B------:R-:W-:Y:S01]  /*19bc0*/  @!P6 IMAD.IADD R7, R7, 0x1, -R29.reuse ;  /* 0x000000010707e824 */ /* 0x100fe200078e0a1d */
[C---:B------:R-:W-:Y:S01]  /*19bd0*/  ISETP.GT.U32.AND P6, PT, R29.reuse, R8, PT ;  /* 0x000000081d00720c */ /* 0x040fe20003fc4070 */
[----:B------:R-:W-:Y:S01]  /*19be0*/  @!P4 IMAD.IADD R0, R0, 0x1, -R29 ;  /* 0x000000010000c824 */ /* 0x000fe200078e0a1d */
[C---:B------:R-:W-:Y:S02]  /*19bf0*/  ISETP.GT.U32.AND P4, PT, R29.reuse, R15, PT ;  /* 0x0000000f1d00720c */ /* 0x040fe40003f84070 */
[----:B------:R-:W-:Y:S01]  /*19c00*/  ISETP.GT.U32.AND P1, PT, R29, R7, PT ;  /* 0x000000071d00720c */ /* 0x000fe20003f24070 */
[----:B------:R-:W-:Y:S01]  /*19c10*/  @!P3 IMAD.MOV R3, RZ, RZ, -R3 ;  /* 0x000000ffff03b224 */ /* 0x000fe200078e0a03 */
[----:B------:R-:W-:-:S07]  /*19c20*/  ISETP.GE.AND P3, PT, R4, RZ, PT ;  /* 0x000000ff0400720c */ /* 0x000fce0003f66270 */
[--C-:B------:R-:W-:Y:S02]  /*19c30*/  @!P6 IMAD.IADD R8, R8, 0x1, -R29.reuse ;  /* 0x000000010808e824 */ /* 0x100fe400078e0a1d */
[----:B------:R-:W-:Y:S02]  /*19c40*/  @!P4 IMAD.IADD R15, R15, 0x1, -R29 ;  /* 0x000000010f0fc824 */ /* 0x000fe400078e0a1d */
[----:B------:R-:W-:-:S03]  /*19c50*/  @!P0 IMAD.MOV R8, RZ, RZ, -R8 ;  /* 0x000000ffff088224 */ /* 0x000fc600078e0a08 */
[----:B------:R-:W-:Y:S01]  /*19c60*/  ISETP.GT.U32.AND P0, PT, R29, R15, PT ;  /* 0x0000000f1d00720c */ /* 0x000fe20003f04070 */
[----:B-1----:R-:W-:Y:S01]  /*19c70*/  IMAD.MOV.U32 R6, RZ, RZ, R0 ;  /* 0x000000ffff067224 */ /* 0x002fe200078e0000 */
[----:B------:R0:W-:Y:S01]  /*19c80*/  STL [R1+0x2fc], R3 ;  /* 0x0002fc0301007387 */ /* 0x0001e20000100800 */
[----:B------:R-:W-:Y:S02]  /*19c90*/  @!P1 IMAD.IADD R7, R7, 0x1, -R29 ;  /* 0x0000000107079824 */ /* 0x000fe400078e0a1d */
[----:B------:R-:W-:Y:S02]  /*19ca0*/  @!P5 IMAD.MOV R6, RZ, RZ, -R6 ;  /* 0x000000ffff06d224 */ /* 0x000fe400078e0a06 */
[----:B------:R-:W-:-:S03]  /*19cb0*/  @!P2 IMAD.MOV R7, RZ, RZ, -R7 ;  /* 0x000000ffff07a224 */ /* 0x000fc600078e0a07 */
[----:B------:R-:W-:Y:S03]  /*19cc0*/  STL [R1+0x2f8], R6 ;  /* 0x0002f80601007387 */ /* 0x000fe60000100800 */
[----:B------:R-:W-:Y:S01]  /*19cd0*/  @!P0 IMAD.IADD R15, R15, 0x1, -R29 ;  /* 0x000000010f0f8824 */ /* 0x000fe200078e0a1d */
[----:B----4-:R-:W-:-:S05]  /*19ce0*/  IABS R4, R12 ;  /* 0x0000000c00047213 */ /* 0x010fca0000000000 */
[----:B0-----:R-:W-:Y:S01]  /*19cf0*/  IMAD.HI.U32 R3, R16, R4, RZ ;  /* 0x0000000410037227 */ /* 0x001fe200078e00ff */
[----:B------:R-:W-:Y:S02]  /*19d00*/  IABS R5, R11 ;  /* 0x0000000b00057213 */ /* 0x000fe40000000000 */
[----:B------:R-:W-:Y:S01]  /*19d10*/  ISETP.GE.AND P1, PT, R11, RZ, PT ;  /* 0x000000ff0b00720c */ /* 0x000fe20003f26270 */
[----:B------:R-:W-:Y:S01]  /*19d20*/  IMAD.MOV R3, RZ, RZ, -R3 ;  /* 0x000000ffff037224 */ /* 0x000fe200078e0a03 */
[----:B------:R-:W-:Y:S01]  /*19d30*/  ISETP.GE.AND P4, PT, R12, RZ, PT ;  /* 0x000000ff0c00720c */ /* 0x000fe20003f86270 */
[----:B------:R-:W4:Y:S02]  /*19d40*/  LDL R11, [R1+0xa38] ;  /* 0x000a3800010b7983 */ /* 0x000f240000100800 */
[----:B------:R-:W-:Y:S02]  /*19d50*/  IMAD R4, R29, R3, R4 ;  /* 0x000000031d047224 */ /* 0x000fe400078e0204 */
[----:B------:R-:W2:Y:S04]  /*19d60*/  LDL R12, [R1+0xa40] ;  /* 0x000a4000010c7983 */ /* 0x000ea80000100800 */
[----:B------:R-:W-:Y:S04]  /*19d70*/  STL [R1+0x2f0], R8 ;  /* 0x0002f00801007387 */ /* 0x000fe80000100800 */
[----:B------:R-:W-:Y:S01]  /*19d80*/  STL [R1+0x2e4], R7 ;  /* 0x0002e40701007387 */ /* 0x000fe20000100800 */
[----:B---3--:R-:W-:-:S03]  /*19d90*/  IABS R3, R18 ;  /* 0x0000001200037213 */ /* 0x008fc60000000000 */
[----:B------:R0:W-:Y:S02]  /*19da0*/  STL [R1+0x217c], R18 ;  /* 0x00217c1201007387 */ /* 0x0001e40000100800 */
[----:B0-----:R-:W-:Y:S02]  /*19db0*/  IMAD.MOV.U32 R18, RZ, RZ, R15 ;  /* 0x000000ffff127224 */ /* 0x001fe400078e000f */
[----:B------:R-:W3:Y:S02]  /*19dc0*/  LDL.LU R15, [R1+0xa38] ;  /* 0x000a3800010f7983 */ /* 0x000ee40000300800 */
[----:B------:R-:W-:-:S05]  /*19dd0*/  @!P3 IMAD.MOV R18, RZ, RZ, -R18 ;  /* 0x000000ffff12b224 */ /* 0x000fca00078e0a12 */
[----:B------:R0:W-:Y:S04]  /*19de0*/  STL [R1+0x2e0], R18 ;  /* 0x0002e01201007387 */ /* 0x0001e80000100800 */
[----:B0-----:R-:W2:Y:S01]  /*19df0*/  LDL.LU R18, [R1+0x217c] ;  /* 0x00217c0001127983 */ /* 0x001ea20000300800 */
[----:B------:R-:W-:Y:S02]  /*19e00*/  ISETP.GT.U32.AND P5, PT, R29, R14, PT ;  /* 0x0000000e1d00720c */ /* 0x000fe40003fa4070 */
[----:B------:R-:W-:-:S11]  /*19e10*/  ISETP.GE.AND P6, PT, R9, RZ, PT ;  /* 0x000000ff0900720c */ /* 0x000fd60003fc6270 */
[----:B------:R-:W-:-:S05]  /*19e20*/  @!P5 IMAD.IADD R14, R14, 0x1, -R29 ;  /* 0x000000010e0ed824 */ /* 0x000fca00078e0a1d */
[----:B------:R-:W-:-:S13]  /*19e30*/  ISETP.GT.U32.AND P5, PT, R29, R14, PT ;  /* 0x0000000e1d00720c */ /* 0x000fda0003fa4070 */
[----:B------:R-:W-:-:S04]  /*19e40*/  @!P5 IMAD.IADD R14, R14, 0x1, -R29 ;  /* 0x000000010e0ed824 */ /* 0x000fc800078e0a1d */
[----:B------:R-:W-:-:S05]  /*19e50*/  @!P6 IMAD.MOV R14, RZ, RZ, -R14 ;  /* 0x000000ffff0ee224 */ /* 0x000fca00078e0a0e */
[----:B------:R0:W-:Y:S04]  /*19e60*/  STL [R1+0x2dc], R14 ;  /* 0x0002dc0e01007387 */ /* 0x0001e80000100800 */
[----:B0-----:R-:W3:Y:S01]  /*19e70*/  LDL.LU R14, [R1+0xa48] ;  /* 0x000a4800010e7983 */ /* 0x001ee20000300800 */
[----:B----4-:R-:W-:-:S05]  /*19e80*/  IABS R11, R11 ;  /* 0x0000000b000b7213 */ /* 0x010fca0000000000 */
[----:B------:R-:W-:-:S04]  /*19e90*/  IMAD.HI.U32 R8, R16, R11, RZ ;  /* 0x0000000b10087227 */ /* 0x000fc800078e00ff */
[----:B------:R-:W-:-:S04]  /*19ea0*/  IMAD.MOV R8, RZ, RZ, -R8 ;  /* 0x000000ffff087224 */ /* 0x000fc800078e0a08 */
[----:B------:R-:W-:Y:S01]  /*19eb0*/  IMAD R11, R29, R8, R11 ;  /* 0x000000081d0b7224 */ /* 0x000fe200078e020b */
[----:B--2---:R-:W-:Y:S02]  /*19ec0*/  ISETP.GE.AND P6, PT, R18, RZ, PT ;  /* 0x000000ff1200720c */ /* 0x004fe40003fc6270 */
[----:B------:R-:W2:Y:S04]  /*19ed0*/  LDL.LU R18, [R1+0xa4c] ;  /* 0x000a4c0001127983 */ /* 0x000ea80000300800 */
[----:B------:R-:W4:Y:S01]  /*19ee0*/  LDL.LU R8, [R1+0xa44] ;  /* 0x000a440001087983 */ /* 0x000f220000300800 */
[----:B------:R-:W-:-:S04]  /*19ef0*/  IMAD.HI.U32 R6, R16, R5, RZ ;  /* 0x0000000510067227 */ /* 0x000fc800078e00ff */
[----:B------:R-:W-:-:S04]  /*19f00*/  IMAD.MOV R6, RZ, RZ, -R6 ;  /* 0x000000ffff067224 */ /* 0x000fc800078e0a06 */
[C---:B------:R-:W-:Y:S01]  /*19f10*/  IMAD R5, R29.reuse, R6, R5 ;  /* 0x000000061d057224 */ /* 0x040fe200078e0205 */
[----:B------:R-:W-:-:S04]  /*19f20*/  ISETP.GT.U32.AND P5, PT, R29, R4, PT ;  /* 0x000000041d00720c */ /* 0x000fc80003fa4070 */
[----:B------:R-:W-:Y:S02]  /*19f30*/  ISETP.GT.U32.AND P0, PT, R29, R5, PT ;  /* 0x000000051d00720c */ /* 0x000fe40003f04070 */
[----:B------:R-:W-:-:S05]  /*19f40*/  IABS R0, R10 ;  /* 0x0000000a00007213 */ /* 0x000fca0000000000 */
[----:B------:R-:W-:-:S06]  /*19f50*/  IMAD.HI.U32 R6, R16, R0, RZ ;  /* 0x0000000010067227 */ /* 0x000fcc00078e00ff */
[--C-:B------:R-:W-:Y:S02]  /*19f60*/  @!P0 IMAD.IADD R5, R5, 0x1, -R29.reuse ;  /* 0x0000000105058824 */ /* 0x100fe400078e0a1d */
[----:B------:R-:W-:-:S03]  /*19f70*/  @!P5 IMAD.IADD R4, R4, 0x1, -R29 ;  /* 0x000000010404d824 */ /* 0x000fc600078e0a1d */
[C---:B------:R-:W-:Y:S01]  /*19f80*/  ISETP.GT.U32.AND P5, PT, R29.reuse, R5, PT ;  /* 0x000000051d00720c */ /* 0x040fe20003fa4070 */
[----:B------:R-:W-:Y:S01]  /*19f90*/  IMAD.MOV R6, RZ, RZ, -R6 ;  /* 0x000000ffff067224 */ /* 0x000fe200078e0a06 */
[----:B------:R-:W-:Y:S02]  /*19fa0*/  ISETP.GE.AND P2, PT, R10, RZ, PT ;  /* 0x000000ff0a00720c */ /* 0x000fe40003f46270 */
[----:B------:R-:W-:Y:S02]  /*19fb0*/  IABS R10, R17 ;  /* 0x00000011000a7213 */ /* 0x000fe40000000000 */
[C---:B------:R-:W-:Y:S01]  /*19fc0*/  ISETP.GT.U32.AND P3, PT, R29.reuse, R4, PT ;  /* 0x000000041d00720c */ /* 0x040fe20003f64070 */
[----:B------:R-:W-:Y:S01]  /*19fd0*/  IMAD R0, R29, R6, R0 ;  /* 0x000000061d007224 */ /* 0x000fe200078e0200 */
[----:B------:R-:W-:Y:S01]  /*19fe0*/  IABS R9, R12 ;  /* 0x0000000c00097213 */ /* 0x000fe20000000000 */
[----:B------:R-:W-:-:S04]  /*19ff0*/  IMAD.HI.U32 R12, R16, R3, RZ ;  /* 0x00000003100c7227 */ /* 0x000fc800078e00ff */
[----:B------:R-:W-:Y:S01]  /*1a000*/  IMAD.HI.U32 R7, R16, R10, RZ ;  /* 0x0000000a10077227 */ /* 0x000fe200078e00ff */
[----:B------:R-:W-:-:S03]  /*1a010*/  ISETP.GT.U32.AND P0, PT, R29, R0, PT ;  /* 0x000000001d00720c */ /* 0x000fc60003f04070 */
[----:B------:R-:W-:Y:S02]  /*1a020*/  IMAD.MOV R12, RZ, RZ, -R12 ;  /* 0x000000ffff0c7224 */ /* 0x000fe400078e0a0c */
[----:B------:R-:W-:Y:S02]  /*1a030*/  IMAD.MOV R7, RZ, RZ, -R7 ;  /* 0x000000ffff077224 */ /* 0x000fe400078e0a07 */
[----:B------:R-:W-:Y:S02]  /*1a040*/  @!P5 IMAD.IADD R5, R5, 0x1, -R29 ;  /* 0x000000010505d824 */ /* 0x000fe400078e0a1d */
[C---:B------:R-:W-:Y:S02]  /*1a050*/  IMAD R3, R29.reuse, R12, R3 ;  /* 0x0000000c1d037224 */ /* 0x040fe400078e0203 */
[----:B---3--:R-:W-:Y:S02]  /*1a060*/  IMAD.MOV.U32 R12, RZ, RZ, R15 ;  /* 0x000000ffff0c7224 */ /* 0x008fe400078e000f */
[----:B------:R-:W-:-:S02]  /*1a070*/  IMAD R10, R29, R7, R10 ;  /* 0x000000071d0a7224 */ /* 0x000fc400078e020a */
[----:B------:R-:W-:Y:S01]  /*1a080*/  @!P3 IMAD.IADD R4, R4, 0x1, -R29 ;  /* 0x000000010404b824 */ /* 0x000fe200078e0a1d */
[----:B------:R-:W-:Y:S01]  /*1a090*/  ISETP.GT.U32.AND P3, PT, R29, R11, PT ;  /* 0x0000000b1d00720c */ /* 0x000fe20003f64070 */
[----:B------:R-:W-:Y:S02]  /*1a0a0*/  IMAD.MOV.U32 R15, RZ, RZ, R5 ;  /* 0x000000ffff0f7224 */ /* 0x000fe400078e0005 */
[----:B------:R-:W-:-:S04]  /*1a0b0*/  IMAD.HI.U32 R6, R16, R9, RZ ;  /* 0x0000000910067227 */ /* 0x000fc800078e00ff */
[----:B------:R-:W-:Y:S01]  /*1a0c0*/  @!P1 IMAD.MOV R15, RZ, RZ, -R15 ;  /* 0x000000ffff0f9224 */ /* 0x000fe200078e0a0f */
[C---:B------:R-:W-:Y:S01]  /*1a0d0*/  ISETP.GT.U32.AND P1, PT, R29.reuse, R10, PT ;  /* 0x0000000a1d00720c */ /* 0x040fe20003f24070 */
[--C-:B------:R-:W-:Y:S02]  /*1a0e0*/  @!P0 IMAD.IADD R0, R0, 0x1, -R29.reuse ;  /* 0x0000000100008824 */ /* 0x100fe400078e0a1d */
[----:B------:R-:W-:Y:S01]  /*1a0f0*/  IMAD.MOV R6, RZ, RZ, -R6 ;  /* 0x000000ffff067224 */ /* 0x000fe200078e0a06 */
[----:B------:R-:W-:Y:S01]  /*1a100*/  ISETP.GT.U32.AND P5, PT, R29, R3, PT ;  /* 0x000000031d00720c */ /* 0x000fe20003fa4070 */
[----:B------:R-:W-:Y:S01]  /*1a110*/  @!P3 IMAD.IADD R11, R11, 0x1, -R29 ;  /* 0x000000010b0bb824 */ /* 0x000fe200078e0a1d */
[C---:B------:R-:W-:Y:S01]  /*1a120*/  ISETP.GT.U32.AND P0, PT, R29.reuse, R0, PT ;  /* 0x000000001d00720c */ /* 0x040fe20003f04070 */
[----:B------:R-:W-:-:S06]  /*1a130*/  IMAD R9, R29, R6, R9 ;  /* 0x000000061d097224 */ /* 0x000fcc00078e0209 */
[----:B------:R-:W-:Y:S01]  /*1a140*/  @!P1 IMAD.IADD R10, R10, 0x1, -R29 ;  /* 0x000000010a0a9824 */ /* 0x000fe200078e0a1d */
[----:B------:R-:W-:-:S03]  /*1a150*/  ISETP.GT.U32.AND P1, PT, R29, R11, PT ;  /* 0x0000000b1d00720c */ /* 0x000fc60003f24070 */
[--C-:B------:R-:W-:Y:S02]  /*1a160*/  @!P5 IMAD.IADD R3, R3, 0x1, -R29.reuse ;  /* 0x000000010303d824 */ /* 0x100fe400078e0a1d */
[--C-:B------:R-:W-:Y:S01]  /*1a170*/  @!P0 IMAD.IADD R0, R0, 0x1, -R29.reuse ;  /* 0x0000000100008824 */ /* 0x100fe200078e0a1d */
[C---:B------:R-:W-:Y:S02]  /*1a180*/  ISETP.GT.U32.AND P0, PT, R29.reuse, R9, PT ;  /* 0x000000091d00720c */ /* 0x040fe40003f04070 */
[----:B------:R-:W-:Y:S01]  /*1a190*/  ISETP.GT.U32.AND P3, PT, R29, R3, PT ;  /* 0x000000031d00720c */ /* 0x000fe20003f64070 */
[----:B------:R-:W-:Y:S01]  /*1a1a0*/  @!P4 IMAD.MOV R4, RZ, RZ, -R4 ;  /* 0x000000ffff04c224 */ /* 0x000fe200078e0a04 */
[----:B------:R0:W-:Y:S03]  /*1a1b0*/  STL [R1+0x2d8], R15 ;  /* 0x0002d80f01007387 */ /* 0x0001e60000100800 */
[----:B------:R-:W-:-:S02]  /*1a1c0*/  @!P1 IMAD.IADD R11, R11, 0x1, -R29 ;  /* 0x000000010b0b9824 */ /* 0x000fc400078e0a1d */
[----:B------:R-:W-:Y:S01]  /*1a1d0*/  IMAD.MOV.U32 R7, RZ, RZ, R17 ;  /* 0x000000ffff077224 */ /* 0x000fe200078e0011 */
[----:B------:R-:W-:Y:S01]  /*1a1e0*/  ISETP.GE.AND P4, PT, R12, RZ, PT ;  /* 0x000000ff0c00720c */ /* 0x000fe20003f86270 */
[----:B0-----:R-:W3:Y:S02]  /*1a1f0*/  LDL.LU R15, [R1+0xa50] ;  /* 0x000a5000010f7983 */ /* 0x001ee40000300800 */
[----:B------:R-:W-:Y:S02]  /*1a200*/  @!P0 IMAD.IADD R9, R9, 0x1, -R29 ;  /* 0x0000000109098824 */ /* 0x000fe400078e0a1d */
[----:B------:R-:W3:Y:S01]  /*1a210*/  LDL.LU R17, [R1+0xa58] ;  /* 0x000a580001117983 */ /* 0x000ee20000300800 */
[----:B------:R-:W-:-:S03]  /*1a220*/  ISETP.GT.U32.AND P0, PT, R29, R10, PT ;  /* 0x0000000a1d00720c */ /* 0x000fc60003f04070 */
[----:B------:R0:W-:Y:S04]  /*1a230*/  STL [R1+0x2cc], R4 ;  /* 0x0002cc0401007387 */ /* 0x0001e80000100800 */
[----:B------:R-:W3:Y:S01]  /*1a240*/  LDL.LU R12, [R1+0xa40] ;  /* 0x000a4000010c7983 */ /* 0x000ee20000300800 */
[----:B------:R-:W-:Y:S01]  /*1a250*/  @!P3 IMAD.IADD R3, R3, 0x1, -R29 ;  /* 0x000000010303b824 */ /* 0x000fe200078e0a1d */
[----:B------:R-:W-:Y:S01]  /*1a260*/  ISETP.GE.AND P5, PT, R7, RZ, PT ;  /* 0x000000ff0700720c */ /* 0x000fe20003fa6270 */
[----:B------:R-:W-:Y:S01]  /*1a270*/  IMAD.MOV.U32 R7, RZ, RZ, R0 ;  /* 0x000000ffff077224 */ /* 0x000fe200078e0000 */
[----:B0-----:R-:W-:-:S03]  /*1a280*/  IABS R4, R14 ;  /* 0x0000000e00047213 */ /* 0x001fc60000000000 */
[----:B------:R-:W-:Y:S02]  /*1a290*/  @!P2 IMAD.MOV R7, RZ, RZ, -R7 ;  /* 0x000000ffff07a224 */ /* 0x000fe400078e0a07 */
[----:B------:R-:W-:Y:S02]  /*1a2a0*/  @!P0 IMAD.IADD R10, R10, 0x1, -R29 ;  /* 0x000000010a0a8824 */ /* 0x000fe400078e0a1d */
[----:B------:R-:W-:Y:S01]  /*1a2b0*/  @!P4 IMAD.MOV R11, RZ, RZ, -R11 ;  /* 0x000000ffff0bc224 */ /* 0x000fe200078e0a0b */
[----:B------:R-:W-:Y:S03]  /*1a2c0*/  STL [R1+0x2c8], R7 ;  /* 0x0002c80701007387 */ /* 0x000fe60000100800 */
[----:B------:R-:W-:Y:S01]  /*1a2d0*/  @!P5 IMAD.MOV R10, RZ, RZ, -R10 ;  /* 0x000000ffff0ad224 */ /* 0x000fe200078e0a0a */
[----:B----4-:R-:W-:-:S05]  /*1a2e0*/  IABS R6, R8 ;  /* 0x0000000800067213 */ /* 0x010fca0000000000 */
[----:B------:R-:W-:-:S04]  /*1a2f0*/  IMAD.HI.U32 R5, R16, R6, RZ ;  /* 0x0000000610057227 */ /* 0x000fc800078e00ff */
[----:B------:R-:W-:-:S04]  /*1a300*/  IMAD.MOV R5, RZ, RZ, -R5 ;  /* 0x000000ffff057224 */ /* 0x000fc800078e0a05 */
[----:B------:R-:W-:-:S05]  /*1a310*/  IMAD R6, R29, R5, R6 ;  /* 0x000000051d067224 */ /* 0x000fca00078e0206 */
[----:B------:R-:W-:-:S13]  /*1a320*/  ISETP.GT.U32.AND P1, PT, R29, R6, PT ;  /* 0x000000061d00720c */ /* 0x000fda0003f24070 */
[----:B------:R-:W-:Y:S01]  /*1a330*/  @!P1 IMAD.IADD R6, R6, 0x1, -R29 ;  /* 0x0000000106069824 */ /* 0x000fe200078e0a1d */
[----:B------:R-:W-:Y:S01]  /*1a340*/  ISETP.GE.AND P1, PT, R14, RZ, PT ;  /* 0x000000ff0e00720c */ /* 0x000fe20003f26270 */
[----:B------:R-:W-:-:S04]  /*1a350*/  IMAD.MOV.U32 R14, RZ, RZ, R3 ;  /* 0x000000ffff0e7224 */ /* 0x000fc800078e0003 */
[----:B------:R-:W-:Y:S01]  /*1a360*/  @!P6 IMAD.MOV R14, RZ, RZ, -R14 ;  /* 0x000000ffff0ee224 */ /* 0x000fe200078e0a0e */
[----:B--2---:R-:W-:Y:S02]  /*1a370*/  IABS R5, R18 ;  /* 0x0000001200057213 */ /* 0x004fe40000000000 */
[----:B------:R-:W-:Y:S02]  /*1a380*/  ISETP.GE.AND P5, PT, R18, RZ, PT ;  /* 0x000000ff1200720c */ /* 0x000fe40003fa6270 */
[----:B------:R0:W-:Y:S04]  /*1a390*/  STL [R1+0x2c4], R14 ;  /* 0x0002c40e01007387 */ /* 0x0001e80000100800 */
[----:B0-----:R-:W2:Y:S04]  /*1a3a0*/  LDL.LU R14, [R1+0xa70] ;  /* 0x000a7000010e7983 */ /* 0x001ea80000300800 */
[----:B------:R-:W-:Y:S04]  /*1a3b0*/  STL [R1+0x2c0], R11 ;  /* 0x0002c00b01007387 */ /* 0x000fe80000100800 */
[----:B------:R-:W4:Y:S01]  /*1a3c0*/  LDL.LU R18, [R1+0xa74] ;  /* 0x000a740001127983 */ /* 0x000f220000300800 */
[----:B------:R-:W-:-:S04]  /*1a3d0*/  IMAD.HI.U32 R0, R16, R4, RZ ;  /* 0x0000000410007227 */ /* 0x000fc800078e00ff */
[----:B------:R-:W-:-:S04]  /*1a3e0*/  IMAD.MOV R0, RZ, RZ, -R0 ;  /* 0x000000ffff007224 */ /* 0x000fc800078e0a00 */
[----:B------:R-:W-:-:S05]  /*1a3f0*/  IMAD R0, R29, R0, R4 ;  /* 0x000000001d007224 */ /* 0x000fca00078e0204 */
[C---:B------:R-:W-:Y:S02]  /*1a400*/  ISETP.GT.U32.AND P0, PT, R29.reuse, R0, PT ;  /* 0x000000001d00720c */ /* 0x040fe40003f04070 */
[C---:B------:R-:W-:Y:S02]  /*1a410*/  ISETP.GT.U32.AND P2, PT, R29.reuse, R9, PT ;  /* 0x000000091d00720c */ /* 0x040fe40003f44070 */
[----:B------:R-:W-:-:S09]  /*1a420*/  ISETP.GT.U32.AND P6, PT, R29, R6, PT ;  /* 0x000000061d00720c */ /* 0x000fd20003fc4070 */
[----:B------:R-:W-:-:S05]  /*1a430*/  @!P0 IMAD.IADD R0, R0, 0x1, -R29 ;  /* 0x0000000100008824 */ /* 0x000fca00078e0a1d */
[----:B------:R-:W-:Y:S01]  /*1a440*/  ISETP.GT.U32.AND P0, PT, R29, R0, PT ;  /* 0x000000001d00720c */ /* 0x000fe20003f04070 */
[----:B------:R-:W-:Y:S01]  /*1a450*/  @!P2 IMAD.IADD R9, R9, 0x1, -R29 ;  /* 0x000000010909a824 */ /* 0x000fe200078e0a1d */
[----:B------:R-:W-:Y:S02]  /*1a460*/  ISETP.GE.AND P2, PT, R8, RZ, PT ;  /* 0x000000ff0800720c */ /* 0x000fe40003f46270 */
[----:B---3--:R-:W-:-:S05]  /*1a470*/  IABS R4, R15 ;  /* 0x0000000f00047213 */ /* 0x008fca0000000000 */
[----:B------:R-:W-:Y:S01]  /*1a480*/  IMAD.HI.U32 R8, R16, R4, RZ ;  /* 0x0000000410087227 */ /* 0x000fe200078e00ff */
[----:B------:R-:W-:-:S03]  /*1a490*/  ISETP.GE.AND P3, PT, R12, RZ, PT ;  /* 0x000000ff0c00720c */ /* 0x000fc60003f66270 */
[----:B------:R-:W-:Y:S02]  /*1a4a0*/  IMAD.MOV R8, RZ, RZ, -R8 ;  /* 0x000000ffff087224 */ /* 0x000fe400078e0a08 */
[--C-:B------:R-:W-:Y:S02]  /*1a4b0*/  @!P0 IMAD.IADD R0, R0, 0x1, -R29.reuse ;  /* 0x0000000100008824 */ /* 0x100fe400078e0a1d */
[----:B------:R-:W-:Y:S02]  /*1a4c0*/  IMAD R4, R29, R8, R4 ;  /* 0x000000081d047224 */ /* 0x000fe400078e0204 */
[----:B------:R-:W-:Y:S02]  /*1a4d0*/  @!P6 IMAD.IADD R6, R6, 0x1, -R29 ;  /* 0x000000010606e824 */ /* 0x000fe400078e0a1d */
[----:B------:R-:W-:-:S04]  /*1a4e0*/  IMAD.HI.U32 R12, R16, R5, RZ ;  /* 0x00000005100c7227 */ /* 0x000fc800078e00ff */
[----:B------:R-:W-:Y:S02]  /*1a4f0*/  IMAD.MOV.U32 R8, RZ, RZ, R0 ;  /* 0x000000ffff087224 */ /* 0x000fe400078e0000 */
[----:B------:R-:W-:Y:S02]  /*1a500*/  @!P3 IMAD.MOV R9, RZ, RZ, -R9 ;  /* 0x000000ffff09b224 */ /* 0x000fe400078e0a09 */
[----:B------:R-:W-:Y:S01]  /*1a510*/  @!P2 IMAD.MOV R6, RZ, RZ, -R6 ;  /* 0x000000ffff06a224 */ /* 0x000fe200078e0a06 */
[----:B------:R-:W-:Y:S01]  /*1a520*/  STL [R1+0x2b0], R10 ;  /* 0x0002b00a01007387 */ /* 0x000fe20000100800 */
[----:B------:R-:W-:Y:S02]  /*1a530*/  IMAD.MOV R12, RZ, RZ, -R12 ;  /* 0x000000ffff0c7224 */ /* 0x000fe400078e0a0c */
[----:B------:R-:W-:Y:S01]  /*1a540*/  @!P1 IMAD.MOV R8, RZ, RZ, -R8 ;  /* 0x000000ffff089224 */ /* 0x000fe200078e0a08 */
[----:B------:R-:W-:Y:S01]  /*1a550*/  IABS R7, R17 ;  /* 0x0000001100077213 */ /* 0x000fe20000000000 */
[----:B------:R-:W-:Y:S01]  /*1a560*/  STL [R1+0x2a0], R9 ;  /* 0x0002a00901007387 */ /* 0x000fe20000100800 */
[----:B------:R-:W-:-:S02]  /*1a570*/  ISETP.GE.AND P3, PT, R15, RZ, PT ;  /* 0x000000ff0f00720c */ /* 0x000fc40003f66270 */
[----:B------:R-:W-:Y:S01]  /*1a580*/  ISETP.GE.AND P6, PT, R17, RZ, PT ;  /* 0x000000ff1100720c */ /* 0x000fe20003fc6270 */
[----:B------:R-:W3:Y:S01]  /*1a590*/  LDL R15, [R1+0xa60] ;  /* 0x000a6000010f7983 */ /* 0x000ee20000100800 */
[----:B------:R-:W-:-:S03]  /*1a5a0*/  IMAD R5, R29, R12, R5 ;  /* 0x0000000c1d057224 */ /* 0x000fc600078e0205 */
[----:B------:R-:W2:Y:S04]  /*1a5b0*/  LDL R17, [R1+0xa64] ;  /* 0x000a640001117983 */ /* 0x000ea80000100800 */
[----:B------:R-:W-:Y:S04]  /*1a5c0*/  STL [R1+0x298], R6 ;  /* 0x0002980601007387 */ /* 0x000fe80000100800 */
[----:B------:R-:W-:Y:S01]  /*1a5d0*/  STL [R1+0x288], R8 ;  /* 0x0002880801007387 */ /* 0x000fe20000100800 */
[----:B----4-:R-:W-:Y:S02]  /*1a5e0*/  ISETP.GE.AND P1, PT, R18, RZ, PT ;  /* 0x000000ff1200720c */ /* 0x010fe40003f26270 */
[----:B------:R-:W-:-:S02]  /*1a5f0*/  IABS R12, R18 ;  /* 0x00000012000c7213 */ /* 0x000fc40000000000 */
[----:B------:R-:W4:Y:S01]  /*1a600*/  LDL.LU R18, [R1+0xa7c] ;  /* 0x000a7c0001127983 */ /* 0x000f220000300800 */
[----:B------:R-:W-:Y:S01]  /*1a610*/  ISETP.GT.U32.AND P4, PT, R29, R5, PT ;  /* 0x000000051d00720c */ /* 0x000fe20003f84070 */
[----:B------:R-:W-:-:S12]  /*1a620*/  IMAD.HI.U32 R3, R16, R7, RZ ;  /* 0x0000000710037227 */ /* 0x000fd800078e00ff */
[----:B------:R-:W-:-:S05]  /*1a630*/  @!P4 IMAD.IADD R5, R5, 0x1, -R29 ;  /* 0x000000010505c824 */ /* 0x000fca00078e0a1d */
[C---:B------:R-:W-:Y:S01]  /*1a640*/  ISETP.GT.U32.AND P4, PT, R29.reuse, R5, PT ;  /* 0x000000051d00720c */ /* 0x040fe20003f84070 */
[----:B------:R-:W-:Y:S01]  /*1a650*/  IMAD.MOV R3, RZ, RZ, -R3 ;  /* 0x000000ffff037224 */ /* 0x000fe200078e0a03 */
[----:B----4-:R0:W-:Y:S04]  /*1a660*/  STL [R1+0x2178], R18 ;  /* 0x0021781201007387 */ /* 0x0101e80000100800 */
[----:B0-----:R-:W4:Y:S01]  /*1a670*/  LDL.LU R18, [R1+0xa5c] ;  /* 0x000a5c0001127983 */ /* 0x001f220000300800 */
[----:B------:R-:W-:-:S06]  /*1a680*/  IMAD R7, R29, R3, R7 ;  /* 0x000000031d077224 */ /* 0x000fcc00078e0207 */
[--C-:B------:R-:W-:Y:S01]  /*1a690*/  @!P4 IMAD.IADD R5, R5, 0x1, -R29.reuse ;  /* 0x000000010505c824 */ /* 0x100fe200078e0a1d */
[----:B------:R-:W-:Y:S02]  /*1a6a0*/  ISETP.GT.U32.AND P4, PT, R29, R7, PT ;  /* 0x000000071d00720c */ /* 0x000fe40003f84070 */
[----:B---3--:R-:W-:Y:S02]  /*1a6b0*/  IABS R10, R15 ;  /* 0x0000000f000a7213 */ /* 0x008fe40000000000 */
[----:B--2---:R-:W-:Y:S01]  /*1a6c0*/  IABS R9, R17 ;  /* 0x0000001100097213 */ /* 0x004fe20000000000 */
[----:B------:R-:W2:Y:S04]  /*1a6d0*/  LDL R15, [R1+0xa6c] ;  /* 0x000a6c00010f7983 */ /* 0x000ea80000100800 */
[----:B------:R-:W3:Y:S04]  /*1a6e0*/  LDL R17, [R1+0xa78] ;  /* 0x000a780001117983 */ /* 0x000ee80000100800 */
[----:B------:R-:W-:Y:S01]  /*1a6f0*/  @!P4 IMAD.IADD R7, R7, 0x1, -R29 ;  /* 0x000000010707c824 */ /* 0x000fe200078e0a1d */
[----:B------:R-:W-:-:S02]  /*1a700*/  ISETP.GT.U32.AND P0, PT, R29, R4, PT ;  /* 0x000000041d00720c */ /* 0x000fc40003f04070 */
[----:B----4-:R-:W-:Y:S02]  /*1a710*/  IABS R11, R18 ;  /* 0x00000012000b7213 */ /* 0x010fe40000000000 */
[----:B------:R-:W-:Y:S02]  /*1a720*/  ISETP.GE.AND P4, PT, R18, RZ, PT ;  /* 0x000000ff1200720c */ /* 0x000fe40003f86270 */
[----:B------:R-:W4:Y:S07]  /*1a730*/  LDL.LU R18, [R1+0x2178] ;  /* 0x0021780001127983 */ /* 0x000f2e0000300800 */
[----:B------:R-:W-:-:S05]  /*1a740*/  @!P0 IMAD.IADD R4, R4, 0x1, -R29 ;  /* 0x0000000104048824 */ /* 0x000fca00078e0a1d */
[----:B------:R-:W-:Y:S01]  /*1a750*/  ISETP.GT.U32.AND P0, PT, R29, R4, PT ;  /* 0x000000041d00720c */ /* 0x000fe20003f04070 */
[----:B------:R-:W-:Y:S01]  /*1a760*/  IMAD.HI.U32 R6, R16, R10, RZ ;  /* 0x0000000a10067227 */ /* 0x000fe200078e00ff */
[----:B------:R-:W-:Y:S02]  /*1a770*/  ISETP.GE.AND P2, PT, R14, RZ, PT ;  /* 0x000000ff0e00720c */ /* 0x000fe40003f46270 */
[----:B------:R-:W-:Y:S01]  /*1a780*/  IABS R3, R14 ;  /* 0x0000000e00037213 */ /* 0x000fe20000000000 */
[----:B------:R-:W-:Y:S02]  /*1a790*/  IMAD.MOV R6, RZ, RZ, -R6 ;  /* 0x000000ffff067224 */ /* 0x000fe400078e0a06 */
[----:B------:R-:W-:-:S06]  /*1a7a0*/  IMAD.HI.U32 R14, R16, R12, RZ ;  /* 0x0000000c100e7227 */ /* 0x000fcc00078e00ff */
[----:B------:R-:W-:Y:S02]  /*1a7b0*/  @!P0 IMAD.IADD R4, R4, 0x1, -R29 ;  /* 0x0000000104048824 */ /* 0x000fe400078e0a1d */
[----:B------:R-:W-:Y:S02]  /*1a7c0*/  IMAD R10, R29, R6, R10 ;  /* 0x000000061d0a7224 */ /* 0x000fe400078e020a */
[----:B------:R-:W-:Y:S02]  /*1a7d0*/  IMAD.MOV R14, RZ, RZ, -R14 ;  /* 0x000000ffff0e7224 */ /* 0x000fe400078e0a0e */
[----:B------:R-:W-:Y:S02]  /*1a7e0*/  IMAD.MOV.U32 R6, RZ, RZ, R4 ;  /* 0x000000ffff067224 */ /* 0x000fe400078e0004 */
[----:B------:R-:W-:Y:S02]  /*1a7f0*/  @!P5 IMAD.MOV R5, RZ, RZ, -R5 ;  /* 0x000000ffff05d224 */ /* 0x000fe400078e0a05 */
[----:B------:R-:W-:-:S02]  /*1a800*/  @!P3 IMAD.MOV R6, RZ, RZ, -R6 ;  /* 0x000000ffff06b224 */ /* 0x000fc400078e0a06 */
[----:B------:R-:W-:Y:S02]  /*1a810*/  IMAD R12, R29, R14, R12 ;  /* 0x0000000e1d0c7224 */ /* 0x000fe400078e020c */
[----:B------:R-:W3:Y:S04]  /*1a820*/  LDL R14, [R1+0xa68] ;  /* 0x000a6800010e7983 */ /* 0x000ee80000100800 */
[----:B------:R-:W-:Y:S01]  /*1a830*/  STL [R1+0x284], R5 ;  /* 0x0002840501007387 */ /* 0x000fe20000100800 */
[----:B----4-:R-:W-:-:S03]  /*1a840*/  IABS R4, R18 ;  /* 0x0000001200047213 */ /* 0x010fc60000000000 */
[----:B------:R0:W-:Y:S04]  /*1a850*/  STL [R1+0x216c], R18 ;  /* 0x00216c1201007387 */ /* 0x0001e80000100800 */
[----:B------:R-:W-:Y:S01]  /*1a860*/  STL [R1+0x280], R6 ;  /* 0x0002800601007387 */ /* 0x000fe20000100800 */
[----:B0-----:R-:W-:-:S03]  /*1a870*/  IMAD.MOV.U32 R18, RZ, RZ, R19 ;  /* 0x000000ffff127224 */ /* 0x001fc600078e0013 */
[----:B------:R-:W4:Y:S01]  /*1a880*/  LDL.LU R19, [R1+0xa80] ;  /* 0x000a800001137983 */ /* 0x000f220000300800 */
[----:B------:R-:W-:Y:S01]  /*1a890*/  ISETP.GT.U32.AND P5, PT, R29, R7, PT ;  /* 0x000000071d00720c */ /* 0x000fe20003fa4070 */
[----:B------:R-:W-:Y:S01]  /*1a8a0*/  IMAD.HI.U32 R0, R16, R3, RZ ;  /* 0x0000000310007227 */ /* 0x000fe200078e00ff */
[----:B--2---:R-:W-:-:S03]  /*1a8b0*/  IABS R5, R15 ;  /* 0x0000000f00057213 */ /* 0x004fc60000000000 */
[----:B------:R-:W-:Y:S02]  /*1a8c0*/  IMAD.MOV R0, RZ, RZ, -R0 ;  /* 0x000000ffff007224 */ /* 0x000fe400078e0a00 */
[----:B------:R-:W-:-:S04]  /*1a8d0*/  IMAD.HI.U32 R15, R16, R5, RZ ;  /* 0x00000005100f7227 */ /* 0x000fc800078e00ff */
[----:B------:R-:W-:Y:S02]  /*1a8e0*/  IMAD R3, R29, R0, R3 ;  /* 0x000000001d037224 */ /* 0x000fe400078e0203 */
[----:B------:R-:W-:-:S04]  /*1a8f0*/  IMAD.HI.U32 R0, R16, R9, RZ ;  /* 0x0000000910007227 */ /* 0x000fc800078e00ff */
[----:B------:R-:W-:Y:S02]  /*1a900*/  @!P5 IMAD.IADD R7, R7, 0x1, -R29 ;  /* 0x000000010707d824 */ /* 0x000fe400078e0a1d */
[----:B------:R-:W-:Y:S02]  /*1a910*/  IMAD.MOV R0, RZ, RZ, -R0 ;  /* 0x000000ffff007224 */ /* 0x000fe400078e0a00 */
[----:B------:R-:W-:Y:S02]  /*1a920*/  IMAD.MOV R15, RZ, RZ, -R15 ;  /* 0x000000ffff0f7224 */ /* 0x000fe400078e0a0f */
[----:B------:R-:W-:Y:S02]  /*1a930*/  @!P6 IMAD.MOV R7, RZ, RZ, -R7 ;  /* 0x000000ffff07e224 */ /* 0x000fe400078e0a07 */
[C---:B------:R-:W-:Y:S01]  /*1a940*/  IMAD R9, R29.reuse, R0, R9 ;  /* 0x000000001d097224 */ /* 0x040fe200078e0209 */
[----:B---3--:R-:W-:Y:S01]  /*1a950*/  IABS R0, R17 ;  /* 0x0000001100007213 */ /* 0x008fe20000000000 */
[----:B------:R-:W-:Y:S01]  /*1a960*/  IMAD R5, R29, R15, R5 ;  /* 0x0000000f1d057224 */ /* 0x000fe200078e0205 */
[----:B------:R-:W2:Y:S04]  /*1a970*/  LDL.LU R17, [R1+0xa84] ;  /* 0x000a840001117983 */ /* 0x000ea80000300800 */
[----:B------:R-:W3:Y:S04]  /*1a980*/  LDL.LU R15, [R1+0xa60] ;  /* 0x000a6000010f7983 */ /* 0x000ee80000300800 */
[----:B------:R-:W-:Y:S01]  /*1a990*/  STL [R1+0x27c], R7 ;  /* 0x00027c0701007387 */ /* 0x000fe20000100800 */
[----:B------:R-:W-:-:S04]  /*1a9a0*/  IMAD.HI.U32 R8, R16, R11, RZ ;  /* 0x0000000b10087227 */ /* 0x000fc800078e00ff */
[----:B------:R-:W-:-:S04]  /*1a9b0*/  IMAD.MOV R8, RZ, RZ, -R8 ;  /* 0x000000ffff087224 */ /* 0x000fc800078e0a08 */
[C---:B------:R-:W-:Y:S01]  /*1a9c0*/  IMAD R11, R29.reuse, R8, R11 ;  /* 0x000000081d0b7224 */ /* 0x040fe200078e020b */
[----:B------:R-:W-:Y:S01]  /*1a9d0*/  IABS R8, R14 ;  /* 0x0000000e00087213 */ /* 0x000fe20000000000 */
[----:B----4-:R-:W-:Y:S04]  /*1a9e0*/  STL [R1+0x2170], R19 ;  /* 0x0021701301007387 */ /* 0x010fe80000100800 */
[----:B------:R0:W-:Y:S04]  /*1a9f0*/  STL [R1+0x2174], R18 ;  /* 0x0021741201007387 */ /* 0x0001e80000100800 */
[----:B0-----:R-:W4:Y:S01]  /*1aa00*/  LDL.LU R18, [R1+0xa64] ;  /* 0x000a640001127983 */ /* 0x001f220000300800 */
[C---:B------:R-:W-:Y:S01]  /*1aa10*/  ISETP.GT.U32.AND P5, PT, R29.reuse, R11, PT ;  /* 0x0000000b1d00720c */ /* 0x040fe20003fa4070 */
[----:B------:R-:W-:Y:S01]  /*1aa20*/  IMAD.HI.U32 R6, R16, R8, RZ ;  /* 0x0000000810067227 */ /* 0x000fe200078e00ff */
[----:B------:R-:W-:-:S03]  /*1aa30*/  ISETP.GT.U32.AND P0, PT, R29, R3, PT ;  /* 0x000000031d00720c */ /* 0x000fc60003f04070 */
[----:B------:R-:W-:-:S04]  /*1aa40*/  IMAD.MOV R6, RZ, RZ, -R6 ;  /* 0x000000ffff067224 */ /* 0x000fc800078e0a06 */
[----:B------:R-:W-:-:S04]  /*1aa50*/  IMAD R8, R29, R6, R8 ;  /* 0x000000061d087224 */ /* 0x000fc800078e0208 */
[--C-:B------:R-:W-:Y:S01]  /*1aa60*/  @!P5 IMAD.IADD R11, R11, 0x1, -R29.reuse ;  /* 0x000000010b0bd824 */ /* 0x100fe200078e0a1d */
[----:B------:R-:W-:Y:S01]  /*1aa70*/  ISETP.GT.U32.AND P5, PT, R29, R8, PT ;  /* 0x000000081d00720c */ /* 0x000fe20003fa4070 */
[----:B------:R-:W-:-:S05]  /*1aa80*/  @!P0 IMAD.IADD R3, R3, 0x1, -R29 ;  /* 0x0000000103038824 */ /* 0x000fca00078e0a1d */
[----:B------:R-:W-:-:S07]  /*1aa90*/  ISETP.GT.U32.AND P0, PT, R29, R3, PT ;  /* 0x000000031d00720c */ /* 0x000fce0003f04070 */
[----:B------:R-:W-:-:S05]  /*1aaa0*/  @!P5 IMAD.IADD R8, R8, 0x1, -R29 ;  /* 0x000000010808d824 */ /* 0x000fca00078e0a1d */
[----:B------:R-:W-:Y:S01]  /*1aab0*/  ISETP.GT.U32.AND P5, PT, R29, R8, PT ;  /* 0x000000081d00720c */ /* 0x000fe20003fa4070 */
[----:B------:R-:W-:Y:S02]  /*1aac0*/  @!P0 IMAD.IADD R3, R3, 0x1, -R29 ;  /* 0x0000000103038824 */ /* 0x000fe400078e0a1d */
[----:B------:R-:W-:-:S04]  /*1aad0*/  IMAD.HI.U32 R6, R16, R4, RZ ;  /* 0x0000000410067227 */ /* 0x000fc800078e00ff */
[----:B------:R-:W-:Y:S02]  /*1aae0*/  @!P2 IMAD.MOV R3, RZ, RZ, -R3 ;  /* 0x000000ffff03a224 */ /* 0x000fe400078e0a03 */
[----:B------:R-:W-:Y:S01]  /*1aaf0*/  IMAD.MOV R6, RZ, RZ, -R6 ;  /* 0x000000ffff067224 */ /* 0x000fe200078e0a06 */
[----:B------:R-:W-:Y:S02]  /*1ab00*/  IABS R7, R19 ;  /* 0x0000001300077213 */ /* 0x000fe40000000000 */
[----:B------:R2:W-:Y:S01]  /*1ab10*/  STL [R1+0x278], R3 ;  /* 0x0002780301007387 */ /* 0x0005e20000100800 */
[C---:B------:R-:W-:Y:S02]  /*1ab20*/  IMAD R4, R29.reuse, R6, R4 ;  /* 0x000000061d047224 */ /* 0x040fe400078e0204 */
[----:B------:R-:W-:Y:S01]  /*1ab30*/  @!P5 IMAD.IADD R8, R8, 0x1, -R29 ;  /* 0x000000010808d824 */ /* 0x000fe200078e0a1d */
[----:B------:R-:W3:Y:S04]  /*1ab40*/  LDL.LU R19, [R1+0xa68] ;  /* 0x000a680001137983 */ /* 0x000ee80000300800 */
[----:B------:R-:W3:Y:S01]  /*1ab50*/  LDL.LU R6, [R1+0xa6c] ;  /* 0x000a6c0001067983 */ /* 0x000ee20000300800 */
[----:B------:R-:W-:-:S02]  /*1ab60*/  ISETP.GT.U32.AND P3, PT, R29, R12, PT ;  /* 0x0000000c1d00720c */ /* 0x000fc40003f64070 */
[----:B----4-:R-:W-:Y:S02]  /*1ab70*/  ISETP.GE.AND P5, PT, R18, RZ, PT ;  /* 0x000000ff1200720c */ /* 0x010fe40003fa6270 */
[----:B------:R-:W4:Y:S09]  /*1ab80*/  LDL.LU R18, [R1+0x2174] ;  /* 0x0021740001127983 */ /* 0x000f320000300800 */
[----:B------:R-:W-:Y:S01]  /*1ab90*/  @!P3 IMAD.IADD R12, R12, 0x1, -R29 ;  /* 0x000000010c0cb824 */ /* 0x000fe200078e0a1d */
[----:B------:R-:W-:-:S02]  /*1aba0*/  ISETP.GT.U32.AND P3, PT, R29, R9, PT ;  /* 0x000000091d00720c */ /* 0x000fc40003f64070 */
[----:B------:R-:W-:Y:S01]  /*1abb0*/  ISETP.GT.U32.AND P0, PT, R29, R10, PT ;  /* 0x0000000a1d00720c */ /* 0x000fe20003f04070 */
[----:B------:R-:W-:-:S04]  /*1abc0*/  IMAD.HI.U32 R14, R16, R0, RZ ;  /* 0x00000000100e7227 */ /* 0x000fc800078e00ff */
[----:B------:R-:W-:-:S06]  /*1abd0*/  IMAD.MOV R14, RZ, RZ, -R14 ;  /* 0x000000ffff0e7224 */ /* 0x000fcc00078e0a0e */
[--C-:B------:R-:W-:Y:S01]  /*1abe0*/  @!P3 IMAD.IADD R9, R9, 0x1, -R29.reuse ;  /* 0x000000010909b824 */ /* 0x100fe200078e0a1d */
[C---:B------:R-:W-:Y:S01]  /*1abf0*/  ISETP.GT.U32.AND P3, PT, R29.reuse, R11, PT ;  /* 0x0000000b1d00720c */ /* 0x040fe20003f64070 */
[----:B------:R-:W-:Y:S01]  /*1ac00*/  @!P0 IMAD.IADD R10, R10, 0x1, -R29 ;  /* 0x000000010a0a8824 */ /* 0x000fe200078e0a1d */
[C---:B------:R-:W-:Y:S01]  /*1ac10*/  ISETP.GT.U32.AND P0, PT, R29.reuse, R12, PT ;  /* 0x0000000c1d00720c */ /* 0x040fe20003f04070 */
[C---:B------:R-:W-:Y:S01]  /*1ac20*/  IMAD R0, R29.reuse, R14, R0 ;  /* 0x0000000e1d007224 */ /* 0x040fe200078e0200 */
[----:B--2---:R-:W-:Y:S02]  /*1ac30*/  IABS R3, R17 ;  /* 0x0000001100037213 */ /* 0x004fe40000000000 */
[----:B------:R-:W-:-:S07]  /*1ac40*/  ISETP.GT.U32.AND P6, PT, R29, R10, PT ;  /* 0x0000000a1d00720c */ /* 0x000fce0003fc4070 */
[----:B------:R-:W-:Y:S01]  /*1ac50*/  @!P3 IMAD.IADD R11, R11, 0x1, -R29 ;  /* 0x000000010b0bb824 */ /* 0x000fe200078e0a1d */
[----:B------:R-:W-:Y:S01]  /*1ac60*/  ISETP.GT.U32.AND P3, PT, R29, R0, PT ;  /* 0x000000001d00720c */ /* 0x000fe20003f64070 */
[----:B------:R-:W-:-:S04]  /*1ac70*/  IMAD.HI.U32 R14, R16, R3, RZ ;  /* 0x00000003100e7227 */ /* 0x000fc800078e00ff */
[--C-:B------:R-:W-:Y:S01]  /*1ac80*/  @!P0 IMAD.IADD R12, R12, 0x1, -R29.reuse ;  /* 0x000000010c0c8824 */ /* 0x100fe200078e0a1d */
[----:B------:R-:W-:Y:S01]  /*1ac90*/  ISETP.GT.U32.AND P0, PT, R29, R5, PT ;  /* 0x000000051d00720c */ /* 0x000fe20003f04070 */
[----:B------:R-:W-:Y:S02]  /*1aca0*/  IMAD.MOV R14, RZ, RZ, -R14 ;  /* 0x000000ffff0e7224 */ /* 0x000fe400078e0a0e */
[----:B------:R-:W-:Y:S01]  /*1acb0*/  @!P6 IMAD.IADD R10, R10, 0x1, -R29 ;  /* 0x000000010a0ae824 */ /* 0x000fe200078e0a1d */
[----:B---3--:R-:W-:Y:S01]  /*1acc0*/  ISETP.GE.AND P6, PT, R15, RZ, PT ;  /* 0x000000ff0f00720c */ /* 0x008fe20003fc6270 */
[----:B------:R-:W-:-:S04]  /*1acd0*/  IMAD.HI.U32 R15, R16, R7, RZ ;  /* 0x00000007100f7227 */ /* 0x000fc800078e00ff */
[----:B------:R-:W-:Y:S02]  /*1ace0*/  @!P3 IMAD.IADD R0, R0, 0x1, -R29 ;  /* 0x000000010000b824 */ /* 0x000fe400078e0a1d */
[----:B------:R-:W-:Y:S01]  /*1acf0*/  IMAD R3, R29, R14, R3 ;  /* 0x0000000e1d037224 */ /* 0x000fe200078e0203 */
[----:B------:R-:W-:Y:S01]  /*1ad00*/  ISETP.GE.AND P3, PT, R6, RZ, PT ;  /* 0x000000ff0600720c */ /* 0x000fe20003f66270 */
[----:B------:R-:W-:Y:S02]  /*1ad10*/  IMAD.MOV R15, RZ, RZ, -R15 ;  /* 0x000000ffff0f7224 */ /* 0x000fe400078e0a0f */
[----:B------:R-:W-:Y:S01]  /*1ad20*/  @!P0 IMAD.IADD R5, R5, 0x1, -R29 ;  /* 0x0000000105058824 */ /* 0x000fe200078e0a1d */
[----:B------:R-:W-:Y:S01]  /*1ad30*/  ISETP.GE.AND P0, PT, R19, RZ, PT ;  /* 0x000000ff1300720c */ /* 0x000fe20003f06270 */
[----:B------:R-:W-:Y:S01]  /*1ad40*/  IMAD R7, R29, R15, R7 ;  /* 0x0000000f1d077224 */ /* 0x000fe200078e0207 */
[----:B------:R-:W2:Y:S04]  /*1ad50*/  LDL.LU R19, [R1+0x2170] ;  /* 0x0021700001137983 */ /* 0x000ea80000300800 */
[----:B------:R-:W3:Y:S01]  /*1ad60*/  LDL.LU R15, [R1+0xa78] ;  /* 0x000a7800010f7983 */ /* 0x000ee20000300800 */
[----:B----4-:R-:W-:Y:S01]  /*1ad70*/  IABS R6, R18 ;  /* 0x0000001200067213 */ /* 0x010fe20000000000 */
[----:B------:R-:W-:-:S02]  /*1ad80*/  IMAD.MOV.U32 R14, RZ, RZ, R18 ;  /* 0x000000ffff0e7224 */ /* 0x000fc400078e0012 */
[----:B------:R-:W-:-:S04]  /*1ad90*/  IMAD.MOV.U32 R18, RZ, RZ, R12 ;  /* 0x000000ffff127224 */ /* 0x000fc800078e000c */
[----:B------:R-:W-:-:S05]  /*1ada0*/  @!P1 IMAD.MOV R18, RZ, RZ, -R18 ;  /* 0x000000ffff129224 */ /* 0x000fca00078e0a12 */
[----:B------:R0:W-:Y:S04]  /*1adb0*/  STL [R1+0x26c], R18 ;  /* 0x00026c1201007387 */ /* 0x0001e80000100800 */
[----:B0-----:R-:W4:Y:S01]  /*1adc0*/  LDL.LU R18, [R1+0x216c] ;  /* 0x00216c0001127983 */ /* 0x001f220000300800 */
[C---:B------:R-:W-:Y:S01]  /*1add0*/  ISETP.GT.U32.AND P2, PT, R29.reuse, R9, PT ;  /* 0x000000091d00720c */ /* 0x040fe20003f44070 */
[----:B------:R-:W-:Y:S01]  /*1ade0*/  IMAD.MOV.U32 R12, RZ, RZ, R11 ;  /* 0x000000ffff0c7224 */ /* 0x000fe200078e000b */
[----:B------:R-:W-:Y:S01]  /*1adf0*/  ISETP.GT.U32.AND P1, PT, R29, R5, PT ;  /* 0x000000051d00720c */ /* 0x000fe20003f24070 */
[----:B------:R-:W-:Y:S02]  /*1ae00*/  IMAD.MOV.U32 R11, RZ, RZ, R10 ;  /* 0x000000ffff0b7224 */ /* 0x000fe400078e000a */
[----:B------:R-:W-:-:S08]  /*1ae10*/  @!P4 IMAD.MOV R12, RZ, RZ, -R12 ;  /* 0x000000ffff0cc224 */ /* 0x000fd000078e0a0c */
[----:B------:R-:W-:-:S04]  /*1ae20*/  @!P2 IMAD.IADD R9, R9, 0x1, -R29 ;  /* 0x000000010909a824 */ /* 0x000fc800078e0a1d */
[----:B------:R-:W-:Y:S02]  /*1ae30*/  IMAD.MOV.U32 R10, RZ, RZ, R9 ;  /* 0x000000ffff0a7224 */ /* 0x000fe400078e0009 */
[----:B------:R-:W-:Y:S02]  /*1ae40*/  IMAD.MOV.U32 R9, RZ, RZ, R8 ;  /* 0x000000ffff097224 */ /* 0x000fe400078e0008 */
[----:B------:R-:W-:Y:S02]  /*1ae50*/  @!P6 IMAD.MOV R11, RZ, RZ, -R11 ;  /* 0x000000ffff0be224 */ /* 0x000fe400078e0a0b */
[----:B------:R-:W-:Y:S02]  /*1ae60*/  @!P5 IMAD.MOV R10, RZ, RZ, -R10 ;  /* 0x000000ffff0ad224 */ /* 0x000fe400078e0a0a */
[----:B------:R-:W-:Y:S01]  /*1ae70*/  @!P0 IMAD.MOV R9, RZ, RZ, -R9 ;  /* 0x000000ffff098224 */ /* 0x000fe200078e0a09 */
[----:B------:R0:W-:Y:S01]  /*1ae80*/  STL [R1+0x268], R12 ;  /* 0x0002680c01007387 */ /* 0x0001e20000100800 */
[----:B------:R-:W-:-:S03]  /*1ae90*/  @!P1 IMAD.IADD R5, R5, 0x1, -R29 ;  /* 0x0000000105059824 */ /* 0x000fc600078e0a1d */
[----:B------:R-:W-:Y:S04]  /*1aea0*/  STL [R1+0x264], R11 ;  /* 0x0002640b01007387 */ /* 0x000fe80000100800 */
[----:B------:R-:W-:Y:S01]  /*1aeb0*/  STL [R1+0x25c], R10 ;  /* 0x00025c0a01007387 */ /* 0x000fe20000100800 */
[----:B---3--:R-:W-:-:S03]  /*1aec0*/  ISETP.GE.AND P5, PT, R15, RZ, PT ;  /* 0x000000ff0f00720c */ /* 0x008fc60003fa6270 */
[----:B------:R-:W-:Y:S04]  /*1aed0*/  STL [R1+0x24c], R9 ;  /* 0x00024c0901007387 */ /* 0x000fe80000100800 */
[----:B------:R-:W3:Y:S01]  /*1aee0*/  LDL.LU R15, [R1+0xaac] ;  /* 0x000aac00010f7983 */ /* 0x000ee20000300800 */
[C---:B------:R-:W-:Y:S02]  /*1aef0*/  ISETP.GT.U32.AND P2, PT, R29.reuse, R4, PT ;  /* 0x000000041d00720c */ /* 0x040fe40003f44070 */
[----:B----4-:R-:W-:Y:S02]  /*1af00*/  ISETP.GE.AND P1, PT, R18, RZ, PT ;  /* 0x000000ff1200720c */ /* 0x010fe40003f26270 */
[----:B------:R-:W4:Y:S09]  /*1af10*/  LDL.LU R18, [R1+0xa8c] ;  /* 0x000a8c0001127983 */ /* 0x000f320000300800 */
[----:B------:R-:W-:Y:S01]  /*1af20*/  @!P2 IMAD.IADD R4, R4, 0x1, -R29 ;  /* 0x000000010404a824 */ /* 0x000fe200078e0a1d */
[----:B------:R-:W-:-:S04]  /*1af30*/  ISETP.GT.U32.AND P2, PT, R29, R0, PT ;  /* 0x000000001d00720c */ /* 0x000fc80003f44070 */
[----:B------:R-:W-:-:S09]  /*1af40*/  ISETP.GT.U32.AND P6, PT, R29, R4, PT ;  /* 0x000000041d00720c */ /* 0x000fd20003fc4070 */
[--C-:B------:R-:W-:Y:S01]  /*1af50*/  @!P2 IMAD.IADD R0, R0, 0x1, -R29.reuse ;  /* 0x000000010000a824 */ /* 0x100fe200078e0a1d */
[----:B--2---:R-:W-:Y:S02]  /*1af60*/  ISETP.GE.AND P2, PT, R19, RZ, PT ;  /* 0x000000ff1300720c */ /* 0x004fe40003f46270 */
[----:B------:R-:W2:Y:S01]  /*1af70*/  LDL.LU R19, [R1+0xa90] ;  /* 0x000a900001137983 */ /* 0x000ea20000300800 */
[----:B------:R-:W-:Y:S01]  /*1af80*/  ISETP.GT.U32.AND P4, PT, R29, R7, PT ;  /* 0x000000071d00720c */ /* 0x000fe20003f84070 */
[----:B------:R-:W-:Y:S01]  /*1af90*/  @!P6 IMAD.IADD R4, R4, 0x1, -R29 ;  /* 0x000000010404e824 */ /* 0x000fe200078e0a1d */
[----:B------:R-:W-:Y:S01]  /*1afa0*/  ISETP.GE.AND P6, PT, R17, RZ, PT ;  /* 0x000000ff1100720c */ /* 0x000fe20003fc6270 */
[----:B------:R-:W-:Y:S01]  /*1afb0*/  @!P3 IMAD.MOV R5, RZ, RZ, -R5 ;  /* 0x000000ffff05b224 */ /* 0x000fe200078e0a05 */
[----:B------:R-:W2:Y:S01]  /*1afc0*/  LDL.LU R17, [R1+0xa94] ;  /* 0x000a940001117983 */ /* 0x000ea20000300800 */
[----:B------:R-:W-:-:S03]  /*1afd0*/  @!P5 IMAD.MOV R0, RZ, RZ, -R0 ;  /* 0x000000ffff00d224 */ /* 0x000fc600078e0a00 */
[----:B------:R-:W-:Y:S04]  /*1afe0*/  STL [R1+0x248], R5 ;  /* 0x0002480501007387 */ /* 0x000fe80000100800 */
[----:B------:R1:W-:Y:S01]  /*1aff0*/  STL [R1+0x240], R0 ;  /* 0x0002400001007387 */ /* 0x0003e20000100800 */
[----:B------:R-:W-:Y:S01]  /*1b000*/  @!P4 IMAD.IADD R7, R7, 0x1, -R29 ;  /* 0x000000010707c824 */ /* 0x000fe200078e0a1d */
[----:B------:R-:W-:Y:S02]  /*1b010*/  ISETP.GE.AND P4, PT, R14, RZ, PT ;  /* 0x000000ff0e00720c */ /* 0x000fe40003f86270 */
[----:B------:R-:W2:Y:S04]  /*1b020*/  LDL.LU R14, [R1+0xa98] ;  /* 0x000a9800010e7983 */ /* 0x000ea80000300800 */
[----:B0-----:R-:W2:Y:S01]  /*1b030*/  LDL.LU R12, [R1+0xa9c] ;  /* 0x000a9c00010c7983 */ /* 0x001ea20000300800 */
[----:B------:R-:W-:-:S04]  /*1b040*/  IMAD.HI.U32 R8, R16, R6, RZ ;  /* 0x0000000610087227 */ /* 0x000fc800078e00ff */
[----:B------:R-:W-:-:S04]  /*1b050*/  IMAD.MOV R8, RZ, RZ, -R8 ;  /* 0x000000ffff087224 */ /* 0x000fc800078e0a08 */
[----:B------:R-:W-:Y:S02]  /*1b060*/  IMAD R6, R29, R8, R6 ;  /* 0x000000081d067224 */ /* 0x000fe400078e0206 */
[----:B------:R-:W-:Y:S01]  /*1b070*/  @!P1 IMAD.MOV R4, RZ, RZ, -R4 ;  /* 0x000000ffff049224 */ /* 0x000fe200078e0a04 */
[----:B---3--:R-:W-:Y:S02]  /*1b080*/  ISETP.GE.AND P5, PT, R15, RZ, PT ;  /* 0x000000ff0f00720c */ /* 0x008fe40003fa6270 */
[----:B-1----:R-:W-:Y:S02]  /*1b090*/  IABS R0, R15 ;  /* 0x0000000f00007213 */ /* 0x002fe40000000000 */
[----:B------:R0:W-:Y:S01]  /*1b0a0*/  STL [R1+0x2d0], R4 ;  /* 0x0002d00401007387 */ /* 0x0001e20000100800 */
[----:B------:R-:W-:Y:S02]  /*1b0b0*/  ISETP.GT.U32.AND P0, PT, R29, R3, PT ;  /* 0x000000031d00720c */ /* 0x000fe40003f04070 */
[----:B----4-:R-:W-:-:S05]  /*1b0c0*/  IABS R11, R18 ;  /* 0x00000012000b7213 */ /* 0x010fca0000000000 */
[----:B------:R-:W-:-:S04]  /*1b0d0*/  IMAD.HI.U32 R8, R16, R11, RZ ;  /* 0x0000000b10087227 */ /* 0x000fc800078e00ff */
[----:B------:R-:W-:-:S04]  /*1b0e0*/  IMAD.MOV R8, RZ, RZ, -R8 ;  /* 0x000000ffff087224 */ /* 0x000fc800078e0a08 */
[C---:B------:R-:W-:Y:S02]  /*1b0f0*/  IMAD R11, R29.reuse, R8, R11 ;  /* 0x000000081d0b7224 */ /* 0x040fe400078e020b */
[----:B------:R-:W3:Y:S04]  /*1b100*/  LDL R8, [R1+0xaa0] ;  /* 0x000aa00001087983 */ /* 0x000ee80000100800 */
[----:B------:R-:W4:Y:S01]  /*1b110*/  LDL.LU R15, [R1+0xaa4] ;  /* 0x000aa400010f7983 */ /* 0x000f220000300800 */
[----:B------:R-:W-:Y:S01]  /*1b120*/  ISETP.GT.U32.AND P1, PT, R29, R6, PT ;  /* 0x000000061d00720c */ /* 0x000fe20003f24070 */
[----:B------:R-:W-:Y:S01]  /*1b130*/  @!P0 IMAD.IADD R3, R3, 0x1, -R29 ;  /* 0x0000000103038824 */ /* 0x000fe200078e0a1d */
[----:B------:R-:W-:-:S04]  /*1b140*/  ISETP.GT.U32.AND P0, PT, R29, R7, PT ;  /* 0x000000071d00720c */ /* 0x000fc80003f04070 */
[----:B------:R-:W-:Y:S01]  /*1b150*/  ISETP.GT.U32.AND P3, PT, R29, R3, PT ;  /* 0x000000031d00720c */ /* 0x000fe20003f64070 */
[----:B------:R-:W-:Y:S01]  /*1b160*/  IMAD.HI.U32 R10, R16, R0, RZ ;  /* 0x00000000100a7227 */ /* 0x000fe200078e00ff */
[----:B--2---:R-:W-:-:S05]  /*1b170*/  IABS R9, R19 ;  /* 0x0000001300097213 */ /* 0x004fca0000000000 */
[----:B------:R-:W-:Y:S02]  /*1b180*/  @!P1 IMAD.IADD R6, R6, 0x1, -R29 ;  /* 0x0000000106069824 */ /* 0x000fe400078e0a1d */
[----:B------:R-:W-:Y:S02]  /*1b190*/  IMAD.MOV R10, RZ, RZ, -R10 ;  /* 0x000000ffff0a7224 */ /* 0x000fe400078e0a0a */
[----:B0-----:R-:W-:Y:S01]  /*1b1a0*/  IMAD.HI.U32 R4, R16, R9, RZ ;  /* 0x0000000910047227 */ /* 0x001fe200078e00ff */
[----:B------:R-:W-:-:S03]  /*1b1b0*/  ISETP.GT.U32.AND P1, PT, R29, R6, PT ;  /* 0x000000061d00720c */ /* 0x000fc60003f24070 */
[--C-:B------:R-:W-:Y:S02]  /*1b1c0*/  @!P3 IMAD.IADD R3, R3, 0x1, -R29.reuse ;  /* 0x000000010303b824 */ /* 0x100fe400078e0a1d */
[----:B------:R-:W-:Y:S01]  /*1b1d0*/  @!P0 IMAD.IADD R7, R7, 0x1, -R29 ;  /* 0x0000000107078824 */ /* 0x000fe200078e0a1d */
[----:B------:R-:W-:Y:S01]  /*1b1e0*/  ISETP.GE.AND P0, PT, R18, RZ, PT ;  /* 0x000000ff1200720c */ /* 0x000fe20003f06270 */
[C---:B------:R-:W-:Y:S02]  /*1b1f0*/  IMAD R0, R29.reuse, R10, R0 ;  /* 0x0000000a1d007224 */ /* 0x040fe400078e0200 */
[----:B------:R-:W-:Y:S02]  /*1b200*/  IMAD.MOV R4, RZ, RZ, -R4 ;  /* 0x000000ffff047224 */ /* 0x000fe400078e0a04 */
[----:B------:R-:W-:Y:S02]  /*1b210*/  IMAD.MOV.U32 R18, RZ, RZ, R3 ;  /* 0x000000ffff127224 */ /* 0x000fe400078e0003 */
[----:B------:R-:W-:-:S02]  /*1b220*/  IMAD R9, R29, R4, R9 ;  /* 0x000000041d097224 */ /* 0x000fc400078e0209 */
[----:B------:R-:W-:Y:S01]  /*1b230*/  @!P2 IMAD.MOV R7, RZ, RZ, -R7 ;  /* 0x000000ffff07a224 */ /* 0x000fe200078e0a07 */
[C---:B------:R-:W-:Y:S01]  /*1b240*/  ISETP.GT.U32.AND P2, PT, R29.reuse, R0, PT ;  /* 0x000000001d00720c */ /* 0x040fe20003f44070 */
[----:B------:R-:W-:Y:S01]  /*1b250*/  @!P6 IMAD.MOV R18, RZ, RZ, -R18 ;  /* 0x000000ffff12e224 */ /* 0x000fe200078e0a12 */
[C---:B------:R-:W-:Y:S01]  /*1b260*/  ISETP.GT.U32.AND P6, PT, R29.reuse, R11, PT ;  /* 0x0000000b1d00720c */ /* 0x040fe20003fc4070 */
[----:B------:R-:W-:Y:S01]  /*1b270*/  @!P1 IMAD.IADD R6, R6, 0x1, -R29 ;  /* 0x0000000106069824 */ /* 0x000fe200078e0a1d */
[----:B------:R-:W-:Y:S02]  /*1b280*/  ISETP.GT.U32.AND P1, PT, R29, R9, PT ;  /* 0x000000091d00720c */ /* 0x000fe40003f24070 */
[----:B------:R-:W-:Y:S01]  /*1b290*/  IABS R5, R17 ;  /* 0x0000001100057213 */ /* 0x000fe20000000000 */
[----:B------:R0:W-:Y:S04]  /*1b2a0*/  STL [R1+0x23c], R7 ;  /* 0x00023c0701007387 */ /* 0x0001e80000100800 */
[----:B------:R-:W-:Y:S01]  /*1b2b0*/  IMAD.HI.U32 R4, R16, R5, RZ ;  /* 0x0000000510047227 */ /* 0x000fe200078e00ff */
[----:B------:R-:W-:-:S03]  /*1b2c0*/  IABS R10, R12 ;  /* 0x0000000c000a7213 */ /* 0x000fc60000000000 */
[--C-:B------:R-:W-:Y:S01]  /*1b2d0*/  @!P2 IMAD.IADD R0, R0, 0x1, -R29.reuse ;  /* 0x000000010000a824 */ /* 0x100fe200078e0a1d */
[----:B0-----:R-:W-:Y:S01]  /*1b2e0*/  IABS R7, R14 ;  /* 0x0000000e00077213 */ /* 0x001fe20000000000 */
[--C-:B------:R-:W-:Y:S02]  /*1b2f0*/  @!P6 IMAD.IADD R11, R11, 0x1, -R29.reuse ;  /* 0x000000010b0be824 */ /* 0x100fe400078e0a1d */
[----:B------:R-:W-:Y:S01]  /*1b300*/  IMAD.MOV R3, RZ, RZ, -R4 ;  /* 0x000000ffff037224 */ /* 0x000fe200078e0a04 */
[----:B------:R-:W-:Y:S01]  /*1b310*/  ISETP.GT.U32.AND P6, PT, R29, R0, PT ;  /* 0x000000001d00720c */ /* 0x000fe20003fc4070 */
[----:B------:R-:W-:Y:S02]  /*1b320*/  @!P1 IMAD.IADD R9, R9, 0x1, -R29 ;  /* 0x0000000109099824 */ /* 0x000fe400078e0a1d */
[----:B------:R-:W-:Y:S01]  /*1b330*/  @!P4 IMAD.MOV R6, RZ, RZ, -R6 ;  /* 0x000000ffff06c224 */ /* 0x000fe200078e0a06 */
[C---:B------:R-:W-:Y:S01]  /*1b340*/  ISETP.GT.U32.AND P4, PT, R29.reuse, R11, PT ;  /* 0x0000000b1d00720c */ /* 0x040fe20003f84070 */
[----:B------:R-:W-:-:S02]  /*1b350*/  IMAD R5, R29, R3, R5 ;  /* 0x000000031d057224 */ /* 0x000fc400078e0205 */
        /* <DEDUP_REMOVED lines=9> */
[--C-:B------:R-:W-:Y:S01]  /*1b3f0*/  @!P4 IMAD.IADD R11, R11, 0x1, -R29.reuse ;  /* 0x000000010b0bc824 */ /* 0x100fe200078e0a1d */
[----:B------:R-:W-:Y:S01]  /*1b400*/  ISETP.GT.U32.AND P4, PT, R29, R10, PT ;  /* 0x0000000a1d00720c */ /* 0x000fe20003f84070 */
[----:B------:R0:W-:Y:S01]  /*1b410*/  STL [R1+0x22c], R18 ;  /* 0x00022c1201007387 */ /* 0x0001e20000100800 */
[----:B------:R-:W-:Y:S01]  /*1b420*/  @!P1 IMAD.IADD R9, R9, 0x1, -R29 ;  /* 0x0000000109099824 */ /* 0x000fe200078e0a1d */
[----:B------:R-:W-:-:S02]  /*1b430*/  ISETP.GE.AND P3, PT, R19, RZ, PT ;  /* 0x000000ff1300720c */ /* 0x000fc40003f66270 */
[----:B0-----:R-:W2:Y:S04]  /*1b440*/  LDL.LU R18, [R1+0xaa8] ;  /* 0x000aa80001127983 */ /* 0x001ea80000300800 */
[----:B------:R-:W2:Y:S04]  /*1b450*/  LDL.LU R19, [R1+0xab0] ;  /* 0x000ab00001137983 */ /* 0x000ea80000300800 */
[----:B------:R0:W-:Y:S01]  /*1b460*/  STL [R1+0x228], R6 ;  /* 0x0002280601007387 */ /* 0x0001e20000100800 */
[--C-:B------:R-:W-:Y:S01]  /*1b470*/  @!P6 IMAD.IADD R7, R7, 0x1, -R29.reuse ;  /* 0x000000010707e824 */ /* 0x100fe200078e0a1d */
[----:B------:R-:W-:Y:S01]  /*1b480*/  ISETP.GE.AND P6, PT, R14, RZ, PT ;  /* 0x000000ff0e00720c */ /* 0x000fe20003fc6270 */
[----:B------:R-:W-:Y:S01]  /*1b490*/  @!P4 IMAD.IADD R10, R10, 0x1, -R29 ;  /* 0x000000010a0ac824 */ /* 0x000fe200078e0a1d */
[----:B------:R-:W-:Y:S01]  /*1b4a0*/  ISETP.GE.AND P4, PT, R12, RZ, PT ;  /* 0x000000ff0c00720c */ /* 0x000fe20003f86270 */
[----:B----4-:R-:W-:Y:S04]  /*1b4b0*/  STL [R1+0x2164], R15 ;  /* 0x0021640f01007387 */ /* 0x010fe80000100800 */
[----:B------:R1:W-:Y:S01]  /*1b4c0*/  STL [R1+0x2168], R9 ;  /* 0x0021680901007387 */ /* 0x0003e20000100800 */
[----:B0-----:R-:W-:-:S03]  /*1b4d0*/  IABS R6, R15 ;  /* 0x0000000f00067213 */ /* 0x001fc60000000000 */
[----:B------:R-:W4:Y:S01]  /*1b4e0*/  LDL.LU R14, [R1+0xab8] ;  /* 0x000ab800010e7983 */ /* 0x000f220000300800 */
[----:B-1----:R-:W-:-:S03]  /*1b4f0*/  IMAD.MOV.U32 R9, RZ, RZ, R0 ;  /* 0x000000ffff097224 */ /* 0x002fc600078e0000 */
[----:B------:R-:W2:Y:S01]  /*1b500*/  LDL.LU R12, [R1+0xabc] ;  /* 0x000abc00010c7983 */ /* 0x000ea20000300800 */
[----:B------:R-:W-:Y:S02]  /*1b510*/  @!P5 IMAD.MOV R9, RZ, RZ, -R9 ;  /* 0x000000ffff09d224 */ /* 0x000fe400078e0a09 */
[----:B------:R-:W-:Y:S02]  /*1b520*/  IMAD.MOV.U32 R15, RZ, RZ, R11 ;  /* 0x000000ffff0f7224 */ /* 0x000fe400078e000b */
[----:B------:R-:W2:Y:S04]  /*1b530*/  LDL.LU R11, [R1+0xab4] ;  /* 0x000ab400010b7983 */ /* 0x000ea80000300800 */
[----:B------:R0:W-:Y:S04]  /*1b540*/  STL [R1+0x224], R9 ;  /* 0x0002240901007387 */ /* 0x0001e80000100800 */
[----:B0-----:R-:W2:Y:S01]  /*1b550*/  LDL.LU R9, [R1+0x2168] ;  /* 0x0021680001097983 */ /* 0x001ea20000300800 */
[----:B------:R-:W-:-:S05]  /*1b560*/  @!P0 IMAD.MOV R15, RZ, RZ, -R15 ;  /* 0x000000ffff0f8224 */ /* 0x000fca00078e0a0f */
[----:B------:R2:W-:Y:S01]  /*1b570*/  STL [R1+0x1ec], R15 ;  /* 0x0001ec0f01007387 */ /* 0x0005e20000100800 */
[----:B------:R-:W-:Y:S02]  /*1b580*/  ISETP.GT.U32.AND P2, PT, R29, R5, PT ;  /* 0x000000051d00720c */ /* 0x000fe40003f44070 */
[----:B---3--:R-:W-:-:S05]  /*1b590*/  IABS R8, R8 ;  /* 0x0000000800087213 */ /* 0x008fca0000000000 */
[----:B------:R-:W-:-:S06]  /*1b5a0*/  IMAD.HI.U32 R3, R16, R8, RZ ;  /* 0x0000000810037227 */ /* 0x000fcc00078e00ff */
[----:B------:R-:W-:-:S05]  /*1b5b0*/  @!P2 IMAD.IADD R5, R5, 0x1, -R29 ;  /* 0x000000010505a824 */ /* 0x000fca00078e0a1d */
[----:B------:R-:W-:Y:S01]  /*1b5c0*/  ISETP.GT.U32.AND P2, PT, R29, R5, PT ;  /* 0x000000051d00720c */ /* 0x000fe20003f44070 */
[----:B------:R-:W-:Y:S02]  /*1b5d0*/  IMAD.MOV R3, RZ, RZ, -R3 ;  /* 0x000000ffff037224 */ /* 0x000fe400078e0a03 */
[----:B--2---:R-:W-:Y:S02]  /*1b5e0*/  IMAD.MOV.U32 R15, RZ, RZ, R9 ;  /* 0x000000ffff0f7224 */ /* 0x004fe400078e0009 */
[----:B------:R-:W2:Y:S02]  /*1b5f0*/  LDL.LU R9, [R1+0xaa0] ;  /* 0x000aa00001097983 */ /* 0x000ea40000300800 */
[----:B------:R-:W-:-:S05]  /*1b600*/  @!P3 IMAD.MOV R15, RZ, RZ, -R15 ;  /* 0x000000ffff0fb224 */ /* 0x000fca00078e0a0f */
[----:B------:R0:W-:Y:S04]  /*1b610*/  STL [R1+0x1e8], R15 ;  /* 0x0001e80f01007387 */ /* 0x0001e80000100800 */
[----:B0-----:R-:W3:Y:S01]  /*1b620*/  LDL.LU R15, [R1+0x2164] ;  /* 0x00216400010f7983 */ /* 0x001ee20000300800 */
[----:B------:R-:W-:Y:S02]  /*1b630*/  IMAD R8, R29, R3, R8 ;  /* 0x000000031d087224 */ /* 0x000fe400078e0208 */
[----:B------:R-:W-:-:S03]  /*1b640*/  @!P2 IMAD.IADD R5, R5, 0x1, -R29 ;  /* 0x000000010505a824 */ /* 0x000fc600078e0a1d */
[----:B------:R-:W-:Y:S01]  /*1b650*/  ISETP.GT.U32.AND P2, PT, R29, R8, PT ;  /* 0x000000081d00720c */ /* 0x000fe20003f44070 */
[----:B------:R-:W-:Y:S01]  /*1b660*/  IMAD.HI.U32 R3, R16, R6, RZ ;  /* 0x0000000610037227 */ /* 0x000fe200078e00ff */
[----:B------:R-:W-:-:S03]  /*1b670*/  IABS R4, R18 ;  /* 0x0000001200047213 */ /* 0x000fc60000000000 */
[----:B------:R-:W-:Y:S01]  /*1b680*/  IMAD.MOV R3, RZ, RZ, -R3 ;  /* 0x000000ffff037224 */ /* 0x000fe200078e0a03 */
[----:B------:R-:W-:-:S03]  /*1b690*/  ISETP.GT.U32.AND P5, PT, R29, R10, PT ;  /* 0x0000000a1d00720c */ /* 0x000fc60003fa4070 */
[----:B------:R-:W-:Y:S02]  /*1b6a0*/  IMAD R6, R29, R3, R6 ;  /* 0x000000031d067224 */ /* 0x000fe400078e0206 */
[----:B------:R-:W-:-:S04]  /*1b6b0*/  IMAD.HI.U32 R3, R16, R4, RZ ;  /* 0x0000000410037227 */ /* 0x000fc800078e00ff */
[----:B------:R-:W-:Y:S01]  /*1b6c0*/  @!P2 IMAD.IADD R8, R8, 0x1, -R29 ;  /* 0x000000010808a824 */ /* 0x000fe200078e0a1d */
[----:B------:R-:W-:Y:S01]  /*1b6d0*/  ISETP.GT.U32.AND P2, PT, R29, R7, PT ;  /* 0x000000071d00720c */ /* 0x000fe20003f44070 */
[----:B------:R-:W-:Y:S01]  /*1b6e0*/  IMAD.MOV R3, RZ, RZ, -R3 ;  /* 0x000000ffff037224 */ /* 0x000fe200078e0a03 */
[----:B------:R-:W-:-:S03]  /*1b6f0*/  ISETP.GE.AND P1, PT, R17, RZ, PT ;  /* 0x000000ff1100720c */ /* 0x000fc60003f26270 */
[C---:B------:R-:W-:Y:S01]  /*1b700*/  IMAD R4, R29.reuse, R3, R4 ;  /* 0x000000031d047224 */ /* 0x040fe200078e0204 */
[----:B------:R-:W-:Y:S01]  /*1b710*/  ISETP.GT.U32.AND P0, PT, R29, R8, PT ;  /* 0x000000081d00720c */ /* 0x000fe20003f04070 */
[----:B------:R-:W-:-:S03]  /*1b720*/  @!P5 IMAD.IADD R10, R10, 0x1, -R29 ;  /* 0x000000010a0ad824 */ /* 0x000fc600078e0a1d */
[----:B------:R-:W-:-:S03]  /*1b730*/  ISETP.GT.U32.AND P5, PT, R29, R4, PT ;  /* 0x000000041d00720c */ /* 0x000fc60003fa4070 */
[----:B------:R-:W-:Y:S02]  /*1b740*/  @!P2 IMAD.IADD R7, R7, 0x1, -R29 ;  /* 0x000000010707a824 */ /* 0x000fe400078e0a1d */
[----:B------:R-:W-:Y:S02]  /*1b750*/  @!P1 IMAD.MOV R5, RZ, RZ, -R5 ;  /* 0x000000ffff059224 */ /* 0x000fe400078e0a05 */
[----:B------:R-:W-:Y:S02]  /*1b760*/  @!P4 IMAD.MOV R10, RZ, RZ, -R10 ;  /* 0x000000ffff0ac224 */ /* 0x000fe400078e0a0a */
[--C-:B------:R-:W-:Y:S01]  /*1b770*/  @!P0 IMAD.IADD R8, R8, 0x1, -R29.reuse ;  /* 0x0000000108088824 */ /* 0x100fe200078e0a1d */
[----:B------:R-:W-:Y:S01]  /*1b780*/  STL [R1+0x1e4], R5 ;  /* 0x0001e40501007387 */ /* 0x000fe20000100800 */
[----:B------:R-:W-:Y:S02]  /*1b790*/  ISETP.GE.AND P0, PT, R18, RZ, PT ;  /* 0x000000ff1200720c */ /* 0x000fe40003f06270 */
[----:B------:R-:W-:Y:S01]  /*1b7a0*/  @!P5 IMAD.IADD R4, R4, 0x1, -R29 ;  /* 0x000000010404d824 */ /* 0x000fe200078e0a1d */
[----:B------:R-:W2:Y:S01]  /*1b7b0*/  LDL.LU R18, [R1+0xac0] ;  /* 0x000ac00001127983 */ /* 0x000ea20000300800 */
[----:B------:R-:W-:-:S02]  /*1b7c0*/  IABS R17, R19 ;  /* 0x0000001300117213 */ /* 0x000fc40000000000 */
[----:B------:R-:W-:Y:S01]  /*1b7d0*/  ISETP.GE.AND P5, PT, R19, RZ, PT ;  /* 0x000000ff1300720c */ /* 0x000fe20003fa6270 */
[----:B------:R-:W-:Y:S01]  /*1b7e0*/  IMAD.MOV.U32 R19, RZ, RZ, R20 ;  /* 0x000000ffff137224 */ /* 0x000fe200078e0014 */
[----:B---3--:R-:W-:Y:S01]  /*1b7f0*/  ISETP.GE.AND P2, PT, R15, RZ, PT ;  /* 0x000000ff0f00720c */ /* 0x008fe20003f46270 */
[----:B------:R-:W-:-:S04]  /*1b800*/  IMAD.MOV.U32 R15, RZ, RZ, R7 ;  /* 0x000000ffff0f7224 */ /* 0x000fc800078e0007 */
[----:B------:R-:W-:-:S05]  /*1b810*/  @!P6 IMAD.MOV R15, RZ, RZ, -R15 ;  /* 0x000000ffff0fe224 */ /* 0x000fca00078e0a0f */
[----:B------:R0:W-:Y:S04]  /*1b820*/  STL [R1+0x1e0], R15 ;  /* 0x0001e00f01007387 */ /* 0x0001e80000100800 */
[----:B0-----:R-:W3:Y:S04]  /*1b830*/  LDL.LU R15, [R1+0xac4] ;  /* 0x000ac400010f7983 */ /* 0x001ee80000300800 */
[----:B------:R0:W-:Y:S04]  /*1b840*/  STL [R1+0x1dc], R10 ;  /* 0x0001dc0a01007387 */ /* 0x0001e80000100800 */
[----:B------:R-:W3:Y:S01]  /*1b850*/  LDL R20, [R1+0xacc] ;  /* 0x000acc0001147983 */ /* 0x000ee20000100800 */
[----:B------:R-:W-:Y:S01]  /*1b860*/  ISETP.GT.U32.AND P1, PT, R29, R6, PT ;  /* 0x000000061d00720c */ /* 0x000fe20003f24070 */
[----:B------:R-:W-:-:S04]  /*1b870*/  IMAD.HI.U32 R0, R16, R17, RZ ;  /* 0x0000001110007227 */ /* 0x000fc800078e00ff */
[----:B------:R-:W-:-:S04]  /*1b880*/  IMAD.MOV R0, RZ, RZ, -R0 ;  /* 0x000000ffff007224 */ /* 0x000fc800078e0a00 */
[----:B------:R-:W-:-:S04]  /*1b890*/  IMAD R17, R29, R0, R17 ;  /* 0x000000001d117224 */ /* 0x000fc800078e0211 */
[----:B------:R-:W-:Y:S01]  /*1b8a0*/  @!P1 IMAD.IADD R6, R6, 0x1, -R29 ;  /* 0x0000000106069824 */ /* 0x000fe200078e0a1d */
[----:B------:R-:W-:-:S04]  /*1b8b0*/  ISETP.GT.U32.AND P1, PT, R29, R17, PT ;  /* 0x000000111d00720c */ /* 0x000fc80003f24070 */
[----:B------:R-:W-:Y:S02]  /*1b8c0*/  ISETP.GT.U32.AND P6, PT, R29, R6, PT ;  /* 0x000000061d00720c */ /* 0x000fe40003fc4070 */
[----:B--2---:R-:W-:-:S07]  /*1b8d0*/  ISETP.GE.AND P3, PT, R9, RZ, PT ;  /* 0x000000ff0900720c */ /* 0x004fce0003f66270 */
[----:B------:R-:W-:Y:S01]  /*1b8e0*/  @!P1 IMAD.IADD R17, R17, 0x1, -R29 ;  /* 0x0000000111119824 */ /* 0x000fe200078e0a1d */
[----:B------:R-:W-:-:S03]  /*1b8f0*/  ISETP.GT.U32.AND P1, PT, R29, R4, PT ;  /* 0x000000041d00720c */ /* 0x000fc60003f24070 */
[----:B------:R-:W-:-:S04]  /*1b900*/  @!P6 IMAD.IADD R6, R6, 0x1, -R29 ;  /* 0x000000010606e824 */ /* 0x000fc800078e0a1d */
[----:B0-----:R-:W-:Y:S02]  /*1b910*/  IMAD.MOV.U32 R10, RZ, RZ, R6 ;  /* 0x000000ffff0a7224 */ /* 0x001fe400078e0006 */
[----:B------:R-:W-:-:S04]  /*1b920*/  @!P3 IMAD.MOV R8, RZ, RZ, -R8 ;  /* 0x000000ffff08b224 */ /* 0x000fc800078e0a08 */
[----:B------:R-:W-:Y:S02]  /*1b930*/  @!P1 IMAD.IADD R4, R4, 0x1, -R29 ;  /* 0x0000000104049824 */ /* 0x000fe400078e0a1d */
[----:B------:R-:W-:Y:S02]  /*1b940*/  @!P2 IMAD.MOV R10, RZ, RZ, -R10 ;  /* 0x000000ffff0aa224 */ /* 0x000fe400078e0a0a */
[----:B------:R-:W-:Y:S01]  /*1b950*/  @!P0 IMAD.MOV R4, RZ, RZ, -R4 ;  /* 0x000000ffff048224 */ /* 0x000fe200078e0a04 */
[----:B------:R0:W-:Y:S04]  /*1b960*/  STL [R1+0x1d8], R8 ;  /* 0x0001d80801007387 */ /* 0x0001e80000100800 */
[----:B------:R3:W-:Y:S04]  /*1b970*/  STL [R1+0x1d4], R10 ;  /* 0x0001d40a01007387 */ /* 0x0007e80000100800 */
[----:B------:R1:W-:Y:S01]  /*1b980*/  STL [R1+0x274], R4 ;  /* 0x0002740401007387 */ /* 0x0003e20000100800 */
[----:B----4-:R-:W-:-:S02]  /*1b990*/  IABS R3, R14 ;  /* 0x0000000e00037213 */ /* 0x010fc40000000000 */
[----:B------:R-:W-:Y:S01]  /*1b9a0*/  IABS R5, R11 ;  /* 0x0000000b00057213 */ /* 0x000fe20000000000 */
[----:B0-----:R-:W2:Y:S02]  /*1b9b0*/  LDL R8, [R1+0xad8] ;  /* 0x000ad80001087983 */ /* 0x001ea40000100800 */
[----:B------:R-:W-:-:S04]  /*1b9c0*/  IMAD.HI.U32 R9, R16, R3, RZ ;  /* 0x0000000310097227 */ /* 0x000fc800078e00ff */
[----:B------:R-:W-:Y:S01]  /*1b9d0*/  IMAD.HI.U32 R7, R16, R5, RZ ;  /* 0x0000000510077227 */ /* 0x000fe200078e00ff */
[----:B---3--:R-:W-:Y:S02]  /*1b9e0*/  IABS R10, R20 ;  /* 0x00000014000a7213 */ /* 0x008fe40000000000 */
[----:B------:R-:W3:Y:S01]  /*1b9f0*/  LDL R20, [R1+0xad0] ;  /* 0x000ad00001147983 */ /* 0x000ee20000100800 */
[----:B------:R-:W-:Y:S01]  /*1ba00*/  IMAD.MOV R9, RZ, RZ, -R9 ;  /* 0x000000ffff097224 */ /* 0x000fe200078e0a09 */
[----:B------:R-:W-:Y:S01]  /*1ba10*/  IABS R0, R12 ;  /* 0x0000000c00007213 */ /* 0x000fe20000000000 */
[----:B------:R-:W-:Y:S02]  /*1ba20*/  IMAD.MOV R7, RZ, RZ, -R7 ;  /* 0x000000ffff077224 */ /* 0x000fe400078e0a07 */
[C---:B------:R-:W-:Y:S01]  /*1ba30*/  IMAD R3, R29.reuse, R9, R3 ;  /* 0x000000091d037224 */ /* 0x040fe200078e0203 */
[C---:B------:R-:W-:Y:S01]  /*1ba40*/  ISETP.GT.U32.AND P4, PT, R29.reuse, R17, PT ;  /* 0x000000111d00720c */ /* 0x040fe20003f84070 */
[C---:B------:R-:W-:Y:S01]  /*1ba50*/  IMAD R5, R29.reuse, R7, R5 ;  /* 0x000000071d057224 */ /* 0x040fe200078e0205 */
[----:B------:R-:W-:Y:S01]  /*1ba60*/  ISETP.GE.AND P2, PT, R14, RZ, PT ;  /* 0x000000ff0e00720c */ /* 0x000fe20003f46270 */
[----:B------:R-:W-:Y:S01]  /*1ba70*/  IMAD.HI.U32 R7, R16, R0, RZ ;  /* 0x0000000010077227 */ /* 0x000fe200078e00ff */
[----:B------:R-:W-:Y:S01]  /*1ba80*/  ISETP.GT.U32.AND P1, PT, R29, R3, PT ;  /* 0x000000031d00720c */ /* 0x000fe20003f24070 */
[----:B------:R-:W4:Y:S02]  /*1ba90*/  LDL R9, [R1+0xad4] ;  /* 0x000ad40001097983 */ /* 0x000f240000100800 */
[----:B------:R-:W-:-:S04]  /*1baa0*/  IMAD.MOV R7, RZ, RZ, -R7 ;  /* 0x000000ffff077224 */ /* 0x000fc800078e0a07 */
[C---:B------:R-:W-:Y:S01]  /*1bab0*/  IMAD R0, R29.reuse, R7, R0 ;  /* 0x000000071d007224 */ /* 0x040fe200078e0200 */
[----:B------:R-:W-:Y:S01]  /*1bac0*/  ISETP.GT.U32.AND P6, PT, R29, R5, PT ;  /* 0x000000051d00720c */ /* 0x000fe20003fc4070 */
[--C-:B------:R-:W-:Y:S01]  /*1bad0*/  @!P4 IMAD.IADD R17, R17, 0x1, -R29.reuse ;  /* 0x000000011111c824 */ /* 0x100fe200078e0a1d */
[----:B------:R-:W-:Y:S02]  /*1bae0*/  IABS R14, R18 ;  /* 0x00000012000e7213 */ /* 0x000fe40000000000 */
[----:B------:R-:W-:Y:S01]  /*1baf0*/  ISETP.GT.U32.AND P4, PT, R29, R0, PT ;  /* 0x000000001d00720c */ /* 0x000fe20003f84070 */
[----:B------:R-:W-:Y:S02]  /*1bb00*/  @!P1 IMAD.IADD R3, R3, 0x1, -R29 ;  /* 0x0000000103039824 */ /* 0x000fe400078e0a1d */
[----:B------:R-:W-:-:S03]  /*1bb10*/  IMAD.HI.U32 R6, R16, R14, RZ ;  /* 0x0000000e10067227 */ /* 0x000fc600078e00ff */
[----:B------:R-:W-:Y:S01]  /*1bb20*/  ISETP.GT.U32.AND P1, PT, R29, R3, PT ;  /* 0x000000031d00720c */ /* 0x000fe20003f24070 */
[----:B------:R-:W-:Y:S02]  /*1bb30*/  IMAD.MOV R6, RZ, RZ, -R6 ;  /* 0x000000ffff067224 */ /* 0x000fe400078e0a06 */
[--C-:B------:R-:W-:Y:S01]  /*1bb40*/  @!P6 IMAD.IADD R5, R5, 0x1, -R29.reuse ;  /* 0x000000010505e824 */ /* 0x100fe200078e0a1d */
[----:B------:R-:W-:Y:S01]  /*1bb50*/  ISETP.GE.AND P6, PT, R12, RZ, PT ;  /* 0x000000ff0c00720c */ /* 0x000fe20003fc6270 */
[----:B------:R-:W-:Y:S01]  /*1bb60*/  IMAD R14, R29, R6, R14 ;  /* 0x000000061d0e7224 */ /* 0x000fe200078e020e */
[----:B------:R-:W-:Y:S01]  /*1bb70*/  ISETP.GE.AND P3, PT, R11, RZ, PT ;  /* 0x000000ff0b00720c */ /* 0x000fe20003f66270 */
[----:B------:R-:W-:Y:S01]  /*1bb80*/  @!P4 IMAD.IADD R0, R0, 0x1, -R29 ;  /* 0x000000010000c824 */ /* 0x000fe200078e0a1d */
[----:B------:R-:W-:Y:S02]  /*1bb90*/  IABS R12, R15 ;  /* 0x0000000f000c7213 */ /* 0x000fe40000000000 */
[----:B------:R-:W-:-:S02]  /*1bba0*/  IABS R11, R19 ;  /* 0x00000013000b7213 */ /* 0x000fc40000000000 */
[----:B------:R-:W-:Y:S01]  /*1bbb0*/  ISETP.GT.U32.AND P4, PT, R29, R0, PT ;  /* 0x000000001d00720c */ /* 0x000fe20003f84070 */
[----:B------:R-:W-:Y:S01]  /*1bbc0*/  @!P1 IMAD.IADD R3, R3, 0x1, -R29 ;  /* 0x0000000103039824 */ /* 0x000fe200078e0a1d */
[----:B------:R-:W-:Y:S01]  /*1bbd0*/  ISETP.GT.U32.AND P1, PT, R29, R14, PT ;  /* 0x0000000e1d00720c */ /* 0x000fe20003f24070 */
[----:B-1----:R-:W-:-:S04]  /*1bbe0*/  IMAD.HI.U32 R4, R16, R12, RZ ;  /* 0x0000000c10047227 */ /* 0x002fc800078e00ff */
[----:B------:R-:W-:-:S04]  /*1bbf0*/  IMAD.HI.U32 R7, R16, R11, RZ ;  /* 0x0000000b10077227 */ /* 0x000fc800078e00ff */
[----:B------:R-:W-:Y:S02]  /*1bc00*/  IMAD.MOV R4, RZ, RZ, -R4 ;  /* 0x000000ffff047224 */ /* 0x000fe400078e0a04 */
[----:B------:R-:W-:Y:S02]  /*1bc10*/  IMAD.MOV R7, RZ, RZ, -R7 ;  /* 0x000000ffff077224 */ /* 0x000fe400078e0a07 */
[C---:B------:R-:W-:Y:S02]  /*1bc20*/  IMAD R12, R29.reuse, R4, R12 ;  /* 0x000000041d0c7224 */ /* 0x040fe400078e020c */
[C---:B------:R-:W-:Y:S01]  /*1bc30*/  IMAD R11, R29.reuse, R7, R11 ;  /* 0x000000071d0b7224 */ /* 0x040fe200078e020b */
[C---:B------:R-:W-:Y:S01]  /*1bc40*/  ISETP.GT.U32.AND P0, PT, R29.reuse, R5, PT ;  /* 0x000000051d00720c */ /* 0x040fe20003f04070 */
[--C-:B------:R-:W-:Y:S01]  /*1bc50*/  @!P4 IMAD.IADD R0, R0, 0x1, -R29.reuse ;  /* 0x000000010000c824 */ /* 0x100fe200078e0a1d */
[C---:B------:R-:W-:Y:S01]  /*1bc60*/  ISETP.GT.U32.AND P4, PT, R29.reuse, R12, PT ;  /* 0x0000000c1d00720c */ /* 0x040fe20003f84070 */
[----:B------:R-:W-:Y:S01]  /*1bc70*/  @!P1 IMAD.IADD R14, R14, 0x1, -R29 ;  /* 0x000000010e0e9824 */ /* 0x000fe200078e0a1d */
[----:B------:R-:W-:-:S09]  /*1bc80*/  ISETP.GT.U32.AND P1, PT, R29, R11, PT ;  /* 0x0000000b1d00720c */ /* 0x000fd20003f24070 */
[--C-:B------:R-:W-:Y:S01]  /*1bc90*/  @!P0 IMAD.IADD R5, R5, 0x1, -R29.reuse ;  /* 0x0000000105058824 */ /* 0x100fe200078e0a1d */
[----:B------:R-:W-:Y:S01]  /*1bca0*/  ISETP.GE.AND P0, PT, R18, RZ, PT ;  /* 0x000000ff1200720c */ /* 0x000fe20003f06270 */
[--C-:B------:R-:W-:Y:S01]  /*1bcb0*/  @!P4 IMAD.IADD R12, R12, 0x1, -R29.reuse ;  /* 0x000000010c0cc824 */ /* 0x100fe200078e0a1d */
[----:B------:R-:W4:Y:S01]  /*1bcc0*/  LDL R18, [R1+0xadc] ;  /* 0x000adc0001127983 */ /* 0x000f220000100800 */
[----:B------:R-:W-:Y:S01]  /*1bcd0*/  @!P1 IMAD.IADD R11, R11, 0x1, -R29 ;  /* 0x000000010b0b9824 */ /* 0x000fe200078e0a1d */
[----:B---3--:R-:W-:Y:S02]  /*1bce0*/  IABS R4, R20 ;  /* 0x0000001400047213 */ /* 0x008fe40000000000 */
[----:B------:R-:W3:Y:S04]  /*1bcf0*/  LDL R20, [R1+0xae0] ;  /* 0x000ae00001147983 */ /* 0x000ee80000100800 */
[----:B------:R-:W-:Y:S04]  /*1bd00*/  STL [R1+0x2160], R12 ;  /* 0x0021600c01007387 */ /* 0x000fe80000100800 */
[----:B------:R0:W-:Y:S04]  /*1bd10*/  STL [R1+0x215c], R11 ;  /* 0x00215c0b01007387 */ /* 0x0001e80000100800 */
[----:B0-----:R-:W3:Y:S01]  /*1bd20*/  LDL.LU R11, [R1+0xb18] ;  /* 0x000b1800010b7983 */ /* 0x001ee20000300800 */
[----:B------:R-:W-:-:S04]  /*1bd30*/  IMAD.HI.U32 R6, R16, R10, RZ ;  /* 0x0000000a10067227 */ /* 0x000fc800078e00ff */
[----:B------:R-:W-:Y:S02]  /*1bd40*/  IMAD.MOV R6, RZ, RZ, -R6 ;  /* 0x000000ffff067224 */ /* 0x000fe400078e0a06 */
[----:B------:R-:W-:-:S04]  /*1bd50*/  IMAD.HI.U32 R7, R16, R4, RZ ;  /* 0x0000000410077227 */ /* 0x000fc800078e00ff */
[----:B------:R-:W-:Y:S01]  /*1bd60*/  IMAD R10, R29, R6, R10 ;  /* 0x000000061d0a7224 */ /* 0x000fe200078e020a */
[----:B--2---:R-:W-:Y:S01]  /*1bd70*/  IABS R6, R8 ;  /* 0x0000000800067213 */ /* 0x004fe20000000000 */
[----:B------:R-:W-:Y:S01]  /*1bd80*/  IMAD.MOV.U32 R12, RZ, RZ, R19 ;  /* 0x000000ffff0c7224 */ /* 0x000fe200078e0013 */
[----:B----4-:R-:W-:Y:S01]  /*1bd90*/  IABS R9, R9 ;  /* 0x0000000900097213 */ /* 0x010fe20000000000 */
[----:B------:R-:W-:Y:S02]  /*1bda0*/  IMAD.MOV R7, RZ, RZ, -R7 ;  /* 0x000000ffff077224 */ /* 0x000fe400078e0a07 */
[----:B------:R-:W-:-:S04]  /*1bdb0*/  IMAD.HI.U32 R19, R16, R6, RZ ;  /* 0x0000000610137227 */ /* 0x000fc800078e00ff */
[----:B------:R-:W-:Y:S02]  /*1bdc0*/  IMAD R4, R29, R7, R4 ;  /* 0x000000071d047224 */ /* 0x000fe400078e0204 */
[----:B------:R-:W-:-:S04]  /*1bdd0*/  IMAD.MOV R19, RZ, RZ, -R19 ;  /* 0x000000ffff137224 */ /* 0x000fc800078e0a13 */
[----:B------:R-:W-:Y:S02]  /*1bde0*/  IMAD R6, R29, R19, R6 ;  /* 0x000000131d067224 */ /* 0x000fe400078e0206 */
[----:B------:R-:W-:Y:S01]  /*1bdf0*/  @!P6 IMAD.MOV R0, RZ, RZ, -R0 ;  /* 0x000000ffff00e224 */ /* 0x000fe200078e0a00 */
[----:B------:R-:W-:-:S05]  /*1be00*/  IABS R8, R18 ;  /* 0x0000001200087213 */ /* 0x000fca0000000000 */
[----:B------:R-:W-:-:S04]  /*1be10*/  IMAD.HI.U32 R18, R16, R8, RZ ;  /* 0x0000000810127227 */ /* 0x000fc800078e00ff */
[----:B------:R-:W-:-:S04]  /*1be20*/  IMAD.MOV R18, RZ, RZ, -R18 ;  /* 0x000000ffff127224 */ /* 0x000fc800078e0a12 */
[----:B------:R-:W-:Y:S02]  /*1be30*/  IMAD R8, R29, R18, R8 ;  /* 0x000000121d087224 */ /* 0x000fe400078e0208 */
[----:B------:R-:W-:Y:S02]  /*1be40*/  IMAD.MOV.U32 R18, RZ, RZ, R12 ;  /* 0x000000ffff127224 */ /* 0x000fe400078e000c */
[----:B------:R-:W-:-:S04]  /*1be50*/  IMAD.MOV.U32 R12, RZ, RZ, R5 ;  /* 0x000000ffff0c7224 */ /* 0x000fc800078e0005 */
[----:B------:R-:W-:Y:S01]  /*1be60*/  @!P3 IMAD.MOV R12, RZ, RZ, -R12 ;  /* 0x000000ffff0cb224 */ /* 0x000fe200078e0a0c */
[----:B---3--:R-:W-:Y:S01]  /*1be70*/  IABS R7, R20 ;  /* 0x0000001400077213 */ /* 0x008fe20000000000 */
[----:B------:R-:W-:-:S04]  /*1be80*/  IMAD.HI.U32 R20, R16, R9, RZ ;  /* 0x0000000910147227 */ /* 0x000fc800078e00ff */
[----:B------:R-:W-:-:S04]  /*1be90*/  IMAD.MOV R20, RZ, RZ, -R20 ;  /* 0x000000ffff147224 */ /* 0x000fc800078e0a14 */
[----:B------:R-:W-:Y:S02]  /*1bea0*/  IMAD R9, R29, R20, R9 ;  /* 0x000000141d097224 */ /* 0x000fe400078e0209 */
[----:B------:R-:W2:Y:S01]  /*1beb0*/  LDL.LU R20, [R1+0xb5c] ;  /* 0x000b5c0001147983 */ /* 0x000ea20000300800 */
[----:B------:R-:W-:Y:S02]  /*1bec0*/  IMAD.MOV.U32 R19, RZ, RZ, R11 ;  /* 0x000000ffff137224 */ /* 0x000fe400078e000b */
[----:B------:R-:W-:Y:S02]  /*1bed0*/  IMAD.MOV.U32 R11, RZ, RZ, R17 ;  /* 0x000000ffff0b7224 */ /* 0x000fe400078e0011 */
[----:B------:R-:W3:Y:S02]  /*1bee0*/  LDL.LU R17, [R1+0xae8] ;  /* 0x000ae80001117983 */ /* 0x000ee40000300800 */
[----:B------:R-:W-:Y:S02]  /*1bef0*/  @!P5 IMAD.MOV R11, RZ, RZ, -R11 ;  /* 0x000000ffff0bd224 */ /* 0x000fe400078e0a0b */
[----:B------:R-:W4:Y:S04]  /*1bf00*/  LDL R5, [R1+0xae4] ;  /* 0x000ae40001057983 */ /* 0x000f280000100800 */
[----:B------:R0:W-:Y:S02]  /*1bf10*/  STL [R1+0x1d0], R11 ;  /* 0x0001d00b01007387 */ /* 0x0001e40000100800 */
[----:B0-----:R-:W-:-:S02]  /*1bf20*/  IMAD.MOV.U32 R11, RZ, RZ, R3 ;  /* 0x000000ffff0b7224 */ /* 0x001fc400078e0003 */
[----:B------:R-:W2:Y:S02]  /*1bf30*/  LDL.LU R3, [R1+0xacc] ;  /* 0x000acc0001037983 */ /* 0x000ea40000300800 */
[----:B------:R-:W-:Y:S02]  /*1bf40*/  @!P2 IMAD.MOV R11, RZ, RZ, -R11 ;  /* 0x000000ffff0ba224 */ /* 0x000fe400078e0a0b */
[----:B------:R0:W-:Y:S04]  /*1bf50*/  STL [R1+0x1b0], R12 ;  /* 0x0001b00c01007387 */ /* 0x0001e80000100800 */
[----:B0-----:R-:W2:Y:S04]  /*1bf60*/  LDL.LU R12, [R1+0x2160] ;  /* 0x00216000010c7983 */ /* 0x001ea80000300800 */
[----:B------:R0:W-:Y:S04]  /*1bf70*/  STL [R1+0x1ac], R11 ;  /* 0x0001ac0b01007387 */ /* 0x0001e80000100800 */
[----:B0-----:R-:W2:Y:S04]  /*1bf80*/  LDL.LU R11, [R1+0x215c] ;  /* 0x00215c00010b7983 */ /* 0x001ea80000300800 */
[----:B------:R0:W-:Y:S02]  /*1bf90*/  STL [R1+0x1a4], R0 ;  /* 0x0001a40001007387 */ /* 0x0001e40000100800 */
[----:B0-----:R-:W-:-:S02]  /*1bfa0*/  IMAD.MOV.U32 R0, RZ, RZ, R18 ;  /* 0x000000ffff007224 */ /* 0x001fc400078e0012 */
[----:B------:R-:W2:Y:S01]  /*1bfb0*/  LDL.LU R18, [R1+0xaec] ;  /* 0x000aec0001127983 */ /* 0x000ea20000300800 */
[C---:B------:R-:W-:Y:S02]  /*1bfc0*/  ISETP.GT.U32.AND P1, PT, R29.reuse, R4, PT ;  /* 0x000000041d00720c */ /* 0x040fe40003f24070 */
[----:B------:R-:W-:-:S11]  /*1bfd0*/  ISETP.GT.U32.AND P4, PT, R29, R10, PT ;  /* 0x0000000a1d00720c */ /* 0x000fd60003f84070 */
[--C-:B------:R-:W-:Y:S01]  /*1bfe0*/  @!P1 IMAD.IADD R4, R4, 0x1, -R29.reuse ;  /* 0x0000000104049824 */ /* 0x100fe200078e0a1d */
[----:B------:R-:W-:Y:S01]  /*1bff0*/  ISETP.GT.U32.AND P1, PT, R29, R14, PT ;  /* 0x0000000e1d00720c */ /* 0x000fe20003f24070 */
[----:B------:R-:W-:Y:S01]  /*1c000*/  @!P4 IMAD.IADD R10, R10, 0x1, -R29 ;  /* 0x000000010a0ac824 */ /* 0x000fe200078e0a1d */
[----:B--2---:R0:W-:Y:S04]  /*1c010*/  STL [R1+0x2154], R18 ;  /* 0x0021541201007387 */ /* 0x0041e80000100800 */
[----:B------:R1:W-:Y:S04]  /*1c020*/  STL [R1+0x2158], R20 ;  /* 0x0021581401007387 */ /* 0x0003e80000100800 */
[----:B0-----:R-:W2:Y:S01]  /*1c030*/  LDL.LU R18, [R1+0xad0] ;  /* 0x000ad00001127983 */ /* 0x001ea20000300800 */
[----:B-1----:R-:W-:Y:S01]  /*1c040*/  IMAD.MOV.U32 R20, RZ, RZ, R3 ;  /* 0x000000ffff147224 */ /* 0x002fe200078e0003 */
[----:B---3--:R-:W-:-:S02]  /*1c050*/  IABS R3, R17 ;  /* 0x0000001100037213 */ /* 0x008fc40000000000 */
[----:B------:R0:W-:Y:S04]  /*1c060*/  STL [R1+0x2150], R17 ;  /* 0x0021501101007387 */ /* 0x0001e80000100800 */
[----:B0-----:R-:W3:Y:S01]  /*1c070*/  LDL.LU R17, [R1+0xad4] ;  /* 0x000ad40001117983 */ /* 0x001ee20000300800 */
[C---:B------:R-:W-:Y:S02]  /*1c080*/  ISETP.GT.U32.AND P2, PT, R29.reuse, R11, PT ;  /* 0x0000000b1d00720c */ /* 0x040fe40003f44070 */
[C---:B------:R-:W-:Y:S02]  /*1c090*/  ISETP.GT.U32.AND P3, PT, R29.reuse, R12, PT ;  /* 0x0000000c1d00720c */ /* 0x040fe40003f64070 */
[----:B------:R-:W-:Y:S02]  /*1c0a0*/  ISETP.GT.U32.AND P5, PT, R29, R10, PT ;  /* 0x0000000a1d00720c */ /* 0x000fe40003fa4070 */
[----:B------:R-:W-:Y:S01]  /*1c0b0*/  ISETP.GE.AND P4, PT, R15, RZ, PT ;  /* 0x000000ff0f00720c */ /* 0x000fe20003f86270 */
[----:B------:R-:W-:Y:S01]  /*1c0c0*/  IMAD.HI.U32 R15, R16, R7, RZ ;  /* 0x00000007100f7227 */ /* 0x000fe200078e00ff */
[----:B----4-:R-:W-:-:S03]  /*1c0d0*/  IABS R5, R5 ;  /* 0x0000000500057213 */ /* 0x010fc60000000000 */
[--C-:B------:R-:W-:Y:S02]  /*1c0e0*/  @!P1 IMAD.IADD R14, R14, 0x1, -R29.reuse ;  /* 0x000000010e0e9824 */ /* 0x100fe400078e0a1d */
[--C-:B------:R-:W-:Y:S01]  /*1c0f0*/  @!P2 IMAD.IADD R11, R11, 0x1, -R29.reuse ;  /* 0x000000010b0ba824 */ /* 0x100fe200078e0a1d */
[C---:B------:R-:W-:Y:S01]  /*1c100*/  ISETP.GT.U32.AND P2, PT, R29.reuse, R8, PT ;  /* 0x000000081d00720c */ /* 0x040fe20003f44070 */
[----:B------:R-:W-:Y:S01]  /*1c110*/  @!P3 IMAD.IADD R12, R12, 0x1, -R29 ;  /* 0x000000010c0cb824 */ /* 0x000fe200078e0a1d */
[C---:B------:R-:W-:Y:S01]  /*1c120*/  ISETP.GT.U32.AND P1, PT, R29.reuse, R9, PT ;  /* 0x000000091d00720c */ /* 0x040fe20003f24070 */
[----:B------:R-:W-:Y:S01]  /*1c130*/  IMAD.MOV R15, RZ, RZ, -R15 ;  /* 0x000000ffff0f7224 */ /* 0x000fe200078e0a0f */
[C---:B------:R-:W-:Y:S01]  /*1c140*/  ISETP.GT.U32.AND P3, PT, R29.reuse, R6, PT ;  /* 0x000000061d00720c */ /* 0x040fe20003f64070 */
[----:B------:R-:W-:Y:S01]  /*1c150*/  @!P5 IMAD.IADD R10, R10, 0x1, -R29 ;  /* 0x000000010a0ad824 */ /* 0x000fe200078e0a1d */
[----:B------:R-:W-:Y:S01]  /*1c160*/  ISETP.GE.AND P5, PT, R0, RZ, PT ;  /* 0x000000ff0000720c */ /* 0x000fe20003fa6270 */
[----:B------:R-:W-:-:S02]  /*1c170*/  IMAD R7, R29, R15, R7 ;  /* 0x0000000f1d077224 */ /* 0x000fc400078e0207 */
[----:B------:R-:W-:-:S04]  /*1c180*/  IMAD.HI.U32 R15, R16, R5, RZ ;  /* 0x00000005100f7227 */ /* 0x000fc800078e00ff */
[----:B------:R-:W-:Y:S02]  /*1c190*/  IMAD.MOV R15, RZ, RZ, -R15 ;  /* 0x000000ffff0f7224 */ /* 0x000fe400078e0a0f */
[--C-:B------:R-:W-:Y:S02]  /*1c1a0*/  @!P2 IMAD.IADD R8, R8, 0x1, -R29.reuse ;  /* 0x000000010808a824 */ /* 0x100fe400078e0a1d */
[--C-:B------:R-:W-:Y:S01]  /*1c1b0*/  @!P1 IMAD.IADD R9, R9, 0x1, -R29.reuse ;  /* 0x0000000109099824 */ /* 0x100fe200078e0a1d */
[----:B------:R-:W-:Y:S01]  /*1c1c0*/  ISETP.GE.AND P1, PT, R20, RZ, PT ;  /* 0x000000ff1400720c */ /* 0x000fe20003f26270 */
[----:B------:R-:W-:Y:S01]  /*1c1d0*/  @!P3 IMAD.IADD R6, R6, 0x1, -R29 ;  /* 0x000000010606b824 */ /* 0x000fe200078e0a1d */
[----:B------:R-:W4:Y:S01]  /*1c1e0*/  LDL.LU R20, [R1+0x2158] ;  /* 0x0021580001147983 */ /* 0x000f220000300800 */
[----:B------:R-:W-:Y:S02]  /*1c1f0*/  @!P0 IMAD.MOV R14, RZ, RZ, -R14 ;  /* 0x000000ffff0e8224 */ /* 0x000fe400078e0a0e */
[----:B------:R-:W-:-:S02]  /*1c200*/  @!P4 IMAD.MOV R12, RZ, RZ, -R12 ;  /* 0x000000ffff0cc224 */ /* 0x000fc400078e0a0c */
[----:B------:R-:W-:Y:S01]  /*1c210*/  IMAD R5, R29, R15, R5 ;  /* 0x0000000f1d057224 */ /* 0x000fe200078e0205 */
[----:B--2---:R-:W-:Y:S02]  /*1c220*/  ISETP.GE.AND P3, PT, R18, RZ, PT ;  /* 0x000000ff1200720c */ /* 0x004fe40003f66270 */
[----:B------:R-:W2:Y:S04]  /*1c230*/  LDL.LU R18, [R1+0x2154] ;  /* 0x0021540001127983 */ /* 0x000ea80000300800 */
[----:B------:R-:W4:Y:S01]  /*1c240*/  LDL.LU R15, [R1+0xaf0] ;  /* 0x000af000010f7983 */ /* 0x000f220000300800 */
[----:B---3--:R-:W-:Y:S01]  /*1c250*/  ISETP.GE.AND P2, PT, R17, RZ, PT ;  /* 0x000000ff1100720c */ /* 0x008fe20003f46270 */
[----:B------:R-:W-:Y:S02]  /*1c260*/  IMAD.MOV.U32 R17, RZ, RZ, R11 ;  /* 0x000000ffff117224 */ /* 0x000fe400078e000b */
[----:B------:R-:W3:Y:S02]  /*1c270*/  LDL.LU R11, [R1+0xadc] ;  /* 0x000adc00010b7983 */ /* 0x000ee40000300800 */
[----:B------:R-:W-:-:S02]  /*1c280*/  @!P5 IMAD.MOV R17, RZ, RZ, -R17 ;  /* 0x000000ffff11d224 */ /* 0x000fc400078e0a11 */
[----:B------:R-:W-:Y:S04]  /*1c290*/  STL [R1+0x190], R14 ;  /* 0x0001900e01007387 */ /* 0x000fe80000100800 */
[----:B------:R0:W-:Y:S04]  /*1c2a0*/  STL [R1+0x188], R12 ;  /* 0x0001880c01007387 */ /* 0x0001e80000100800 */
[----:B0-----:R-:W4:Y:S04]  /*1c2b0*/  LDL.LU R12, [R1+0xae0] ;  /* 0x000ae000010c7983 */ /* 0x001f280000300800 */
[----:B------:R-:W4:Y:S04]  /*1c2c0*/  LDL.LU R14, [R1+0xae4] ;  /* 0x000ae400010e7983 */ /* 0x000f280000300800 */
[----:B------:R0:W-:Y:S02]  /*1c2d0*/  STL [R1+0x164], R17 ;  /* 0x0001641101007387 */ /* 0x0001e40000100800 */
[----:B0-----:R-:W-:-:S02]  /*1c2e0*/  IMAD.MOV.U32 R17, RZ, RZ, R10 ;  /* 0x000000ffff117224 */ /* 0x001fc400078e000a */
[----:B------:R-:W4:Y:S02]  /*1c2f0*/  LDL.LU R10, [R1+0xad8] ;  /* 0x000ad800010a7983 */ /* 0x000f240000300800 */
[----:B------:R-:W-:-:S05]  /*1c300*/  @!P1 IMAD.MOV R17, RZ, RZ, -R17 ;  /* 0x000000ffff119224 */ /* 0x000fca00078e0a11 */
[----:B------:R0:W-:Y:S04]  /*1c310*/  STL [R1+0x15c], R17 ;  /* 0x00015c1101007387 */ /* 0x0001e80000100800 */
[----:B0-----:R-:W4:Y:S01]  /*1c320*/  LDL.LU R17, [R1+0x2150] ;  /* 0x0021500001117983 */ /* 0x001f220000300800 */
[C---:B------:R-:W-:Y:S02]  /*1c330*/  ISETP.GT.U32.AND P6, PT, R29.reuse, R4, PT ;  /* 0x000000041d00720c */ /* 0x040fe40003fc4070 */
[----:B------:R-:W-:-:S11]  /*1c340*/  ISETP.GT.U32.AND P4, PT, R29, R6, PT ;  /* 0x000000061d00720c */ /* 0x000fd60003f84070 */
[----:B------:R-:W-:Y:S01]  /*1c350*/  @!P6 IMAD.IADD R4, R4, 0x1, -R29 ;  /* 0x000000010404e824 */ /* 0x000fe200078e0a1d */
[C---:B------:R-:W-:Y:S02]  /*1c360*/  ISETP.GT.U32.AND P6, PT, R29.reuse, R7, PT ;  /* 0x000000071d00720c */ /* 0x040fe40003fc4070 */
[C---:B------:R-:W-:Y:S02]  /*1c370*/  ISETP.GT.U32.AND P0, PT, R29.reuse, R9, PT ;  /* 0x000000091d00720c */ /* 0x040fe40003f04070 */
[----:B------:R-:W-:Y:S01]  /*1c380*/  ISETP.GT.U32.AND P1, PT, R29, R5, PT ;  /* 0x000000051d00720c */ /* 0x000fe20003f24070 */
[----:B------:R-:W-:-:S08]  /*1c390*/  @!P3 IMAD.MOV R4, RZ, RZ, -R4 ;  /* 0x000000ffff04b224 */ /* 0x000fd000078e0a04 */
[--C-:B------:R-:W-:Y:S01]  /*1c3a0*/  @!P6 IMAD.IADD R7, R7, 0x1, -R29.reuse ;  /* 0x000000010707e824 */ /* 0x100fe200078e0a1d */
[----:B------:R-:W-:Y:S01]  /*1c3b0*/  ISETP.GT.U32.AND P6, PT, R29, R8, PT ;  /* 0x000000081d00720c */ /* 0x000fe20003fc4070 */
[----:B------:R-:W-:-:S03]  /*1c3c0*/  @!P4 IMAD.IADD R6, R6, 0x1, -R29 ;  /* 0x000000010606c824 */ /* 0x000fc600078e0a1d */
[----:B------:R-:W-:Y:S01]  /*1c3d0*/  ISETP.GT.U32.AND P5, PT, R29, R7, PT ;  /* 0x000000071d00720c */ /* 0x000fe20003fa4070 */
[----:B------:R-:W-:Y:S01]  /*1c3e0*/  @!P0 IMAD.IADD R9, R9, 0x1, -R29 ;  /* 0x0000000109098824 */ /* 0x000fe200078e0a1d */
[----:B------:R4:W-:Y:S01]  /*1c3f0*/  STL [R1+0x158], R4 ;  /* 0x0001580401007387 */ /* 0x0009e20000100800 */
[----:B------:R-:W-:-:S06]  /*1c400*/  IMAD.HI.U32 R0, R16, R3, RZ ;  /* 0x0000000310007227 */ /* 0x000fcc00078e00ff */
[--C-:B------:R-:W-:Y:S02]  /*1c410*/  @!P6 IMAD.IADD R8, R8, 0x1, -R29.reuse ;  /* 0x000000010808e824 */ /* 0x100fe400078e0a1d */
[----:B------:R-:W-:Y:S02]  /*1c420*/  @!P1 IMAD.IADD R5, R5, 0x1, -R29 ;  /* 0x0000000105059824 */ /* 0x000fe400078e0a1d */
[----:B------:R-:W-:Y:S02]  /*1c430*/  @!P2 IMAD.MOV R9, RZ, RZ, -R9 ;  /* 0x000000ffff09a224 */ /* 0x000fe400078e0a09 */
[----:B------:R-:W-:Y:S02]  /*1c440*/  IMAD.MOV R0, RZ, RZ, -R0 ;  /* 0x000000ffff007224 */ /* 0x000fe400078e0a00 */
[----:B------:R-:W-:Y:S02]  /*1c450*/  @!P5 IMAD.IADD R7, R7, 0x1, -R29 ;  /* 0x000000010707d824 */ /* 0x000fe400078e0a1d */
[----:B------:R-:W-:Y:S01]  /*1c460*/  IMAD R3, R29, R0, R3 ;  /* 0x000000001d037224 */ /* 0x000fe200078e0203 */
[----:B--2---:R-:W-:-:S02]  /*1c470*/  IABS R0, R18 ;  /* 0x0000001200007213 */ /* 0x004fc40000000000 */
[----:B---3--:R-:W-:Y:S01]  /*1c480*/  ISETP.GE.AND P4, PT, R11, RZ, PT ;  /* 0x000000ff0b00720c */ /* 0x008fe20003f86270 */
[----:B------:R-:W-:Y:S01]  /*1c490*/  IMAD.MOV.U32 R11, RZ, RZ, R6 ;  /* 0x000000ffff0b7224 */ /* 0x000fe200078e0006 */
[----:B----4-:R-:W-:Y:S02]  /*1c4a0*/  IABS R4, R15 ;  /* 0x0000000f00047213 */ /* 0x010fe40000000000 */
[----:B------:R-:W-:-:S09]  /*1c4b0*/  ISETP.GE.AND P6, PT, R12, RZ, PT ;  /* 0x000000ff0c00720c */ /* 0x000fd20003fc6270 */
[----:B------:R-:W-:Y:S01]  /*1c4c0*/  @!P4 IMAD.MOV R8, RZ, RZ, -R8 ;  /* 0x000000ffff08c224 */ /* 0x000fe200078e0a08 */
[----:B------:R-:W-:Y:S02]  /*1c4d0*/  ISETP.GE.AND P4, PT, R18, RZ, PT ;  /* 0x000000ff1200720c */ /* 0x000fe40003f86270 */
[----:B------:R-:W-:Y:S01]  /*1c4e0*/  ISETP.GE.AND P3, PT, R10, RZ, PT ;  /* 0x000000ff0a00720c */ /* 0x000fe20003f66270 */
[----:B------:R-:W-:Y:S01]  /*1c4f0*/  @!P6 IMAD.MOV R7, RZ, RZ, -R7 ;  /* 0x000000ffff07e224 */ /* 0x000fe200078e0a07 */
[----:B------:R-:W-:-:S11]  /*1c500*/  ISETP.GE.AND P6, PT, R15, RZ, PT ;  /* 0x000000ff0f00720c */ /* 0x000fd60003fc6270 */
[----:B------:R-:W-:Y:S01]  /*1c510*/  @!P3 IMAD.MOV R11, RZ, RZ, -R11 ;  /* 0x000000ffff0bb224 */ /* 0x000fe200078e0a0b */
[----:B------:R-:W-:Y:S02]  /*1c520*/  ISETP.GE.AND P1, PT, R17, RZ, PT ;  /* 0x000000ff1100720c */ /* 0x000fe40003f26270 */
[----:B------:R-:W2:Y:S04]  /*1c530*/  LDL.LU R17, [R1+0xb10] ;  /* 0x000b100001117983 */ /* 0x000ea80000300800 */
[----:B------:R-:W-:Y:S04]  /*1c540*/  STL [R1+0x120], R9 ;  /* 0x0001200901007387 */ /* 0x000fe80000100800 */
[----:B------:R-:W3:Y:S04]  /*1c550*/  LDL.LU R12, [R1+0xb14] ;  /* 0x000b1400010c7983 */ /* 0x000ee80000300800 */
[----:B------:R-:W-:Y:S04]  /*1c560*/  STL [R1+0x11c], R11 ;  /* 0x00011c0b01007387 */ /* 0x000fe80000100800 */
[----:B------:R-:W4:Y:S04]  /*1c570*/  LDL.LU R18, [R1+0xb1c] ;  /* 0x000b1c0001127983 */ /* 0x000f280000300800 */
[----:B------:R-:W-:Y:S04]  /*1c580*/  STL [R1+0x1f0], R8 ;  /* 0x0001f00801007387 */ /* 0x000fe80000100800 */
[----:B------:R-:W4:Y:S01]  /*1c590*/  LDL R15, [R1+0xaf4] ;  /* 0x000af400010f7983 */ /* 0x000f220000100800 */
[----:B------:R-:W-:-:S03]  /*1c5a0*/  ISETP.GE.AND P5, PT, R14, RZ, PT ;  /* 0x000000ff0e00720c */ /* 0x000fc60003fa6270 */
[----:B------:R-:W4:Y:S01]  /*1c5b0*/  LDL.LU R14, [R1+0xaf8] ;  /* 0x000af800010e7983 */ /* 0x000f220000300800 */
[----:B------:R-:W-:-:S13]  /*1c5c0*/  ISETP.GT.U32.AND P0, PT, R29, R3, PT ;  /* 0x000000031d00720c */ /* 0x000fda0003f04070 */
[----:B------:R-:W-:Y:S01]  /*1c5d0*/  @!P0 IMAD.IADD R3, R3, 0x1, -R29 ;  /* 0x0000000103038824 */ /* 0x000fe200078e0a1d */
[----:B------:R-:W-:-:S04]  /*1c5e0*/  ISETP.GT.U32.AND P0, PT, R29, R5, PT ;  /* 0x000000051d00720c */ /* 0x000fc80003f04070 */
[----:B------:R-:W-:Y:S01]  /*1c5f0*/  ISETP.GT.U32.AND P2, PT, R29, R3, PT ;  /* 0x000000031d00720c */ /* 0x000fe20003f44070 */
[----:B------:R0:W-:Y:S08]  /*1c600*/  STL [R1+0x220], R7 ;  /* 0x0002200701007387 */ /* 0x0001f00000100800 */
[----:B------:R-:W-:-:S04]  /*1c610*/  @!P0 IMAD.IADD R5, R5, 0x1, -R29 ;  /* 0x0000000105058824 */ /* 0x000fc800078e0a1d */
[----:B0-----:R-:W-:Y:S02]  /*1c620*/  IMAD.MOV.U32 R7, RZ, RZ, R5 ;  /* 0x000000ffff077224 */ /* 0x001fe400078e0005 */
[----:B------:R-:W-:-:S04]  /*1c630*/  IMAD.HI.U32 R6, R16, R4, RZ ;  /* 0x0000000410067227 */ /* 0x000fc800078e00ff */
[----:B------:R-:W-:Y:S02]  /*1c640*/  @!P5 IMAD.MOV R7, RZ, RZ, -R7 ;  /* 0x000000ffff07d224 */ /* 0x000fe400078e0a07 */
[----:B------:R-:W-:Y:S02]  /*1c650*/  @!P2 IMAD.IADD R3, R3, 0x1, -R29 ;  /* 0x000000010303a824 */ /* 0x000fe400078e0a1d */
[----:B------:R-:W-:-:S04]  /*1c660*/  IMAD.MOV R6, RZ, RZ, -R6 ;  /* 0x000000ffff067224 */ /* 0x000fc800078e0a06 */
[----:B------:R-:W-:Y:S01]  /*1c670*/  IMAD R4, R29, R6, R4 ;  /* 0x000000061d047224 */ /* 0x000fe200078e0204 */
[----:B--2---:R-:W-:Y:S02]  /*1c680*/  IABS R9, R17 ;  /* 0x0000001100097213 */ /* 0x004fe40000000000 */
[----:B------:R-:W-:Y:S02]  /*1c690*/  ISETP.GE.AND P0, PT, R17, RZ, PT ;  /* 0x000000ff1100720c */ /* 0x000fe40003f06270 */
[----:B------:R-:W2:Y:S01]  /*1c6a0*/  LDL.LU R17, [R1+0xafc] ;  /* 0x000afc0001117983 */ /* 0x000ea20000300800 */
[----:B------:R-:W-:-:S03]  /*1c6b0*/  IMAD.HI.U32 R5, R16, R9, RZ ;  /* 0x0000000910057227 */ /* 0x000fc600078e00ff */
[----:B------:R0:W-:Y:S01]  /*1c6c0*/  STL [R1+0x218], R7 ;  /* 0x0002180701007387 */ /* 0x0001e20000100800 */
[----:B---3--:R-:W-:Y:S01]  /*1c6d0*/  IABS R6, R12 ;  /* 0x0000000c00067213 */ /* 0x008fe20000000000 */
[----:B0-----:R-:W-:Y:S02]  /*1c6e0*/  IMAD.MOV.U32 R7, RZ, RZ, R3 ;  /* 0x000000ffff077224 */ /* 0x001fe400078e0003 */
[----:B------:R-:W-:Y:S02]  /*1c6f0*/  IMAD.MOV R3, RZ, RZ, -R5 ;  /* 0x000000ffff037224 */ /* 0x000fe400078e0a05 */
[----:B------:R-:W-:Y:S01]  /*1c700*/  @!P1 IMAD.MOV R7, RZ, RZ, -R7 ;  /* 0x000000ffff079224 */ /* 0x000fe200078e0a07 */
[----:B----4-:R-:W-:Y:S01]  /*1c710*/  IABS R5, R15 ;  /* 0x0000000f00057213 */ /* 0x010fe20000000000 */
[----:B------:R-:W-:Y:S01]  /*1c720*/  IMAD.MOV.U32 R15, RZ, RZ, R19 ;  /* 0x000000ffff0f7224 */ /* 0x000fe200078e0013 */
[----:B------:R-:W-:-:S04]  /*1c730*/  IABS R11, R18 ;  /* 0x00000012000b7213 */ /* 0x000fc80000000000 */
[----:B------:R-:W-:Y:S04]  /*1c740*/  STL [R1+0x214c], R15 ;  /* 0x00214c0f01007387 */ /* 0x000fe80000100800 */
[----:B------:R0:W-:Y:S01]  /*1c750*/  STL [R1+0x210], R7 ;  /* 0x0002100701007387 */ /* 0x0001e20000100800 */
[----:B------:R-:W-:Y:S01]  /*1c760*/  IMAD R9, R29, R3, R9 ;  /* 0x000000031d097224 */ /* 0x000fe200078e0209 */
[----:B------:R-:W-:Y:S02]  /*1c770*/  IABS R3, R14 ;  /* 0x0000000e00037213 */ /* 0x000fe40000000000 */
[----:B------:R-:W-:Y:S01]  /*1c780*/  ISETP.GE.AND P2, PT, R12, RZ, PT ;  /* 0x000000ff0c00720c */ /* 0x000fe20003f46270 */
[----:B0-----:R-:W-:-:S04]  /*1c790*/  IMAD.HI.U32 R7, R16, R6, RZ ;  /* 0x0000000610077227 */ /* 0x001fc800078e00ff */
[----:B------:R-:W-:Y:S02]  /*1c7a0*/  IMAD.MOV R7, RZ, RZ, -R7 ;  /* 0x000000ffff077224 */ /* 0x000fe400078e0a07 */
[----:B------:R-:W-:-:S04]  /*1c7b0*/  IMAD.HI.U32 R12, R16, R11, RZ ;  /* 0x0000000b100c7227 */ /* 0x000fc800078e00ff */
[----:B------:R-:W-:-:S04]  /*1c7c0*/  IMAD.HI.U32 R8, R16, R5, RZ ;  /* 0x0000000510087227 */ /* 0x000fc800078e00ff */
[----:B------:R-:W-:Y:S02]  /*1c7d0*/  IMAD R6, R29, R7, R6 ;  /* 0x000000071d067224 */ /* 0x000fe400078e0206 */
[----:B------:R-:W-:Y:S01]  /*1c7e0*/  IMAD.HI.U32 R7, R16, R3, RZ ;  /* 0x0000000310077227 */ /* 0x000fe200078e00ff */
[----:B------:R-:W-:Y:S02]  /*1c7f0*/  ISETP.GE.AND P1, PT, R18, RZ, PT ;  /* 0x000000ff1200720c */ /* 0x000fe40003f26270 */
[----:B------:R-:W3:Y:S01]  /*1c800*/  LDL.LU R18, [R1+0xb00] ;  /* 0x000b000001127983 */ /* 0x000ee20000300800 */
[----:B------:R-:W-:Y:S02]  /*1c810*/  IMAD.MOV R12, RZ, RZ, -R12 ;  /* 0x000000ffff0c7224 */ /* 0x000fe400078e0a0c */
[----:B------:R-:W-:Y:S01]  /*1c820*/  IMAD.MOV R8, RZ, RZ, -R8 ;  /* 0x000000ffff087224 */ /* 0x000fe200078e0a08 */
[----:B------:R-:W4:Y:S01]  /*1c830*/  LDL.LU R19, [R1+0xb04] ;  /* 0x000b040001137983 */ /* 0x000f220000300800 */
[----:B------:R-:W-:-:S02]  /*1c840*/  IMAD.MOV R7, RZ, RZ, -R7 ;  /* 0x000000ffff077224 */ /* 0x000fc400078e0a07 */
[C---:B------:R-:W-:Y:S02]  /*1c850*/  IMAD R11, R29.reuse, R12, R11 ;  /* 0x0000000c1d0b7224 */ /* 0x040fe400078e020b */
[----:B------:R-:W3:Y:S01]  /*1c860*/  LDL R12, [R1+0xb0c] ;  /* 0x000b0c00010c7983 */ /* 0x000ee20000100800 */
[C---:B------:R-:W-:Y:S02]  /*1c870*/  IMAD R5, R29.reuse, R8, R5 ;  /* 0x000000081d057224 */ /* 0x040fe400078e0205 */
[----:B------:R-:W-:Y:S01]  /*1c880*/  IMAD R3, R29, R7, R3 ;  /* 0x000000071d037224 */ /* 0x000fe200078e0203 */
[----:B------:R-:W3:Y:S04]  /*1c890*/  LDL.LU R8, [R1+0xaf4] ;  /* 0x000af40001087983 */ /* 0x000ee80000300800 */
[----:B------:R-:W3:Y:S01]  /*1c8a0*/  LDL.LU R7, [R1+0xb08] ;  /* 0x000b080001077983 */ /* 0x000ee20000300800 */
[----:B------:R-:W-:-:S04]  /*1c8b0*/  IMAD.HI.U32 R10, R16, R0, RZ ;  /* 0x00000000100a7227 */ /* 0x000fc800078e00ff */
[----:B------:R-:W-:-:S04]  /*1c8c0*/  IMAD.MOV R10, RZ, RZ, -R10 ;  /* 0x000000ffff0a7224 */ /* 0x000fc800078e0a0a */
[----:B------:R-:W-:-:S05]  /*1c8d0*/  IMAD R0, R29, R10, R0 ;  /* 0x0000000a1d007224 */ /* 0x000fca00078e0200 */
[----:B------:R-:W-:-:S13]  /*1c8e0*/  ISETP.GT.U32.AND P3, PT, R29, R0, PT ;  /* 0x000000001d00720c */ /* 0x000fda0003f64070 */
[----:B------:R-:W-:Y:S01]  /*1c8f0*/  @!P3 IMAD.IADD R0, R0, 0x1, -R29 ;  /* 0x000000010000b824 */ /* 0x000fe200078e0a1d */
[----:B------:R-:W-:-:S04]  /*1c900*/  ISETP.GT.U32.AND P3, PT, R29, R4, PT ;  /* 0x000000041d00720c */ /* 0x000fc80003f64070 */
[----:B------:R-:W-:-:S09]  /*1c910*/  ISETP.GT.U32.AND P5, PT, R29, R0, PT ;  /* 0x000000001d00720c */ /* 0x000fd20003fa4070 */
[----:B------:R-:W-:-:S05]  /*1c920*/  @!P3 IMAD.IADD R4, R4, 0x1, -R29 ;  /* 0x000000010404b824 */ /* 0x000fca00078e0a1d */
[C---:B------:R-:W-:Y:S01]  /*1c930*/  ISETP.GT.U32.AND P3, PT, R29.reuse, R4, PT ;  /* 0x000000041d00720c */ /* 0x040fe20003f64070 */
[----:B------:R-:W-:Y:S01]  /*1c940*/  @!P5 IMAD.IADD R0, R0, 0x1, -R29 ;  /* 0x000000010000d824 */ /* 0x000fe200078e0a1d */
[----:B------:R-:W-:-:S03]  /*1c950*/  ISETP.GT.U32.AND P5, PT, R29, R9, PT ;  /* 0x000000091d00720c */ /* 0x000fc60003fa4070 */
[----:B------:R-:W-:-:S08]  /*1c960*/  IMAD.MOV.U32 R15, RZ, RZ, R0 ;  /* 0x000000ffff0f7224 */ /* 0x000fd000078e0000 */
[--C-:B------:R-:W-:Y:S01]  /*1c970*/  @!P3 IMAD.IADD R4, R4, 0x1, -R29.reuse ;  /* 0x000000010404b824 */ /* 0x100fe200078e0a1d */
[----:B------:R-:W-:Y:S01]  /*1c980*/  ISETP.GT.U32.AND P3, PT, R29, R6, PT ;  /* 0x000000061d00720c */ /* 0x000fe20003f64070 */
[----:B------:R-:W-:Y:S02]  /*1c990*/  @!P5 IMAD.IADD R9, R9, 0x1, -R29 ;  /* 0x000000010909d824 */ /* 0x000fe400078e0a1d */
[----:B------:R-:W-:Y:S01]  /*1c9a0*/  @!P4 IMAD.MOV R15, RZ, RZ, -R15 ;  /* 0x000000ffff0fc224 */ /* 0x000fe200078e0a0f */
[C---:B------:R-:W-:Y:S02]  /*1c9b0*/  ISETP.GT.U32.AND P4, PT, R29.reuse, R11, PT ;  /* 0x0000000b1d00720c */ /* 0x040fe40003f84070 */
[C---:B------:R-:W-:Y:S01]  /*1c9c0*/  ISETP.GT.U32.AND P5, PT, R29.reuse, R9, PT ;  /* 0x000000091d00720c */ /* 0x040fe20003fa4070 */
[----:B------:R-:W-:Y:S01]  /*1c9d0*/  @!P6 IMAD.MOV R4, RZ, RZ, -R4 ;  /* 0x000000ffff04e224 */ /* 0x000fe200078e0a04 */
[----:B------:R-:W-:-:S05]  /*1c9e0*/  ISETP.GT.U32.AND P6, PT, R29, R5, PT ;  /* 0x000000051d00720c */ /* 0x000fca0003fc4070 */
[--C-:B------:R-:W-:Y:S01]  /*1c9f0*/  @!P3 IMAD.IADD R6, R6, 0x1, -R29.reuse ;  /* 0x000000010606b824 */ /* 0x100fe200078e0a1d */
[----:B------:R-:W-:Y:S01]  /*1ca00*/  ISETP.GT.U32.AND P3, PT, R29, R3, PT ;  /* 0x000000031d00720c */ /* 0x000fe20003f64070 */
[----:B------:R0:W-:Y:S02]  /*1ca10*/  STL [R1+0x118], R15 ;  /* 0x0001180f01007387 */ /* 0x0001e40000100800 */
[--C-:B------:R-:W-:Y:S01]  /*1ca20*/  @!P4 IMAD.IADD R11, R11, 0x1, -R29.reuse ;  /* 0x000000010b0bc824 */ /* 0x100fe200078e0a1d */
[----:B------:R-:W-:Y:S01]  /*1ca30*/  ISETP.GT.U32.AND P4, PT, R29, R6, PT ;  /* 0x000000061d00720c */ /* 0x000fe20003f84070 */
[--C-:B------:R-:W-:Y:S01]  /*1ca40*/  @!P5 IMAD.IADD R9, R9, 0x1, -R29.reuse ;  /* 0x000000010909d824 */ /* 0x100fe200078e0a1d */
[----:B0-----:R-:W3:Y:S04]  /*1ca50*/  LDL.LU R15, [R1+0x214c] ;  /* 0x00214c00010f7983 */ /* 0x001ee80000300800 */
[----:B------:R-:W-:Y:S01]  /*1ca60*/  STL [R1+0x114], R4 ;  /* 0x0001140401007387 */ /* 0x000fe20000100800 */
[--C-:B------:R-:W-:Y:S01]  /*1ca70*/  @!P6 IMAD.IADD R5, R5, 0x1, -R29.reuse ;  /* 0x000000010505e824 */ /* 0x100fe200078e0a1d */
[----:B------:R-:W-:Y:S01]  /*1ca80*/  ISETP.GT.U32.AND P6, PT, R29, R11, PT ;  /* 0x0000000b1d00720c */ /* 0x000fe20003fc4070 */
[----:B------:R-:W-:-:S03]  /*1ca90*/  @!P3 IMAD.IADD R3, R3, 0x1, -R29 ;  /* 0x000000010303b824 */ /* 0x000fc600078e0a1d */
[----:B------:R-:W-:Y:S01]  /*1caa0*/  ISETP.GT.U32.AND P3, PT, R29, R5, PT ;  /* 0x000000051d00720c */ /* 0x000fe20003f64070 */
[----:B------:R-:W-:-:S08]  /*1cab0*/  @!P4 IMAD.IADD R6, R6, 0x1, -R29 ;  /* 0x000000010606c824 */ /* 0x000fd000078e0a1d */
[----:B------:R-:W-:Y:S01]  /*1cac0*/  @!P6 IMAD.IADD R11, R11, 0x1, -R29 ;  /* 0x000000010b0be824 */ /* 0x000fe200078e0a1d */
[----:B------:R-:W-:-:S03]  /*1cad0*/  ISETP.GE.AND P6, PT, R14, RZ, PT ;  /* 0x000000ff0e00720c */ /* 0x000fc60003fc6270 */
[----:B------:R-:W-:Y:S01]  /*1cae0*/  @!P3 IMAD.IADD R5, R5, 0x1, -R29 ;  /* 0x000000010505b824 */ /* 0x000fe200078e0a1d */
[----:B--2---:R-:W-:-:S05]  /*1caf0*/  IABS R10, R17 ;  /* 0x00000011000a7213 */ /* 0x004fca0000000000 */
[----:B------:R-:W-:-:S04]  /*1cb00*/  IMAD.HI.U32 R0, R16, R10, RZ ;  /* 0x0000000a10007227 */ /* 0x000fc800078e00ff */
[----:B------:R-:W-:-:S04]  /*1cb10*/  IMAD.MOV R0, RZ, RZ, -R0 ;  /* 0x000000ffff007224 */ /* 0x000fc800078e0a00 */
[----:B------:R-:W-:-:S05]  /*1cb20*/  IMAD R10, R29, R0, R10 ;  /* 0x000000001d0a7224 */ /* 0x000fca00078e020a */
[----:B------:R-:W-:-:S13]  /*1cb30*/  ISETP.GT.U32.AND P4, PT, R29, R10, PT ;  /* 0x0000000a1d00720c */ /* 0x000fda0003f84070 */
[----:B------:R-:W-:Y:S01]  /*1cb40*/  @!P4 IMAD.IADD R10, R10, 0x1, -R29 ;  /* 0x000000010a0ac824 */ /* 0x000fe200078e0a1d */
[----:B----4-:R-:W-:Y:S01]  /*1cb50*/  IABS R0, R19 ;  /* 0x0000001300007213 */ /* 0x010fe20000000000 */
[----:B------:R3:W-:Y:S02]  /*1cb60*/  STL [R1+0x2148], R19 ;  /* 0x0021481301007387 */ /* 0x0007e40000100800 */
[----:B---3--:R-:W-:Y:S01]  /*1cb70*/  IMAD.MOV.U32 R19, RZ, RZ, R7 ;  /* 0x000000ffff137224 */ /* 0x008fe200078e0007 */
[----:B------:R-:W-:Y:S01]  /*1cb80*/  IABS R7, R12 ;  /* 0x0000000c00077213 */ /* 0x000fe20000000000 */
[----:B------:R-:W-:-:S03]  /*1cb90*/  IMAD.MOV.U32 R12, RZ, RZ, R9 ;  /* 0x000000ffff0c7224 */ /* 0x000fc600078e0009 */
[----:B------:R-:W-:Y:S01]  /*1cba0*/  IABS R4, R19 ;  /* 0x0000001300047213 */ /* 0x000fe20000000000 */
[----:B------:R-:W-:Y:S01]  /*1cbb0*/  @!P0 IMAD.MOV R12, RZ, RZ, -R12 ;  /* 0x000000ffff0c8224 */ /* 0x000fe200078e0a0c */
[----:B------:R-:W-:-:S04]  /*1cbc0*/  ISETP.GT.U32.AND P0, PT, R29, R3, PT ;  /* 0x000000031d00720c */ /* 0x000fc80003f04070 */
[----:B------:R0:W-:Y:S01]  /*1cbd0*/  STL [R1+0x10c], R12 ;  /* 0x00010c0c01007387 */ /* 0x0001e20000100800 */
[----:B------:R-:W-:Y:S01]  /*1cbe0*/  ISETP.GE.AND P5, PT, R8, RZ, PT ;  /* 0x000000ff0800720c */ /* 0x000fe20003fa6270 */
[----:B------:R-:W-:-:S04]  /*1cbf0*/  IMAD.HI.U32 R14, R16, R0, RZ ;  /* 0x00000000100e7227 */ /* 0x000fc800078e00ff */
[----:B0-----:R-:W-:-:S04]  /*1cc00*/  IMAD.HI.U32 R12, R16, R4, RZ ;  /* 0x00000004100c7227 */ /* 0x001fc800078e00ff */
[----:B------:R-:W-:Y:S02]  /*1cc10*/  IMAD.MOV R12, RZ, RZ, -R12 ;  /* 0x000000ffff0c7224 */ /* 0x000fe400078e0a0c */
[----:B------:R-:W-:Y:S02]  /*1cc20*/  @!P0 IMAD.IADD R3, R3, 0x1, -R29 ;  /* 0x0000000103038824 */ /* 0x000fe400078e0a1d */
[----:B------:R-:W-:Y:S01]  /*1cc30*/  IMAD R4, R29, R12, R4 ;  /* 0x0000000c1d047224 */ /* 0x000fe200078e0204 */
[----:B------:R-:W-:Y:S01]  /*1cc40*/  ISETP.GE.AND P0, PT, R17, RZ, PT ;  /* 0x000000ff1100720c */ /* 0x000fe20003f06270 */
[----:B------:R-:W-:Y:S02]  /*1cc50*/  IMAD.MOV.U32 R12, RZ, RZ, R6 ;  /* 0x000000ffff0c7224 */ /* 0x000fe400078e0006 */
[----:B------:R-:W-:Y:S02]  /*1cc60*/  IMAD.MOV R14, RZ, RZ, -R14 ;  /* 0x000000ffff0e7224 */ /* 0x000fe400078e0a0e */
[----:B------:R-:W-:-:S02]  /*1cc70*/  IMAD.MOV.U32 R17, RZ, RZ, R11 ;  /* 0x000000ffff117224 */ /* 0x000fc400078e000b */
[----:B------:R-:W-:Y:S02]  /*1cc80*/  IMAD.MOV.U32 R11, RZ, RZ, R19 ;  /* 0x000000ffff0b7224 */ /* 0x000fe400078e0013 */
[----:B------:R-:W-:Y:S02]  /*1cc90*/  @!P2 IMAD.MOV R12, RZ, RZ, -R12 ;  /* 0x000000ffff0ca224 */ /* 0x000fe400078e0a0c */
[----:B------:R-:W-:Y:S01]  /*1cca0*/  IMAD.MOV.U32 R19, RZ, RZ, R5 ;  /* 0x000000ffff137224 */ /* 0x000fe200078e0005 */
[----:B------:R-:W-:Y:S01]  /*1ccb0*/  IABS R8, R18 ;  /* 0x0000001200087213 */ /* 0x000fe20000000000 */
[----:B------:R-:W-:Y:S01]  /*1ccc0*/  @!P1 IMAD.MOV R17, RZ, RZ, -R17 ;  /* 0x000000ffff119224 */ /* 0x000fe200078e0a11 */
[----:B------:R-:W-:Y:S01]  /*1ccd0*/  ISETP.GE.AND P4, PT, R18, RZ, PT ;  /* 0x000000ff1200720c */ /* 0x000fe20003f86270 */
[----:B------:R-:W-:Y:S01]  /*1cce0*/  IMAD R0, R29, R14, R0 ;  /* 0x0000000e1d007224 */ /* 0x000fe200078e0200 */
[----:B------:R-:W2:Y:S01]  /*1ccf0*/  LDL.LU R18, [R1+0xb24] ;  /* 0x000b240001127983 */ /* 0x000ea20000300800 */
[----:B------:R-:W-:-:S03]  /*1cd00*/  @!P5 IMAD.MOV R19, RZ, RZ, -R19 ;  /* 0x000000ffff13d224 */ /* 0x000fc600078e0a13 */
[----:B------:R-:W3:Y:S04]  /*1cd10*/  LDL.LU R14, [R1+0xb20] ;  /* 0x000b2000010e7983 */ /* 0x000ee80000300800 */
[----:B------:R0:W-:Y:S04]  /*1cd20*/  STL [R1+0x104], R12 ;  /* 0x0001040c01007387 */ /* 0x0001e80000100800 */
[----:B0-----:R-:W4:Y:S04]  /*1cd30*/  LDL.LU R12, [R1+0xb0c] ;  /* 0x000b0c00010c7983 */ /* 0x001f280000300800 */
[----:B------:R0:W-:Y:S04]  /*1cd40*/  STL [R1+0x100], R17 ;  /* 0x0001001101007387 */ /* 0x0001e80000100800 */
[----:B0-----:R-:W2:Y:S04]  /*1cd50*/  LDL.LU R17, [R1+0xb28] ;  /* 0x000b280001117983 */ /* 0x001ea80000300800 */
[----:B------:R0:W-:Y:S04]  /*1cd60*/  STL [R1+0xfc], R19 ;  /* 0x0000fc1301007387 */ /* 0x0001e80000100800 */
[----:B0-----:R-:W2:Y:S01]  /*1cd70*/  LDL.LU R19, [R1+0x2148] ;  /* 0x0021480001137983 */ /* 0x001ea20000300800 */
[----:B------:R-:W-:-:S04]  /*1cd80*/  IMAD.HI.U32 R9, R16, R8, RZ ;  /* 0x0000000810097227 */ /* 0x000fc800078e00ff */
[----:B------:R-:W-:-:S04]  /*1cd90*/  IMAD.MOV R9, RZ, RZ, -R9 ;  /* 0x000000ffff097224 */ /* 0x000fc800078e0a09 */
[----:B------:R-:W-:-:S05]  /*1cda0*/  IMAD R8, R29, R9, R8 ;  /* 0x000000091d087224 */ /* 0x000fca00078e0208 */
[C---:B------:R-:W-:Y:S02]  /*1cdb0*/  ISETP.GT.U32.AND P3, PT, R29.reuse, R8, PT ;  /* 0x000000081d00720c */ /* 0x040fe40003f64070 */
[----:B------:R-:W-:Y:S01]  /*1cdc0*/  ISETP.GT.U32.AND P2, PT, R29, R10, PT ;  /* 0x0000000a1d00720c */ /* 0x000fe20003f44070 */
[----:B------:R-:W-:-:S10]  /*1cdd0*/  IMAD.MOV.U32 R5, RZ, RZ, R3 ;  /* 0x000000ffff057224 */ /* 0x000fd400078e0003 */
[----:B------:R-:W-:Y:S01]  /*1cde0*/  @!P3 IMAD.IADD R8, R8, 0x1, -R29 ;  /* 0x000000010808b824 */ /* 0x000fe200078e0a1d */
[----:B------:R-:W-:-:S04]  /*1cdf0*/  ISETP.GT.U32.AND P3, PT, R29, R0, PT ;  /* 0x000000001d00720c */ /* 0x000fc80003f64070 */
[----:B------:R-:W-:Y:S01]  /*1ce00*/  ISETP.GT.U32.AND P1, PT, R29, R8, PT ;  /* 0x000000081d00720c */ /* 0x000fe20003f24070 */
[----:B------:R-:W-:Y:S02]  /*1ce10*/  @!P2 IMAD.IADD R10, R10, 0x1, -R29 ;  /* 0x000000010a0aa824 */ /* 0x000fe400078e0a1d */
[----:B------:R-:W-:-:S04]  /*1ce20*/  IMAD.HI.U32 R9, R16, R7, RZ ;  /* 0x0000000710097227 */ /* 0x000fc800078e00ff */
[----:B------:R-:W-:Y:S02]  /*1ce30*/  @!P6 IMAD.MOV R5, RZ, RZ, -R5 ;  /* 0x000000ffff05e224 */ /* 0x000fe400078e0a05 */
[----:B------:R-:W-:Y:S02]  /*1ce40*/  @!P0 IMAD.MOV R10, RZ, RZ, -R10 ;  /* 0x000000ffff0a8224 */ /* 0x000fe400078e0a0a */
[----:B------:R-:W-:Y:S01]  /*1ce50*/  IMAD.MOV R9, RZ, RZ, -R9 ;  /* 0x000000ffff097224 */ /* 0x000fe200078e0a09 */
[----:B------:R0:W-:Y:S01]  /*1ce60*/  STL [R1+0xf8], R5 ;  /* 0x0000f80501007387 */ /* 0x0001e20000100800 */
[--C-:B------:R-:W-:Y:S01]  /*1ce70*/  @!P1 IMAD.IADD R8, R8, 0x1, -R29.reuse ;  /* 0x0000000108089824 */ /* 0x100fe200078e0a1d */
[----:B------:R-:W-:Y:S01]  /*1ce80*/  ISETP.GE.AND P1, PT, R11, RZ, PT ;  /* 0x000000ff0b00720c */ /* 0x000fe20003f26270 */
[----:B------:R-:W-:Y:S02]  /*1ce90*/  @!P3 IMAD.IADD R0, R0, 0x1, -R29 ;  /* 0x000000010000b824 */ /* 0x000fe400078e0a1d */
[----:B------:R-:W-:Y:S01]  /*1cea0*/  IMAD R7, R29, R9, R7 ;  /* 0x000000091d077224 */ /* 0x000fe200078e0207 */
[----:B------:R-:W-:Y:S01]  /*1ceb0*/  IABS R9, R15 ;  /* 0x0000000f00097213 */ /* 0x000fe20000000000 */
[----:B------:R-:W-:-:S04]  /*1cec0*/  IMAD.MOV.U32 R11, RZ, RZ, R15 ;  /* 0x000000ffff0b7224 */ /* 0x000fc800078e000f */
[----:B------:R-:W-:-:S04]  /*1ced0*/  IMAD.HI.U32 R3, R16, R9, RZ ;  /* 0x0000000910037227 */ /* 0x000fc800078e00ff */
[----:B------:R-:W-:-:S04]  /*1cee0*/  IMAD.MOV R3, RZ, RZ, -R3 ;  /* 0x000000ffff037224 */ /* 0x000fc800078e0a03 */
[----:B------:R-:W-:Y:S02]  /*1cef0*/  IMAD R9, R29, R3, R9 ;  /* 0x000000031d097224 */ /* 0x000fe400078e0209 */
[----:B------:R-:W-:-:S03]  /*1cf00*/  @!P4 IMAD.MOV R8, RZ, RZ, -R8 ;  /* 0x000000ffff08c224 */ /* 0x000fc600078e0a08 */
[----:B------:R-:W-:-:S13]  /*1cf10*/  ISETP.GT.U32.AND P4, PT, R29, R9, PT ;  /* 0x000000091d00720c */ /* 0x000fda0003f84070 */
[----:B------:R-:W-:Y:S01]  /*1cf20*/  @!P4 IMAD.IADD R9, R9, 0x1, -R29 ;  /* 0x000000010909c824 */ /* 0x000fe200078e0a1d */
[----:B----4-:R-:W-:Y:S02]  /*1cf30*/  ISETP.GE.AND P3, PT, R12, RZ, PT ;  /* 0x000000ff0c00720c */ /* 0x010fe40003f66270 */
[----:B--2---:R-:W-:Y:S02]  /*1cf40*/  ISETP.GE.AND P6, PT, R19, RZ, PT ;  /* 0x000000ff1300720c */ /* 0x004fe40003fc6270 */
[----:B------:R-:W2:Y:S04]  /*1cf50*/  LDL.LU R19, [R1+0xb2c] ;  /* 0x000b2c0001137983 */ /* 0x000ea80000300800 */
[----:B------:R1:W-:Y:S04]  /*1cf60*/  STL [R1+0xf4], R10 ;  /* 0x0000f40a01007387 */ /* 0x0003e80000100800 */
[----:B------:R-:W4:Y:S04]  /*1cf70*/  LDL.LU R12, [R1+0xb30] ;  /* 0x000b3000010c7983 */ /* 0x000f280000300800 */
[----:B------:R-:W2:Y:S01]  /*1cf80*/  LDL.LU R15, [R1+0xb34] ;  /* 0x000b3400010f7983 */ /* 0x000ea20000300800 */
[----:B------:R-:W-:-:S02]  /*1cf90*/  IABS R3, R18 ;  /* 0x0000001200037213 */ /* 0x000fc40000000000 */
[----:B------:R-:W-:Y:S01]  /*1cfa0*/  ISETP.GE.AND P4, PT, R18, RZ, PT ;  /* 0x000000ff1200720c */ /* 0x000fe20003f86270 */
[----:B------:R0:W-:Y:S04]  /*1cfb0*/  STL [R1+0x1a8], R8 ;  /* 0x0001a80801007387 */ /* 0x0001e80000100800 */
[----:B------:R-:W4:Y:S01]  /*1cfc0*/  LDL.LU R18, [R1+0xb38] ;  /* 0x000b380001127983 */ /* 0x000f220000300800 */
[C---:B------:R-:W-:Y:S02]  /*1cfd0*/  ISETP.GT.U32.AND P5, PT, R29.reuse, R4, PT ;  /* 0x000000041d00720c */ /* 0x040fe40003fa4070 */
[----:B------:R-:W-:Y:S02]  /*1cfe0*/  ISETP.GT.U32.AND P2, PT, R29, R7, PT ;  /* 0x000000071d00720c */ /* 0x000fe40003f44070 */
[----:B---3--:R-:W-:-:S09]  /*1cff0*/  IABS R6, R14 ;  /* 0x0000000e00067213 */ /* 0x008fd20000000000 */
[--C-:B------:R-:W-:Y:S02]  /*1d000*/  @!P5 IMAD.IADD R4, R4, 0x1, -R29.reuse ;  /* 0x000000010404d824 */ /* 0x100fe400078e0a1d */
[----:B------:R-:W-:Y:S01]  /*1d010*/  @!P2 IMAD.IADD R7, R7, 0x1, -R29 ;  /* 0x000000010707a824 */ /* 0x000fe200078e0a1d */
[C---:B------:R-:W-:Y:S01]  /*1d020*/  ISETP.GT.U32.AND P5, PT, R29.reuse, R0, PT ;  /* 0x000000001d00720c */ /* 0x040fe20003fa4070 */
[----:B0-----:R-:W-:Y:S01]  /*1d030*/  IMAD.HI.U32 R5, R16, R6, RZ ;  /* 0x0000000610057227 */ /* 0x001fe200078e00ff */
[C---:B------:R-:W-:Y:S02]  /*1d040*/  ISETP.GT.U32.AND P0, PT, R29.reuse, R4, PT ;  /* 0x000000041d00720c */ /* 0x040fe40003f04070 */
[----:B------:R-:W-:Y:S01]  /*1d050*/  ISETP.GT.U32.AND P2, PT, R29, R7, PT ;  /* 0x000000071d00720c */ /* 0x000fe20003f44070 */
[----:B------:R-:W-:Y:S01]  /*1d060*/  IMAD.MOV R5, RZ, RZ, -R5 ;  /* 0x000000ffff057224 */ /* 0x000fe200078e0a05 */
[----:B-1----:R-:W-:-:S03]  /*1d070*/  IABS R10, R17 ;  /* 0x00000011000a7213 */ /* 0x002fc60000000000 */
[----:B------:R-:W-:-:S04]  /*1d080*/  IMAD R6, R29, R5, R6 ;  /* 0x000000051d067224 */ /* 0x000fc800078e0206 */
[--C-:B------:R-:W-:Y:S02]  /*1d090*/  @!P5 IMAD.IADD R0, R0, 0x1, -R29.reuse ;  /* 0x000000010000d824 */ /* 0x100fe400078e0a1d */
[--C-:B------:R-:W-:Y:S01]  /*1d0a0*/  @!P0 IMAD.IADD R4, R4, 0x1, -R29.reuse ;  /* 0x0000000104048824 */ /* 0x100fe200078e0a1d */
[----:B------:R-:W-:Y:S01]  /*1d0b0*/  ISETP.GT.U32.AND P0, PT, R29, R6, PT ;  /* 0x000000061d00720c */ /* 0x000fe20003f04070 */
[----:B------:R-:W-:Y:S01]  /*1d0c0*/  @!P2 IMAD.IADD R7, R7, 0x1, -R29 ;  /* 0x000000010707a824 */ /* 0x000fe200078e0a1d */
[----:B------:R-:W-:Y:S01]  /*1d0d0*/  ISETP.GE.AND P2, PT, R14, RZ, PT ;  /* 0x000000ff0e00720c */ /* 0x000fe20003f46270 */
[----:B------:R-:W-:-:S04]  /*1d0e0*/  IMAD.HI.U32 R8, R16, R10, RZ ;  /* 0x0000000a10087227 */ /* 0x000fc800078e00ff */
[----:B------:R-:W-:Y:S01]  /*1d0f0*/  IMAD.MOV.U32 R14, RZ, RZ, R0 ;  /* 0x000000ffff0e7224 */ /* 0x000fe200078e0000 */
[----:B------:R-:W-:Y:S01]  /*1d100*/  ISETP.GE.AND P5, PT, R11, RZ, PT ;  /* 0x000000ff0b00720c */ /* 0x000fe20003fa6270 */
[----:B------:R-:W-:Y:S02]  /*1d110*/  IMAD.MOV R8, RZ, RZ, -R8 ;  /* 0x000000ffff087224 */ /* 0x000fe400078e0a08 */
[----:B------:R-:W-:Y:S02]  /*1d120*/  @!P6 IMAD.MOV R14, RZ, RZ, -R14 ;  /* 0x000000ffff0ee224 */ /* 0x000fe400078e0a0e */
[----:B------:R-:W-:-:S03]  /*1d130*/  IMAD.HI.U32 R11, R16, R3, RZ ;  /* 0x00000003100b7227 */ /* 0x000fc600078e00ff */
[----:B------:R0:W-:Y:S01]  /*1d140*/  STL [R1+0xf0], R14 ;  /* 0x0000f00e01007387 */ /* 0x0001e20000100800 */
[C---:B------:R-:W-:Y:S02]  /*1d150*/  IMAD R10, R29.reuse, R8, R10 ;  /* 0x000000081d0a7224 */ /* 0x040fe400078e020a */
[----:B------:R-:W-:Y:S02]  /*1d160*/  IMAD.MOV R11, RZ, RZ, -R11 ;  /* 0x000000ffff0b7224 */ /* 0x000fe400078e0a0b */
[----:B------:R-:W-:Y:S01]  /*1d170*/  @!P0 IMAD.IADD R6, R6, 0x1, -R29 ;  /* 0x0000000106068824 */ /* 0x000fe200078e0a1d */
[C---:B------:R-:W-:Y:S01]  /*1d180*/  ISETP.GT.U32.AND P0, PT, R29.reuse, R9, PT ;  /* 0x000000091d00720c */ /* 0x040fe20003f04070 */
[----:B------:R-:W-:Y:S01]  /*1d190*/  @!P3 IMAD.MOV R7, RZ, RZ, -R7 ;  /* 0x000000ffff07b224 */ /* 0x000fe200078e0a07 */
[----:B0-----:R-:W3:Y:S01]  /*1d1a0*/  LDL.LU R14, [R1+0xb3c] ;  /* 0x000b3c00010e7983 */ /* 0x001ee20000300800 */
[C---:B------:R-:W-:Y:S01]  /*1d1b0*/  IMAD R3, R29.reuse, R11, R3 ;  /* 0x0000000b1d037224 */ /* 0x040fe200078e0203 */
[C---:B------:R-:W-:Y:S01]  /*1d1c0*/  ISETP.GT.U32.AND P3, PT, R29.reuse, R10, PT ;  /* 0x0000000a1d00720c */ /* 0x040fe20003f64070 */
[----:B------:R-:W-:Y:S01]  /*1d1d0*/  @!P1 IMAD.MOV R4, RZ, RZ, -R4 ;  /* 0x000000ffff049224 */ /* 0x000fe200078e0a04 */
[----:B------:R-:W-:-:S02]  /*1d1e0*/  ISETP.GT.U32.AND P1, PT, R29, R6, PT ;  /* 0x000000061d00720c */ /* 0x000fc40003f24070 */
[----:B------:R-:W-:Y:S02]  /*1d1f0*/  ISETP.GT.U32.AND P6, PT, R29, R3, PT ;  /* 0x000000031d00720c */ /* 0x000fe40003fc4070 */
[----:B------:R-:W-:Y:S03]  /*1d200*/  STL [R1+0x19c], R4 ;  /* 0x00019c0401007387 */ /* 0x000fe60000100800 */
[----:B------:R-:W-:-:S04]  /*1d210*/  @!P0 IMAD.IADD R9, R9, 0x1, -R29 ;  /* 0x0000000109098824 */ /* 0x000fc800078e0a1d */
[----:B------:R-:W-:Y:S01]  /*1d220*/  @!P3 IMAD.IADD R10, R10, 0x1, -R29 ;  /* 0x000000010a0ab824 */ /* 0x000fe200078e0a1d */
[----:B------:R-:W-:Y:S01]  /*1d230*/  STL [R1+0x198], R7 ;  /* 0x0001980701007387 */ /* 0x000fe20000100800 */
[----:B------:R-:W-:Y:S02]  /*1d240*/  @!P5 IMAD.MOV R9, RZ, RZ, -R9 ;  /* 0x000000ffff09d224 */ /* 0x000fe400078e0a09 */
[--C-:B------:R-:W-:Y:S01]  /*1d250*/  @!P6 IMAD.IADD R3, R3, 0x1, -R29.reuse ;  /* 0x000000010303e824 */ /* 0x100fe200078e0a1d */
[----:B------:R-:W-:Y:S01]  /*1d260*/  ISETP.GT.U32.AND P5, PT, R29, R10, PT ;  /* 0x0000000a1d00720c */ /* 0x000fe20003fa4070 */
[----:B------:R-:W-:Y:S01]  /*1d270*/  @!P1 IMAD.IADD R6, R6, 0x1, -R29 ;  /* 0x0000000106069824 */ /* 0x000fe200078e0a1d */
[----:B------:R-:W-:Y:S02]  /*1d280*/  ISETP.GE.AND P0, PT, R17, RZ, PT ;  /* 0x000000ff1100720c */ /* 0x000fe40003f06270 */
[----:B------:R-:W3:Y:S01]  /*1d290*/  LDL.LU R17, [R1+0xb40] ;  /* 0x000b400001117983 */ /* 0x000ee20000300800 */
[----:B------:R-:W-:-:S03]  /*1d2a0*/  ISETP.GT.U32.AND P3, PT, R29, R3, PT ;  /* 0x000000031d00720c */ /* 0x000fc60003f64070 */
[----:B------:R0:W-:Y:S02]  /*1d2b0*/  STL [R1+0x194], R9 ;  /* 0x0001940901007387 */ /* 0x0001e40000100800 */
[----:B0-----:R-:W-:-:S04]  /*1d2c0*/  IMAD.MOV.U32 R9, RZ, RZ, R6 ;  /* 0x000000ffff097224 */ /* 0x001fc800078e0006 */
[----:B------:R-:W-:Y:S02]  /*1d2d0*/  @!P2 IMAD.MOV R9, RZ, RZ, -R9 ;  /* 0x000000ffff09a224 */ /* 0x000fe400078e0a09 */
[----:B------:R-:W-:-:S03]  /*1d2e0*/  @!P5 IMAD.IADD R10, R10, 0x1, -R29 ;  /* 0x000000010a0ad824 */ /* 0x000fc600078e0a1d */
[----:B------:R-:W-:Y:S01]  /*1d2f0*/  STL [R1+0xec], R9 ;  /* 0x0000ec0901007387 */ /* 0x000fe20000100800 */
[----:B------:R-:W-:-:S04]  /*1d300*/  @!P3 IMAD.IADD R3, R3, 0x1, -R29 ;  /* 0x000000010303b824 */ /* 0x000fc800078e0a1d */
[----:B------:R-:W-:Y:S01]  /*1d310*/  @!P4 IMAD.MOV R3, RZ, RZ, -R3 ;  /* 0x000000ffff03c224 */ /* 0x000fe200078e0a03 */
[----:B--2---:R-:W-:-:S05]  /*1d320*/  IABS R4, R15 ;  /* 0x0000000f00047213 */ /* 0x004fca0000000000 */
[----:B------:R-:W-:-:S04]  /*1d330*/  IMAD.HI.U32 R7, R16, R4, RZ ;  /* 0x0000000410077227 */ /* 0x000fc800078e00ff */
[----:B------:R-:W-:-:S04]  /*1d340*/  IMAD.MOV R7, RZ, RZ, -R7 ;  /* 0x000000ffff077224 */ /* 0x000fc800078e0a07 */
[----:B------:R-:W-:Y:S01]  /*1d350*/  IMAD R4, R29, R7, R4 ;  /* 0x000000071d047224 */ /* 0x000fe200078e0204 */
[----:B------:R-:W-:Y:S02]  /*1d360*/  IABS R5, R19 ;  /* 0x0000001300057213 */ /* 0x000fe40000000000 */
[----:B------:R-:W-:Y:S02]  /*1d370*/  ISETP.GE.AND P6, PT, R19, RZ, PT ;  /* 0x000000ff1300720c */ /* 0x000fe40003fc6270 */
[----:B------:R-:W-:Y:S01]  /*1d380*/  ISETP.GT.U32.AND P5, PT, R29, R4, PT ;  /* 0x000000041d00720c */ /* 0x000fe20003fa4070 */
[----:B------:R-:W2:Y:S01]  /*1d390*/  LDL.LU R19, [R1+0xb44] ;  /* 0x000b440001137983 */ /* 0x000ea20000300800 */
[----:B------:R-:W-:-:S04]  /*1d3a0*/  IMAD.HI.U32 R0, R16, R5, RZ ;  /* 0x0000000510007227 */ /* 0x000fc800078e00ff */
[----:B------:R-:W-:Y:S01]  /*1d3b0*/  IMAD.MOV R0, RZ, RZ, -R0 ;  /* 0x000000ffff007224 */ /* 0x000fe200078e0a00 */
[----:B------:R-:W-:Y:S01]  /*1d3c0*/  ISETP.GE.AND P4, PT, R15, RZ, PT ;  /* 0x000000ff0f00720c */ /* 0x000fe20003f86270 */
[----:B------:R-:W-:Y:S02]  /*1d3d0*/  STL [R1+0x18c], R3 ;  /* 0x00018c0301007387 */ /* 0x000fe40000100800 */
[----:B------:R-:W-:Y:S01]  /*1d3e0*/  IMAD R5, R29, R0, R5 ;  /* 0x000000001d057224 */ /* 0x000fe200078e0205 */
[----:B----4-:R-:W-:Y:S01]  /*1d3f0*/  IABS R0, R18 ;  /* 0x0000001200007213 */ /* 0x010fe20000000000 */
[----:B------:R-:W4:Y:S01]  /*1d400*/  LDL.LU R15, [R1+0xb48] ;  /* 0x000b4800010f7983 */ /* 0x000f220000300800 */
[----:B------:R-:W-:Y:S01]  /*1d410*/  @!P5 IMAD.IADD R4, R4, 0x1, -R29 ;  /* 0x000000010404d824 */ /* 0x000fe200078e0a1d */
[----:B------:R-:W-:Y:S02]  /*1d420*/  ISETP.GE.AND P5, PT, R18, RZ, PT ;  /* 0x000000ff1200720c */ /* 0x000fe40003fa6270 */
[----:B------:R-:W4:Y:S01]  /*1d430*/  LDL.LU R18, [R1+0xb4c] ;  /* 0x000b4c0001127983 */ /* 0x000f220000300800 */
[----:B------:R-:W-:-:S05]  /*1d440*/  IABS R8, R12 ;  /* 0x0000000c00087213 */ /* 0x000fca0000000000 */
[----:B------:R-:W-:Y:S01]  /*1d450*/  IMAD.HI.U32 R11, R16, R8, RZ ;  /* 0x00000008100b7227 */ /* 0x000fe200078e00ff */
[----:B------:R-:W-:-:S03]  /*1d460*/  ISETP.GT.U32.AND P1, PT, R29, R5, PT ;  /* 0x000000051d00720c */ /* 0x000fc60003f24070 */
[----:B------:R-:W-:-:S04]  /*1d470*/  IMAD.MOV R11, RZ, RZ, -R11 ;  /* 0x000000ffff0b7224 */ /* 0x000fc800078e0a0b */
[----:B------:R-:W-:-:S05]  /*1d480*/  IMAD R8, R29, R11, R8 ;  /* 0x0000000b1d087224 */ /* 0x000fca00078e0208 */
[----:B------:R-:W-:Y:S01]  /*1d490*/  ISETP.GT.U32.AND P2, PT, R29, R8, PT ;  /* 0x000000081d00720c */ /* 0x000fe20003f44070 */
[----:B------:R-:W-:Y:S02]  /*1d4a0*/  @!P1 IMAD.IADD R5, R5, 0x1, -R29 ;  /* 0x0000000105059824 */ /* 0x000fe400078e0a1d */
[----:B------:R-:W-:-:S03]  /*1d4b0*/  IMAD.HI.U32 R6, R16, R0, RZ ;  /* 0x0000000010067227 */ /* 0x000fc600078e00ff */
[----:B------:R-:W-:Y:S01]  /*1d4c0*/  ISETP.GT.U32.AND P1, PT, R29, R5, PT ;  /* 0x000000051d00720c */ /* 0x000fe20003f24070 */
[----:B------:R-:W-:-:S06]  /*1d4d0*/  IMAD.MOV R6, RZ, RZ, -R6 ;  /* 0x000000ffff067224 */ /* 0x000fcc00078e0a06 */
[----:B------:R-:W-:Y:S01]  /*1d4e0*/  @!P2 IMAD.IADD R8, R8, 0x1, -R29 ;  /* 0x000000010808a824 */ /* 0x000fe200078e0a1d */
[----:B---3--:R-:W-:Y:S01]  /*1d4f0*/  IABS R7, R14 ;  /* 0x0000000e00077213 */ /* 0x008fe20000000000 */
[----:B------:R-:W-:-:S03]  /*1d500*/  IMAD R0, R29, R6, R0 ;  /* 0x000000061d007224 */ /* 0x000fc600078e0200 */
[----:B------:R-:W-:Y:S01]  /*1d510*/  ISETP.GT.U32.AND P2, PT, R29, R8, PT ;  /* 0x000000081d00720c */ /* 0x000fe20003f44070 */
[----:B------:R-:W-:-:S04]  /*1d520*/  IMAD.HI.U32 R11, R16, R7, RZ ;  /* 0x00000007100b7227 */ /* 0x000fc800078e00ff */
[----:B------:R-:W-:Y:S01]  /*1d530*/  @!P1 IMAD.IADD R5, R5, 0x1, -R29 ;  /* 0x0000000105059824 */ /* 0x000fe200078e0a1d */
[----:B------:R-:W-:Y:S01]  /*1d540*/  ISETP.GT.U32.AND P1, PT, R29, R0, PT ;  /* 0x000000001d00720c */ /* 0x000fe20003f24070 */
[----:B------:R-:W-:-:S04]  /*1d550*/  IMAD.MOV R11, RZ, RZ, -R11 ;  /* 0x000000ffff0b7224 */ /* 0x000fc800078e0a0b */
[----:B------:R-:W-:Y:S02]  /*1d560*/  IMAD R7, R29, R11, R7 ;  /* 0x0000000b1d077224 */ /* 0x000fe400078e0207 */
[----:B------:R-:W-:-:S03]  /*1d570*/  @!P2 IMAD.IADD R8, R8, 0x1, -R29 ;  /* 0x000000010808a824 */ /* 0x000fc600078e0a1d */
[----:B------:R-:W-:-:S03]  /*1d580*/  ISETP.GT.U32.AND P2, PT, R29, R7, PT ;  /* 0x000000071d00720c */ /* 0x000fc60003f44070 */
[----:B------:R-:W-:Y:S01]  /*1d590*/  @!P1 IMAD.IADD R0, R0, 0x1, -R29 ;  /* 0x0000000100009824 */ /* 0x000fe200078e0a1d */
[C---:B------:R-:W-:Y:S01]  /*1d5a0*/  ISETP.GT.U32.AND P1, PT, R29.reuse, R4, PT ;  /* 0x000000041d00720c */ /* 0x040fe20003f24070 */
[----:B------:R-:W-:Y:S01]  /*1d5b0*/  @!P0 IMAD.MOV R10, RZ, RZ, -R10 ;  /* 0x000000ffff0a8224 */ /* 0x000fe200078e0a0a */
[----:B------:R-:W-:Y:S02]  /*1d5c0*/  ISETP.GE.AND P3, PT, R12, RZ, PT ;  /* 0x000000ff0c00720c */ /* 0x000fe40003f66270 */
[----:B------:R-:W-:-:S05]  /*1d5d0*/  ISETP.GT.U32.AND P0, PT, R29, R0, PT ;  /* 0x000000001d00720c */ /* 0x000fca0003f04070 */
[----:B------:R-:W-:Y:S01]  /*1d5e0*/  @!P2 IMAD.IADD R7, R7, 0x1, -R29 ;  /* 0x000000010707a824 */ /* 0x000fe200078e0a1d */
[----:B------:R0:W-:Y:S01]  /*1d5f0*/  STL [R1+0xe8], R10 ;  /* 0x0000e80a01007387 */ /* 0x0001e20000100800 */
[----:B------:R-:W-:-:S03]  /*1d600*/  IMAD.MOV.U32 R11, RZ, RZ, R5 ;  /* 0x000000ffff0b7224 */ /* 0x000fc600078e0005 */
[----:B------:R-:W-:Y:S01]  /*1d610*/  ISETP.GT.U32.AND P2, PT, R29, R7, PT ;  /* 0x000000071d00720c */ /* 0x000fe20003f44070 */
[----:B------:R-:W-:Y:S02]  /*1d620*/  @!P6 IMAD.MOV R11, RZ, RZ, -R11 ;  /* 0x000000ffff0be224 */ /* 0x000fe400078e0a0b */
[--C-:B------:R-:W-:Y:S02]  /*1d630*/  @!P1 IMAD.IADD R4, R4, 0x1, -R29.reuse ;  /* 0x0000000104049824 */ /* 0x100fe400078e0a1d */
[----:B0-----:R-:W-:Y:S02]  /*1d640*/  IMAD.MOV.U32 R10, RZ, RZ, R8 ;  /* 0x000000ffff0a7224 */ /* 0x001fe400078e0008 */
[--C-:B------:R-:W-:Y:S02]  /*1d650*/  @!P0 IMAD.IADD R0, R0, 0x1, -R29.reuse ;  /* 0x0000000100008824 */ /* 0x100fe400078e0a1d */
[----:B------:R-:W-:Y:S01]  /*1d660*/  @!P3 IMAD.MOV R10, RZ, RZ, -R10 ;  /* 0x000000ffff0ab224 */ /* 0x000fe200078e0a0a */
[----:B------:R-:W-:Y:S01]  /*1d670*/  STL [R1+0x178], R11 ;  /* 0x0001780b01007387 */ /* 0x000fe20000100800 */
[----:B------:R-:W-:Y:S01]  /*1d680*/  @!P4 IMAD.MOV R4, RZ, RZ, -R4 ;  /* 0x000000ffff04c224 */ /* 0x000fe200078e0a04 */
[----:B------:R-:W-:Y:S01]  /*1d690*/  IABS R9, R17 ;  /* 0x0000001100097213 */ /* 0x000fe20000000000 */
[----:B------:R-:W-:Y:S01]  /*1d6a0*/  @!P5 IMAD.MOV R0, RZ, RZ, -R0 ;  /* 0x000000ffff00d224 */ /* 0x000fe200078e0a00 */
[----:B------:R-:W-:Y:S01]  /*1d6b0*/  ISETP.GE.AND P3, PT, R17, RZ, PT ;  /* 0x000000ff1100720c */ /* 0x000fe20003f66270 */
[----:B------:R0:W-:Y:S01]  /*1d6c0*/  STL [R1+0x17c], R10 ;  /* 0x00017c0a01007387 */ /* 0x0001e20000100800 */
[----:B------:R-:W-:-:S03]  /*1d6d0*/  @!P2 IMAD.IADD R7, R7, 0x1, -R29 ;  /* 0x000000010707a824 */ /* 0x000fc600078e0a1d */
[----:B------:R-:W3:Y:S01]  /*1d6e0*/  LDL.LU R17, [R1+0xb50] ;  /* 0x000b500001117983 */ /* 0x000ee20000300800 */
[----:B------:R-:W-:Y:S02]  /*1d6f0*/  ISETP.GE.AND P6, PT, R14, RZ, PT ;  /* 0x000000ff0e00720c */ /* 0x000fe40003fc6270 */
[----:B--2---:R-:W-:-:S05]  /*1d700*/  IABS R3, R19 ;  /* 0x0000001300037213 */ /* 0x004fca0000000000 */
[----:B------:R-:W-:Y:S01]  /*1d710*/  IMAD.HI.U32 R5, R16, R3, RZ ;  /* 0x0000000310057227 */ /* 0x000fe200078e00ff */
[----:B------:R-:W-:-:S03]  /*1d720*/  ISETP.GE.AND P0, PT, R19, RZ, PT ;  /* 0x000000ff1300720c */ /* 0x000fc60003f06270 */
[----:B------:R-:W-:Y:S02]  /*1d730*/  IMAD.MOV R5, RZ, RZ, -R5 ;  /* 0x000000ffff057224 */ /* 0x000fe400078e0a05 */
[----:B------:R-:W-:Y:S02]  /*1d740*/  IMAD.MOV.U32 R19, RZ, RZ, R20 ;  /* 0x000000ffff137224 */ /* 0x000fe400078e0014 */
[----:B------:R-:W2:Y:S01]  /*1d750*/  LDL.LU R20, [R1+0xb54] ;  /* 0x000b540001147983 */ /* 0x000ea20000300800 */
[----:B------:R-:W-:Y:S01]  /*1d760*/  IMAD R3, R29, R5, R3 ;  /* 0x000000051d037224 */ /* 0x000fe200078e0203 */
[----:B----4-:R-:W-:Y:S02]  /*1d770*/  IABS R5, R18 ;  /* 0x0000001200057213 */ /* 0x010fe40000000000 */
[----:B------:R-:W-:Y:S01]  /*1d780*/  STL [R1+0x180], R4 ;  /* 0x0001800401007387 */ /* 0x000fe20000100800 */
[----:B------:R-:W-:-:S03]  /*1d790*/  ISETP.GE.AND P2, PT, R18, RZ, PT ;  /* 0x000000ff1200720c */ /* 0x000fc60003f46270 */
[----:B------:R3:W-:Y:S04]  /*1d7a0*/  STL [R1+0x184], R0 ;  /* 0x0001840001007387 */ /* 0x0007e80000100800 */
[----:B------:R-:W4:Y:S04]  /*1d7b0*/  LDL.LU R18, [R1+0xb58] ;  /* 0x000b580001127983 */ /* 0x000f280000300800 */
[----:B------:R-:W4:Y:S01]  /*1d7c0*/  LDL R14, [R1+0xb60] ;  /* 0x000b6000010e7983 */ /* 0x000f220000100800 */
[----:B------:R-:W-:-:S04]  /*1d7d0*/  IMAD.HI.U32 R6, R16, R9, RZ ;  /* 0x0000000910067227 */ /* 0x000fc800078e00ff */
[----:B------:R-:W-:-:S04]  /*1d7e0*/  IMAD.MOV R6, RZ, RZ, -R6 ;  /* 0x000000ffff067224 */ /* 0x000fc800078e0a06 */
[C---:B------:R-:W-:Y:S01]  /*1d7f0*/  IMAD R9, R29.reuse, R6, R9 ;  /* 0x000000061d097224 */ /* 0x040fe200078e0209 */
[----:B------:R-:W-:-:S04]  /*1d800*/  ISETP.GT.U32.AND P4, PT, R29, R3, PT ;  /* 0x000000031d00720c */ /* 0x000fc80003f84070 */
[----:B------:R-:W-:-:S09]  /*1d810*/  ISETP.GT.U32.AND P1, PT, R29, R9, PT ;  /* 0x000000091d00720c */ /* 0x000fd20003f24070 */
[----:B------:R-:W-:-:S04]  /*1d820*/  @!P4 IMAD.IADD R3, R3, 0x1, -R29 ;  /* 0x000000010303c824 */ /* 0x000fc800078e0a1d */
[----:B------:R-:W-:Y:S01]  /*1d830*/  @!P1 IMAD.IADD R9, R9, 0x1, -R29 ;  /* 0x0000000109099824 */ /* 0x000fe200078e0a1d */
[----:B------:R-:W-:-:S04]  /*1d840*/  ISETP.GT.U32.AND P4, PT, R29, R3, PT ;  /* 0x000000031d00720c */ /* 0x000fc80003f84070 */
[----:B------:R-:W-:Y:S02]  /*1d850*/  ISETP.GT.U32.AND P1, PT, R29, R9, PT ;  /* 0x000000091d00720c */ /* 0x000fe40003f24070 */
[----:B------:R-:W-:Y:S02]  /*1d860*/  IABS R6, R15 ;  /* 0x0000000f00067213 */ /* 0x000fe40000000000 */
[----:B------:R-:W-:Y:S02]  /*1d870*/  ISETP.GE.AND P5, PT, R15, RZ, PT ;  /* 0x000000ff0f00720c */ /* 0x000fe40003fa6270 */
[----:B------:R-:W4:Y:S01]  /*1d880*/  LDL.LU R15, [R1+0xb64] ;  /* 0x000b6400010f7983 */ /* 0x000f220000300800 */
[----:B0-----:R-:W-:-:S04]  /*1d890*/  IMAD.HI.U32 R10, R16, R6, RZ ;  /* 0x00000006100a7227 */ /* 0x001fc800078e00ff */
[--C-:B------:R-:W-:Y:S02]  /*1d8a0*/  @!P4 IMAD.IADD R3, R3, 0x1, -R29.reuse ;  /* 0x000000010303c824 */ /* 0x100fe400078e0a1d */
[----:B------:R-:W-:Y:S02]  /*1d8b0*/  @!P1 IMAD.IADD R9, R9, 0x1, -R29 ;  /* 0x0000000109099824 */ /* 0x000fe400078e0a1d */
[----:B------:R-:W-:Y:S02]  /*1d8c0*/  IMAD.MOV R10, RZ, RZ, -R10 ;  /* 0x000000ffff0a7224 */ /* 0x000fe400078e0a0a */
[----:B------:R-:W-:Y:S02]  /*1d8d0*/  IMAD.MOV.U32 R11, RZ, RZ, R9 ;  /* 0x000000ffff0b7224 */ /* 0x000fe400078e0009 */
[----:B------:R-:W-:Y:S02]  /*1d8e0*/  IMAD.MOV.U32 R9, RZ, RZ, R3 ;  /* 0x000000ffff097224 */ /* 0x000fe400078e0003 */
[----:B------:R-:W-:-:S02]  /*1d8f0*/  IMAD.MOV.U32 R12, RZ, RZ, R7 ;  /* 0x000000ffff0c7224 */ /* 0x000fc400078e0007 */
[C---:B------:R-:W-:Y:S02]  /*1d900*/  IMAD R6, R29.reuse, R10, R6 ;  /* 0x0000000a1d067224 */ /* 0x040fe400078e0206 */
[----:B------:R-:W-:Y:S02]  /*1d910*/  @!P6 IMAD.MOV R12, RZ, RZ, -R12 ;  /* 0x000000ffff0ce224 */ /* 0x000fe400078e0a0c */
[----:B------:R-:W-:Y:S02]  /*1d920*/  @!P3 IMAD.MOV R11, RZ, RZ, -R11 ;  /* 0x000000ffff0bb224 */ /* 0x000fe400078e0a0b */
[----:B------:R-:W-:Y:S02]  /*1d930*/  @!P0 IMAD.MOV R9, RZ, RZ, -R9 ;  /* 0x000000ffff098224 */ /* 0x000fe400078e0a09 */
[----:B------:R-:W-:Y:S01]  /*1d940*/  IMAD.HI.U32 R8, R16, R5, RZ ;  /* 0x0000000510087227 */ /* 0x000fe200078e00ff */
[----:B------:R-:W-:Y:S03]  /*1d950*/  STL [R1+0x16c], R12 ;  /* 0x00016c0c01007387 */ /* 0x000fe60000100800 */
[----:B------:R-:W-:Y:S01]  /*1d960*/  IMAD.MOV R8, RZ, RZ, -R8 ;  /* 0x000000ffff087224 */ /* 0x000fe200078e0a08 */
[----:B------:R0:W-:Y:S04]  /*1d970*/  STL [R1+0x170], R11 ;  /* 0x0001700b01007387 */ /* 0x0001e80000100800 */
[----:B------:R-:W-:Y:S01]  /*1d980*/  STL [R1+0x174], R9 ;  /* 0x0001740901007387 */ /* 0x000fe20000100800 */
[----:B------:R-:W-:Y:S01]  /*1d990*/  IMAD R5, R29, R8, R5 ;  /* 0x000000081d057224 */ /* 0x000fe200078e0205 */
[----:B---3--:R-:W-:-:S02]  /*1d9a0*/  IABS R0, R17 ;  /* 0x0000001100007213 */ /* 0x008fc40000000000 */
[----:B------:R-:W-:-:S03]  /*1d9b0*/  ISETP.GE.AND P6, PT, R17, RZ, PT ;  /* 0x000000ff1100720c */ /* 0x000fc60003fc6270 */
[----:B------:R-:W-:-:S04]  /*1d9c0*/  IMAD.HI.U32 R8, R16, R0, RZ ;  /* 0x0000000010087227 */ /* 0x000fc800078e00ff */
[----:B------:R-:W-:-:S04]  /*1d9d0*/  IMAD.MOV R8, RZ, RZ, -R8 ;  /* 0x000000ffff087224 */ /* 0x000fc800078e0a08 */
[C---:B------:R-:W-:Y:S01]  /*1d9e0*/  IMAD R0, R29.reuse, R8, R0 ;  /* 0x000000081d007224 */ /* 0x040fe200078e0200 */
[----:B------:R-:W-:-:S04]  /*1d9f0*/  ISETP.GT.U32.AND P3, PT, R29, R5, PT ;  /* 0x000000051d00720c */ /* 0x000fc80003f64070 */
[C---:B------:R-:W-:Y:S02]  /*1da00*/  ISETP.GT.U32.AND P0, PT, R29.reuse, R0, PT ;  /* 0x000000001d00720c */ /* 0x040fe40003f04070 */
[----:B------:R-:W-:Y:S02]  /*1da10*/  ISETP.GT.U32.AND P1, PT, R29, R6, PT ;  /* 0x000000061d00720c */ /* 0x000fe40003f24070 */
[----:B0-----:R-:W-:-:S05]  /*1da20*/  IABS R11, R19 ;  /* 0x00000013000b7213 */ /* 0x001fca0000000000 */
[----:B------:R-:W-:-:S04]  /*1da30*/  IMAD.HI.U32 R12, R16, R11, RZ ;  /* 0x0000000b100c7227 */ /* 0x000fc800078e00ff */
[--C-:B------:R-:W-:Y:S02]  /*1da40*/  @!P0 IMAD.IADD R0, R0, 0x1, -R29.reuse ;  /* 0x0000000100008824 */ /* 0x100fe400078e0a1d */
[--C-:B------:R-:W-:Y:S02]  /*1da50*/  @!P3 IMAD.IADD R5, R5, 0x1, -R29.reuse ;  /* 0x000000010505b824 */ /* 0x100fe400078e0a1d */
[----:B------:R-:W-:Y:S02]  /*1da60*/  IMAD.MOV R12, RZ, RZ, -R12 ;  /* 0x000000ffff0c7224 */ /* 0x000fe400078e0a0c */
[----:B------:R-:W-:Y:S01]  /*1da70*/  @!P1 IMAD.IADD R6, R6, 0x1, -R29 ;  /* 0x0000000106069824 */ /* 0x000fe200078e0a1d */
[C---:B------:R-:W-:Y:S01]  /*1da80*/  ISETP.GT.U32.AND P0, PT, R29.reuse, R0, PT ;  /* 0x000000001d00720c */ /* 0x040fe20003f04070 */
[C---:B------:R-:W-:Y:S01]  /*1da90*/  IMAD R11, R29.reuse, R12, R11 ;  /* 0x0000000c1d0b7224 */ /* 0x040fe200078e020b */
[C---:B------:R-:W-:Y:S02]  /*1daa0*/  ISETP.GT.U32.AND P3, PT, R29.reuse, R5, PT ;  /* 0x000000051d00720c */ /* 0x040fe40003f64070 */
[----:B------:R-:W-:-:S09]  /*1dab0*/  ISETP.GT.U32.AND P1, PT, R29, R6, PT ;  /* 0x000000061d00720c */ /* 0x000fd20003f24070 */
[--C-:B------:R-:W-:Y:S02]  /*1dac0*/  @!P0 IMAD.IADD R0, R0, 0x1, -R29.reuse ;  /* 0x0000000100008824 */ /* 0x100fe400078e0a1d */
[--C-:B------:R-:W-:Y:S02]  /*1dad0*/  @!P3 IMAD.IADD R5, R5, 0x1, -R29.reuse ;  /* 0x000000010505b824 */ /* 0x100fe400078e0a1d */
[----:B------:R-:W-:Y:S02]  /*1dae0*/  @!P1 IMAD.IADD R6, R6, 0x1, -R29 ;  /* 0x0000000106069824 */ /* 0x000fe400078e0a1d */
[----:B------:R-:W-:Y:S02]  /*1daf0*/  @!P2 IMAD.MOV R5, RZ, RZ, -R5 ;  /* 0x000000ffff05a224 */ /* 0x000fe400078e0a05 */
[----:B------:R-:W-:Y:S01]  /*1db00*/  @!P5 IMAD.MOV R6, RZ, RZ, -R6 ;  /* 0x000000ffff06d224 */ /* 0x000fe200078e0a06 */
[----:B--2---:R-:W-:Y:S02]  /*1db10*/  IABS R4, R20 ;  /* 0x0000001400047213 */ /* 0x004fe40000000000 */
[----:B----4-:R-:W-:-:S02]  /*1db20*/  IABS R3, R18 ;  /* 0x0000001200037213 */ /* 0x010fc40000000000 */
[----:B------:R-:W-:-:S03]  /*1db30*/  IABS R10, R14 ;  /* 0x0000000e000a7213 */ /* 0x000fc60000000000 */
[----:B------:R-:W-:Y:S01]  /*1db40*/  IMAD.HI.U32 R14, R16, R3, RZ ;  /* 0x00000003100e7227 */ /* 0x000fe200078e00ff */
[----:B------:R-:W-:Y:S02]  /*1db50*/  ISETP.GE.AND P4, PT, R20, RZ, PT ;  /* 0x000000ff1400720c */ /* 0x000fe40003f86270 */
[----:B------:R-:W2:Y:S01]  /*1db60*/  LDL.LU R20, [R1+0xb68] ;  /* 0x000b680001147983 */ /* 0x000ea20000300800 */
[----:B------:R-:W-:-:S03]  /*1db70*/  IMAD.MOV R14, RZ, RZ, -R14 ;  /* 0x000000ffff0e7224 */ /* 0x000fc600078e0a0e */
[----:B------:R-:W3:Y:S01]  /*1db80*/  LDL.LU R17, [R1+0xb70] ;  /* 0x000b700001117983 */ /* 0x000ee20000300800 */
[----:B------:R-:W-:-:S03]  /*1db90*/  IMAD R3, R29, R14, R3 ;  /* 0x0000000e1d037224 */ /* 0x000fc600078e0203 */
[----:B------:R-:W4:Y:S04]  /*1dba0*/  LDL.LU R14, [R1+0xb6c] ;  /* 0x000b6c00010e7983 */ /* 0x000f280000300800 */
[----:B------:R-:W3:Y:S01]  /*1dbb0*/  LDL.LU R12, [R1+0xb60] ;  /* 0x000b6000010c7983 */ /* 0x000ee20000300800 */
[----:B------:R-:W-:Y:S01]  /*1dbc0*/  ISETP.GE.AND P3, PT, R18, RZ, PT ;  /* 0x000000ff1200720c */ /* 0x000fe20003f66270 */
[----:B------:R-:W-:Y:S02]  /*1dbd0*/  IMAD.MOV.U32 R18, RZ, RZ, R0 ;  /* 0x000000ffff127224 */ /* 0x000fe400078e0000 */
[----:B------:R-:W-:-:S04]  /*1dbe0*/  IMAD.HI.U32 R8, R16, R10, RZ ;  /* 0x0000000a10087227 */ /* 0x000fc800078e00ff */
[----:B------:R-:W-:Y:S02]  /*1dbf0*/  @!P6 IMAD.MOV R18, RZ, RZ, -R18 ;  /* 0x000000ffff12e224 */ /* 0x000fe400078e0a12 */
[----:B------:R-:W-:Y:S01]  /*1dc00*/  IMAD.MOV R8, RZ, RZ, -R8 ;  /* 0x000000ffff087224 */ /* 0x000fe200078e0a08 */
[----:B------:R-:W-:Y:S03]  /*1dc10*/  STL [R1+0xe0], R6 ;  /* 0x0000e00601007387 */ /* 0x000fe60000100800 */
[----:B------:R-:W-:Y:S01]  /*1dc20*/  IMAD R10, R29, R8, R10 ;  /* 0x000000081d0a7224 */ /* 0x000fe200078e020a */
[----:B------:R0:W-:Y:S01]  /*1dc30*/  STL [R1+0x150], R18 ;  /* 0x0001501201007387 */ /* 0x0001e20000100800 */
[----:B------:R-:W-:-:S03]  /*1dc40*/  IMAD.MOV.U32 R8, RZ, RZ, R19 ;  /* 0x000000ffff087224 */ /* 0x000fc600078e0013 */
[----:B------:R4:W-:Y:S04]  /*1dc50*/  STL [R1+0xdc], R5 ;  /* 0x0000dc0501007387 */ /* 0x0009e80000100800 */
[----:B------:R-:W3:Y:S01]  /*1dc60*/  LDL.LU R19, [R1+0xb74] ;  /* 0x000b740001137983 */ /* 0x000ee20000300800 */
[----:B0-----:R-:W-:-:S03]  /*1dc70*/  IMAD.MOV.U32 R18, RZ, RZ, R27 ;  /* 0x000000ffff127224 */ /* 0x001fc600078e001b */
[----:B------:R-:W3:Y:S01]  /*1dc80*/  LDL.LU R27, [R1+0xb78] ;  /* 0x000b7800011b7983 */ /* 0x000ee20000300800 */
[----:B------:R-:W-:-:S04]  /*1dc90*/  IMAD.HI.U32 R7, R16, R4, RZ ;  /* 0x0000000410077227 */ /* 0x000fc800078e00ff */
[----:B------:R-:W-:-:S04]  /*1dca0*/  IMAD.MOV R7, RZ, RZ, -R7 ;  /* 0x000000ffff077224 */ /* 0x000fc800078e0a07 */
[----:B------:R-:W-:-:S05]  /*1dcb0*/  IMAD R4, R29, R7, R4 ;  /* 0x000000071d047224 */ /* 0x000fca00078e0204 */
[----:B------:R-:W-:Y:S02]  /*1dcc0*/  ISETP.GT.U32.AND P1, PT, R29, R4, PT ;  /* 0x000000041d00720c */ /* 0x000fe40003f24070 */
[----:B------:R-:W-:-:S05]  /*1dcd0*/  IABS R9, R15 ;  /* 0x0000000f00097213 */ /* 0x000fca0000000000 */
[----:B------:R-:W-:-:S06]  /*1dce0*/  IMAD.HI.U32 R7, R16, R9, RZ ;  /* 0x0000000910077227 */ /* 0x000fcc00078e00ff */
[----:B------:R-:W-:-:S05]  /*1dcf0*/  @!P1 IMAD.IADD R4, R4, 0x1, -R29 ;  /* 0x0000000104049824 */ /* 0x000fca00078e0a1d */
[C---:B------:R-:W-:Y:S01]  /*1dd00*/  ISETP.GT.U32.AND P1, PT, R29.reuse, R4, PT ;  /* 0x000000041d00720c */ /* 0x040fe20003f24070 */
[----:B------:R-:W-:Y:S01]  /*1dd10*/  IMAD.MOV R7, RZ, RZ, -R7 ;  /* 0x000000ffff077224 */ /* 0x000fe200078e0a07 */
[C---:B------:R-:W-:Y:S02]  /*1dd20*/  ISETP.GT.U32.AND P0, PT, R29.reuse, R3, PT ;  /* 0x000000031d00720c */ /* 0x040fe40003f04070 */
[C---:B------:R-:W-:Y:S01]  /*1dd30*/  ISETP.GT.U32.AND P5, PT, R29.reuse, R11, PT ;  /* 0x0000000b1d00720c */ /* 0x040fe20003fa4070 */
[C---:B------:R-:W-:Y:S01]  /*1dd40*/  IMAD R9, R29.reuse, R7, R9 ;  /* 0x000000071d097224 */ /* 0x040fe200078e0209 */
[----:B------:R-:W-:-:S07]  /*1dd50*/  ISETP.GT.U32.AND P2, PT, R29, R10, PT ;  /* 0x0000000a1d00720c */ /* 0x000fce0003f44070 */
[--C-:B------:R-:W-:Y:S01]  /*1dd60*/  @!P1 IMAD.IADD R4, R4, 0x1, -R29.reuse ;  /* 0x0000000104049824 */ /* 0x100fe200078e0a1d */
[----:B------:R-:W-:Y:S01]  /*1dd70*/  ISETP.GT.U32.AND P1, PT, R29, R9, PT ;  /* 0x000000091d00720c */ /* 0x000fe20003f24070 */
[--C-:B------:R-:W-:Y:S02]  /*1dd80*/  @!P0 IMAD.IADD R3, R3, 0x1, -R29.reuse ;  /* 0x0000000103038824 */ /* 0x100fe400078e0a1d */
[--C-:B------:R-:W-:Y:S02]  /*1dd90*/  @!P5 IMAD.IADD R11, R11, 0x1, -R29.reuse ;  /* 0x000000010b0bd824 */ /* 0x100fe400078e0a1d */
[----:B------:R-:W-:Y:S01]  /*1dda0*/  @!P2 IMAD.IADD R10, R10, 0x1, -R29 ;  /* 0x000000010a0aa824 */ /* 0x000fe200078e0a1d */
[----:B------:R-:W-:Y:S01]  /*1ddb0*/  ISETP.GT.U32.AND P5, PT, R29, R3, PT ;  /* 0x000000031d00720c */ /* 0x000fe20003fa4070 */
[----:B------:R-:W-:-:S06]  /*1ddc0*/  IMAD.MOV.U32 R6, RZ, RZ, R4 ;  /* 0x000000ffff067224 */ /* 0x000fcc00078e0004 */
[----:B------:R-:W-:Y:S01]  /*1ddd0*/  @!P1 IMAD.IADD R9, R9, 0x1, -R29 ;  /* 0x0000000109099824 */ /* 0x000fe200078e0a1d */
[----:B------:R-:W-:-:S05]  /*1dde0*/  ISETP.GT.U32.AND P1, PT, R29, R10, PT ;  /* 0x0000000a1d00720c */ /* 0x000fca0003f24070 */
[----:B------:R-:W-:Y:S01]  /*1ddf0*/  @!P5 IMAD.IADD R3, R3, 0x1, -R29 ;  /* 0x000000010303d824 */ /* 0x000fe200078e0a1d */
[----:B------:R-:W-:-:S07]  /*1de00*/  ISETP.GT.U32.AND P2, PT, R29, R11, PT ;  /* 0x0000000b1d00720c */ /* 0x000fce0003f44070 */
[--C-:B------:R-:W-:Y:S02]  /*1de10*/  @!P1 IMAD.IADD R10, R10, 0x1, -R29.reuse ;  /* 0x000000010a0a9824 */ /* 0x100fe400078e0a1d */
[----:B------:R-:W-:Y:S01]  /*1de20*/  @!P4 IMAD.MOV R6, RZ, RZ, -R6 ;  /* 0x000000ffff06c224 */ /* 0x000fe200078e0a06 */
[----:B------:R-:W-:Y:S02]  /*1de30*/  ISETP.GT.U32.AND P4, PT, R29, R9, PT ;  /* 0x000000091d00720c */ /* 0x000fe40003f84070 */
[----:B------:R-:W-:Y:S01]  /*1de40*/  ISETP.GE.AND P6, PT, R8, RZ, PT ;  /* 0x000000ff0800720c */ /* 0x000fe20003fc6270 */
[--C-:B------:R-:W-:Y:S01]  /*1de50*/  @!P2 IMAD.IADD R11, R11, 0x1, -R29.reuse ;  /* 0x000000010b0ba824 */ /* 0x100fe200078e0a1d */
[----:B------:R-:W-:Y:S01]  /*1de60*/  ISETP.GE.AND P2, PT, R15, RZ, PT ;  /* 0x000000ff0f00720c */ /* 0x000fe20003f46270 */
[----:B------:R-:W-:Y:S08]  /*1de70*/  STL [R1+0x154], R6 ;  /* 0x0001540601007387 */ /* 0x000ff00000100800 */
[----:B------:R-:W-:-:S02]  /*1de80*/  @!P4 IMAD.IADD R9, R9, 0x1, -R29 ;  /* 0x000000010909c824 */ /* 0x000fc400078e0a1d */
[----:B------:R-:W-:Y:S02]  /*1de90*/  @!P6 IMAD.MOV R11, RZ, RZ, -R11 ;  /* 0x000000ffff0be224 */ /* 0x000fe400078e0a0b */
[----:B------:R-:W-:Y:S01]  /*1dea0*/  @!P2 IMAD.MOV R9, RZ, RZ, -R9 ;  /* 0x000000ffff09a224 */ /* 0x000fe200078e0a09 */
[----:B--2---:R-:W-:-:S05]  /*1deb0*/  IABS R7, R20 ;  /* 0x0000001400077213 */ /* 0x004fca0000000000 */
[----:B------:R-:W-:Y:S01]  /*1dec0*/  IMAD.MOV.U32 R0, RZ, RZ, R7 ;  /* 0x000000ffff007224 */ /* 0x000fe200078e0007 */
[----:B----4-:R-:W-:-:S05]  /*1ded0*/  IABS R5, R14 ;  /* 0x0000000e00057213 */ /* 0x010fca0000000000 */
[----:B------:R-:W-:Y:S02]  /*1dee0*/  IMAD.MOV.U32 R7, RZ, RZ, R5 ;  /* 0x000000ffff077224 */ /* 0x000fe400078e0005 */
[----:B------:R-:W-:-:S04]  /*1def0*/  IMAD.HI.U32 R5, R16, R0, RZ ;  /* 0x0000000010057227 */ /* 0x000fc800078e00ff */
[----:B------:R-:W-:Y:S02]  /*1df00*/  IMAD.MOV R5, RZ, RZ, -R5 ;  /* 0x000000ffff057224 */ /* 0x000fe400078e0a05 */
[----:B------:R-:W-:-:S04]  /*1df10*/  IMAD.HI.U32 R4, R16, R7, RZ ;  /* 0x0000000710047227 */ /* 0x000fc800078e00ff */
[----:B------:R-:W-:Y:S02]  /*1df20*/  IMAD R0, R29, R5, R0 ;  /* 0x000000051d007224 */ /* 0x000fe400078e0200 */
[----:B------:R-:W-:-:S03]  /*1df30*/  IMAD.MOV R4, RZ, RZ, -R4 ;  /* 0x000000ffff047224 */ /* 0x000fc600078e0a04 */
[C---:B------:R-:W-:Y:S01]  /*1df40*/  ISETP.GT.U32.AND P5, PT, R29.reuse, R0, PT ;  /* 0x000000001d00720c */ /* 0x040fe20003fa4070 */
[----:B------:R-:W-:-:S05]  /*1df50*/  IMAD R7, R29, R4, R7 ;  /* 0x000000041d077224 */ /* 0x000fca00078e0207 */
[----:B------:R-:W-:Y:S02]  /*1df60*/  ISETP.GT.U32.AND P1, PT, R29, R7, PT ;  /* 0x000000071d00720c */ /* 0x000fe40003f24070 */
[----:B---3--:R-:W-:-:S05]  /*1df70*/  ISETP.GE.AND P0, PT, R12, RZ, PT ;  /* 0x000000ff0c00720c */ /* 0x008fca0003f06270 */
[----:B------:R-:W-:-:S06]  /*1df80*/  @!P5 IMAD.IADD R0, R0, 0x1, -R29 ;  /* 0x000000010000d824 */ /* 0x000fcc00078e0a1d */
[----:B------:R-:W-:Y:S01]  /*1df90*/  @!P1 IMAD.IADD R7, R7, 0x1, -R29 ;  /* 0x0000000107079824 */ /* 0x000fe200078e0a1d */
[----:B------:R-:W-:Y:S01]  /*1dfa0*/  ISETP.GT.U32.AND P1, PT, R29, R0, PT ;  /* 0x000000001d00720c */ /* 0x000fe20003f24070 */
[----:B------:R-:W-:Y:S01]  /*1dfb0*/  IMAD.MOV.U32 R12, RZ, RZ, R3 ;  /* 0x000000ffff0c7224 */ /* 0x000fe200078e0003 */
[----:B------:R-:W-:Y:S01]  /*1dfc0*/  ISETP.GE.AND P4, PT, R20, RZ, PT ;  /* 0x000000ff1400720c */ /* 0x000fe20003f86270 */
[----:B------:R-:W-:Y:S01]  /*1dfd0*/  @!P0 IMAD.MOV R10, RZ, RZ, -R10 ;  /* 0x000000ffff0a8224 */ /* 0x000fe200078e0a0a */
[----:B------:R-:W2:Y:S01]  /*1dfe0*/  LDL.LU R20, [R1+0xb7c] ;  /* 0x000b7c0001147983 */ /* 0x000ea20000300800 */
[----:B------:R-:W-:-:S03]  /*1dff0*/  @!P3 IMAD.MOV R12, RZ, RZ, -R12 ;  /* 0x000000ffff0cb224 */ /* 0x000fc600078e0a0c */
[----:B------:R-:W3:Y:S04]  /*1e000*/  LDL.LU R15, [R1+0xb80] ;  /* 0x000b8000010f7983 */ /* 0x000ee80000300800 */
[----:B------:R-:W-:Y:S01]  /*1e010*/  STL [R1+0x14c], R12 ;  /* 0x00014c0c01007387 */ /* 0x000fe20000100800 */
[----:B------:R-:W-:-:S03]  /*1e020*/  @!P1 IMAD.IADD R0, R0, 0x1, -R29 ;  /* 0x0000000100009824 */ /* 0x000fc600078e0a1d */
[----:B------:R-:W-:Y:S04]  /*1e030*/  STL [R1+0xd8], R11 ;  /* 0x0000d80b01007387 */ /* 0x000fe80000100800 */
[----:B------:R0:W-:Y:S01]  /*1e040*/  STL [R1+0x138], R10 ;  /* 0x0001380a01007387 */ /* 0x0001e20000100800 */
[----:B------:R-:W-:Y:S02]  /*1e050*/  IABS R5, R27 ;  /* 0x0000001b00057213 */ /* 0x000fe40000000000 */
[----:B------:R-:W-:Y:S01]  /*1e060*/  ISETP.GE.AND P1, PT, R27, RZ, PT ;  /* 0x000000ff1b00720c */ /* 0x000fe20003f26270 */
[----:B0-----:R-:W-:Y:S01]  /*1e070*/  IMAD.MOV.U32 R10, RZ, RZ, R0 ;  /* 0x000000ffff0a7224 */ /* 0x001fe200078e0000 */
[----:B------:R0:W-:Y:S03]  /*1e080*/  STL [R1+0x13c], R9 ;  /* 0x00013c0901007387 */ /* 0x0001e60000100800 */
[----:B------:R-:W-:Y:S01]  /*1e090*/  @!P4 IMAD.MOV R10, RZ, RZ, -R10 ;  /* 0x000000ffff0ac224 */ /* 0x000fe200078e0a0a */
[----:B------:R-:W4:Y:S01]  /*1e0a0*/  LDL.LU R27, [R1+0xb88] ;  /* 0x000b8800011b7983 */ /* 0x000f220000300800 */
[----:B------:R-:W-:-:S02]  /*1e0b0*/  IABS R6, R19 ;  /* 0x0000001300067213 */ /* 0x000fc40000000000 */
[----:B------:R-:W-:Y:S01]  /*1e0c0*/  ISETP.GE.AND P2, PT, R19, RZ, PT ;  /* 0x000000ff1300720c */ /* 0x000fe20003f46270 */
[----:B------:R-:W-:Y:S04]  /*1e0d0*/  STL [R1+0x148], R10 ;  /* 0x0001480a01007387 */ /* 0x000fe80000100800 */
[----:B------:R-:W4:Y:S01]  /*1e0e0*/  LDL.LU R19, [R1+0xbac] ;  /* 0x000bac0001137983 */ /* 0x000f220000300800 */
[----:B------:R-:W-:-:S05]  /*1e0f0*/  IABS R8, R17 ;  /* 0x0000001100087213 */ /* 0x000fca0000000000 */
[----:B------:R-:W-:-:S04]  /*1e100*/  IMAD.HI.U32 R4, R16, R8, RZ ;  /* 0x0000000810047227 */ /* 0x000fc800078e00ff */
[----:B------:R-:W-:Y:S01]  /*1e110*/  IMAD.MOV R4, RZ, RZ, -R4 ;  /* 0x000000ffff047224 */ /* 0x000fe200078e0a04 */
[----:B------:R-:W-:-:S03]  /*1e120*/  ISETP.GT.U32.AND P3, PT, R29, R7, PT ;  /* 0x000000071d00720c */ /* 0x000fc60003f64070 */
[----:B------:R-:W-:Y:S02]  /*1e130*/  IMAD R8, R29, R4, R8 ;  /* 0x000000041d087224 */ /* 0x000fe400078e0208 */
[----:B------:R-:W-:-:S03]  /*1e140*/  IMAD.HI.U32 R4, R16, R6, RZ ;  /* 0x0000000610047227 */ /* 0x000fc600078e00ff */
[----:B------:R-:W-:Y:S01]  /*1e150*/  ISETP.GT.U32.AND P6, PT, R29, R8, PT ;  /* 0x000000081d00720c */ /* 0x000fe20003fc4070 */
[----:B------:R-:W-:-:S04]  /*1e160*/  IMAD.HI.U32 R3, R16, R5, RZ ;  /* 0x0000000510037227 */ /* 0x000fc800078e00ff */
[----:B------:R-:W-:Y:S02]  /*1e170*/  IMAD.MOV R4, RZ, RZ, -R4 ;  /* 0x000000ffff047224 */ /* 0x000fe400078e0a04 */
[----:B------:R-:W-:Y:S02]  /*1e180*/  IMAD.MOV R3, RZ, RZ, -R3 ;  /* 0x000000ffff037224 */ /* 0x000fe400078e0a03 */
[C---:B------:R-:W-:Y:S02]  /*1e190*/  IMAD R6, R29.reuse, R4, R6 ;  /* 0x000000041d067224 */ /* 0x040fe400078e0206 */
[----:B------:R-:W-:Y:S02]  /*1e1a0*/  IMAD R5, R29, R3, R5 ;  /* 0x000000031d057224 */ /* 0x000fe400078e0205 */
[--C-:B------:R-:W-:Y:S01]  /*1e1b0*/  @!P3 IMAD.IADD R7, R7, 0x1, -R29.reuse ;  /* 0x000000010707b824 */ /* 0x100fe200078e0a1d */
[C---:B------:R-:W-:Y:S01]  /*1e1c0*/  ISETP.GT.U32.AND P3, PT, R29.reuse, R6, PT ;  /* 0x000000061d00720c */ /* 0x040fe20003f64070 */
[----:B------:R-:W-:Y:S01]  /*1e1d0*/  @!P6 IMAD.IADD R8, R8, 0x1, -R29 ;  /* 0x000000010808e824 */ /* 0x000fe200078e0a1d */
[----:B------:R-:W-:-:S02]  /*1e1e0*/  ISETP.GT.U32.AND P4, PT, R29, R5, PT ;  /* 0x000000051d00720c */ /* 0x000fc40003f84070 */
[----:B------:R-:W-:Y:S02]  /*1e1f0*/  ISETP.GE.AND P5, PT, R14, RZ, PT ;  /* 0x000000ff0e00720c */ /* 0x000fe40003fa6270 */
[----:B------:R-:W-:Y:S01]  /*1e200*/  ISETP.GT.U32.AND P6, PT, R29, R8, PT ;  /* 0x000000081d00720c */ /* 0x000fe20003fc4070 */
[----:B0-----:R-:W-:Y:S01]  /*1e210*/  IMAD.MOV.U32 R9, RZ, RZ, R7 ;  /* 0x000000ffff097224 */ /* 0x001fe200078e0007 */
[----:B------:R-:W-:-:S05]  /*1e220*/  ISETP.GE.AND P0, PT, R17, RZ, PT ;  /* 0x000000ff1100720c */ /* 0x000fca0003f06270 */
[--C-:B------:R-:W-:Y:S02]  /*1e230*/  @!P3 IMAD.IADD R6, R6, 0x1, -R29.reuse ;  /* 0x000000010606b824 */ /* 0x100fe400078e0a1d */
[----:B------:R-:W-:Y:S02]  /*1e240*/  @!P4 IMAD.IADD R5, R5, 0x1, -R29 ;  /* 0x000000010505c824 */ /* 0x000fe400078e0a1d */
[----:B------:R-:W-:Y:S01]  /*1e250*/  @!P5 IMAD.MOV R9, RZ, RZ, -R9 ;  /* 0x000000ffff09d224 */ /* 0x000fe200078e0a09 */
[C---:B------:R-:W-:Y:S01]  /*1e260*/  ISETP.GT.U32.AND P3, PT, R29.reuse, R6, PT ;  /* 0x000000061d00720c */ /* 0x040fe20003f64070 */
[----:B------:R-:W-:Y:S01]  /*1e270*/  @!P6 IMAD.IADD R8, R8, 0x1, -R29 ;  /* 0x000000010808e824 */ /* 0x000fe200078e0a1d */
[----:B------:R-:W-:-:S03]  /*1e280*/  ISETP.GT.U32.AND P4, PT, R29, R5, PT ;  /* 0x000000051d00720c */ /* 0x000fc60003f84070 */
[----:B------:R-:W-:-:S04]  /*1e290*/  IMAD.MOV.U32 R11, RZ, RZ, R8 ;  /* 0x000000ffff0b7224 */ /* 0x000fc800078e0008 */
[----:B------:R-:W-:-:S04]  /*1e2a0*/  @!P0 IMAD.MOV R11, RZ, RZ, -R11 ;  /* 0x000000ffff0b8224 */ /* 0x000fc800078e0a0b */
[--C-:B------:R-:W-:Y:S02]  /*1e2b0*/  @!P3 IMAD.IADD R6, R6, 0x1, -R29.reuse ;  /* 0x000000010606b824 */ /* 0x100fe400078e0a1d */
[----:B------:R-:W-:Y:S02]  /*1e2c0*/  @!P4 IMAD.IADD R5, R5, 0x1, -R29 ;  /* 0x000000010505c824 */ /* 0x000fe400078e0a1d */
[----:B------:R-:W-:Y:S02]  /*1e2d0*/  IMAD.MOV.U32 R12, RZ, RZ, R6 ;  /* 0x000000ffff0c7224 */ /* 0x000fe400078e0006 */
[----:B------:R-:W-:Y:S02]  /*1e2e0*/  IMAD.MOV.U32 R6, RZ, RZ, R5 ;  /* 0x000000ffff067224 */ /* 0x000fe400078e0005 */
[----:B------:R-:W-:Y:S02]  /*1e2f0*/  @!P2 IMAD.MOV R12, RZ, RZ, -R12 ;  /* 0x000000ffff0ca224 */ /* 0x000fe400078e0a0c */
[----:B------:R-:W-:Y:S01]  /*1e300*/  @!P1 IMAD.MOV R6, RZ, RZ, -R6 ;  /* 0x000000ffff069224 */ /* 0x000fe200078e0a06 */
[----:B--2---:R-:W-:-:S02]  /*1e310*/  IABS R4, R20 ;  /* 0x0000001400047213 */ /* 0x004fc40000000000 */
[----:B------:R-:W-:Y:S02]  /*1e320*/  ISETP.GE.AND P5, PT, R20, RZ, PT ;  /* 0x000000ff1400720c */ /* 0x000fe40003fa6270 */
[----:B------:R-:W2:Y:S04]  /*1e330*/  LDL R20, [R1+0xb8c] ;  /* 0x000b8c0001147983 */ /* 0x000ea80000100800 */
[----:B------:R-:W-:Y:S04]  /*1e340*/  STL [R1+0x144], R9 ;  /* 0x0001440901007387 */ /* 0x000fe80000100800 */
[----:B------:R-:W2:Y:S04]  /*1e350*/  LDL.LU R17, [R1+0xb90] ;  /* 0x000b900001117983 */ /* 0x000ea80000300800 */
[----:B------:R0:W-:Y:S01]  /*1e360*/  STL [R1+0x140], R11 ;  /* 0x0001400b01007387 */ /* 0x0001e20000100800 */
[----:B---3--:R-:W-:-:S02]  /*1e370*/  IABS R3, R15 ;  /* 0x0000000f00037213 */ /* 0x008fc40000000000 */
[----:B------:R-:W-:Y:S02]  /*1e380*/  ISETP.GE.AND P6, PT, R15, RZ, PT ;  /* 0x000000ff0f00720c */ /* 0x000fe40003fc6270 */
[----:B----4-:R-:W-:Y:S02]  /*1e390*/  ISETP.GE.AND P3, PT, R19, RZ, PT ;  /* 0x000000ff1300720c */ /* 0x010fe40003f66270 */
[----:B0-----:R-:W-:Y:S02]  /*1e3a0*/  IABS R11, R19 ;  /* 0x00000013000b7213 */ /* 0x001fe40000000000 */
[----:B------:R-:W3:Y:S04]  /*1e3b0*/  LDL.LU R19, [R1+0xb9c] ;  /* 0x000b9c0001137983 */ /* 0x000ee80000300800 */
[----:B------:R0:W-:Y:S04]  /*1e3c0*/  STL [R1+0x128], R12 ;  /* 0x0001280c01007387 */ /* 0x0001e80000100800 */
[----:B------:R-:W4:Y:S04]  /*1e3d0*/  LDL R14, [R1+0xb94] ;  /* 0x000b9400010e7983 */ /* 0x000f280000100800 */
[----:B------:R1:W-:Y:S04]  /*1e3e0*/  STL [R1+0x130], R6 ;  /* 0x0001300601007387 */ /* 0x0003e80000100800 */
[----:B------:R-:W4:Y:S01]  /*1e3f0*/  LDL R15, [R1+0xb98] ;  /* 0x000b9800010f7983 */ /* 0x000f220000100800 */
[----:B------:R-:W-:-:S04]  /*1e400*/  IMAD.HI.U32 R9, R16, R4, RZ ;  /* 0x0000000410097227 */ /* 0x000fc800078e00ff */
[----:B------:R-:W-:-:S04]  /*1e410*/  IMAD.MOV R9, RZ, RZ, -R9 ;  /* 0x000000ffff097224 */ /* 0x000fc800078e0a09 */
[----:B------:R-:W-:-:S05]  /*1e420*/  IMAD R4, R29, R9, R4 ;  /* 0x000000091d047224 */ /* 0x000fca00078e0204 */
[----:B------:R-:W-:Y:S02]  /*1e430*/  ISETP.GT.U32.AND P2, PT, R29, R4, PT ;  /* 0x000000041d00720c */ /* 0x000fe40003f44070 */
[----:B------:R-:W-:Y:S01]  /*1e440*/  IABS R0, R18 ;  /* 0x0000001200007213 */ /* 0x000fe20000000000 */
[----:B------:R-:W-:-:S04]  /*1e450*/  IMAD.HI.U32 R10, R16, R3, RZ ;  /* 0x00000003100a7227 */ /* 0x000fc800078e00ff */
[----:B------:R-:W-:-:S06]  /*1e460*/  IMAD.HI.U32 R7, R16, R0, RZ ;  /* 0x0000000010077227 */ /* 0x000fcc00078e00ff */
[----:B------:R-:W-:Y:S02]  /*1e470*/  @!P2 IMAD.IADD R4, R4, 0x1, -R29 ;  /* 0x000000010404a824 */ /* 0x000fe400078e0a1d */
[----:B------:R-:W-:Y:S02]  /*1e480*/  IMAD.MOV R8, RZ, RZ, -R10 ;  /* 0x000000ffff087224 */ /* 0x000fe400078e0a0a */
[----:B0-----:R-:W-:Y:S01]  /*1e490*/  IMAD.HI.U32 R12, R16, R11, RZ ;  /* 0x0000000b100c7227 */ /* 0x001fe200078e00ff */
[----:B------:R-:W-:-:S03]  /*1e4a0*/  ISETP.GT.U32.AND P2, PT, R29, R4, PT ;  /* 0x000000041d00720c */ /* 0x000fc60003f44070 */
[----:B------:R-:W-:Y:S02]  /*1e4b0*/  IMAD.MOV R7, RZ, RZ, -R7 ;  /* 0x000000ffff077224 */ /* 0x000fe400078e0a07 */
[C---:B------:R-:W-:Y:S02]  /*1e4c0*/  IMAD R3, R29.reuse, R8, R3 ;  /* 0x000000081d037224 */ /* 0x040fe400078e0203 */
[----:B------:R-:W-:Y:S02]  /*1e4d0*/  IMAD.MOV R12, RZ, RZ, -R12 ;  /* 0x000000ffff0c7224 */ /* 0x000fe400078e0a0c */
[C---:B------:R-:W-:Y:S01]  /*1e4e0*/  IMAD R0, R29.reuse, R7, R0 ;  /* 0x000000071d007224 */ /* 0x040fe200078e0200 */
[C---:B------:R-:W-:Y:S01]  /*1e4f0*/  ISETP.GT.U32.AND P4, PT, R29.reuse, R3, PT ;  /* 0x000000031d00720c */ /* 0x040fe20003f84070 */
[C---:B------:R-:W-:Y:S01]  /*1e500*/  IMAD R11, R29.reuse, R12, R11 ;  /* 0x0000000c1d0b7224 */ /* 0x040fe200078e020b */
[----:B------:R-:W-:Y:S01]  /*1e510*/  IABS R10, R27 ;  /* 0x0000001b000a7213 */ /* 0x000fe20000000000 */
[----:B------:R-:W-:Y:S01]  /*1e520*/  @!P2 IMAD.IADD R4, R4, 0x1, -R29 ;  /* 0x000000010404a824 */ /* 0x000fe200078e0a1d */
[----:B------:R-:W-:-:S02]  /*1e530*/  ISETP.GT.U32.AND P1, PT, R29, R0, PT ;  /* 0x000000001d00720c */ /* 0x000fc40003f24070 */
[----:B------:R-:W-:Y:S01]  /*1e540*/  ISETP.GT.U32.AND P2, PT, R29, R11, PT ;  /* 0x0000000b1d00720c */ /* 0x000fe20003f44070 */
[----:B------:R-:W-:-:S04]  /*1e550*/  IMAD.HI.U32 R8, R16, R10, RZ ;  /* 0x0000000a10087227 */ /* 0x000fc800078e00ff */
[----:B------:R-:W-:Y:S02]  /*1e560*/  IMAD.MOV R8, RZ, RZ, -R8 ;  /* 0x000000ffff087224 */ /* 0x000fe400078e0a08 */
[--C-:B------:R-:W-:Y:S02]  /*1e570*/  @!P4 IMAD.IADD R3, R3, 0x1, -R29.reuse ;  /* 0x000000010303c824 */ /* 0x100fe400078e0a1d */
[C---:B------:R-:W-:Y:S02]  /*1e580*/  IMAD R10, R29.reuse, R8, R10 ;  /* 0x000000081d0a7224 */ /* 0x040fe400078e020a */
[--C-:B------:R-:W-:Y:S01]  /*1e590*/  @!P1 IMAD.IADD R0, R0, 0x1, -R29.reuse ;  /* 0x0000000100009824 */ /* 0x100fe200078e0a1d */
[----:B------:R-:W-:Y:S01]  /*1e5a0*/  ISETP.GT.U32.AND P4, PT, R29, R3, PT ;  /* 0x000000031d00720c */ /* 0x000fe20003f84070 */
[----:B------:R-:W-:Y:S01]  /*1e5b0*/  @!P2 IMAD.IADD R11, R11, 0x1, -R29 ;  /* 0x000000010b0ba824 */ /* 0x000fe200078e0a1d */
[----:B------:R-:W-:Y:S02]  /*1e5c0*/  ISETP.GE.AND P0, PT, R18, RZ, PT ;  /* 0x000000ff1200720c */ /* 0x000fe40003f06270 */
[----:B------:R-:W-:Y:S01]  /*1e5d0*/  ISETP.GT.U32.AND P1, PT, R29, R0, PT ;  /* 0x000000001d00720c */ /* 0x000fe20003f24070 */
[----:B------:R-:W4:Y:S01]  /*1e5e0*/  LDL.LU R18, [R1+0xba0] ;  /* 0x000ba00001127983 */ /* 0x000f220000300800 */
[----:B------:R-:W-:-:S07]  /*1e5f0*/  @!P5 IMAD.MOV R4, RZ, RZ, -R4 ;  /* 0x000000ffff04d224 */ /* 0x000fce00078e0a04 */
[----:B------:R-:W-:Y:S01]  /*1e600*/  @!P4 IMAD.IADD R3, R3, 0x1, -R29 ;  /* 0x000000010303c824 */ /* 0x000fe200078e0a1d */
[----:B------:R-:W-:-:S03]  /*1e610*/  ISETP.GT.U32.AND P4, PT, R29, R10, PT ;  /* 0x0000000a1d00720c */ /* 0x000fc60003f84070 */
[----:B------:R-:W-:Y:S02]  /*1e620*/  @!P6 IMAD.MOV R3, RZ, RZ, -R3 ;  /* 0x000000ffff03e224 */ /* 0x000fe400078e0a03 */
[----:B------:R-:W-:-:S08]  /*1e630*/  @!P1 IMAD.IADD R0, R0, 0x1, -R29 ;  /* 0x0000000100009824 */ /* 0x000fd000078e0a1d */
[----:B------:R-:W-:Y:S01]  /*1e640*/  @!P4 IMAD.IADD R10, R10, 0x1, -R29 ;  /* 0x000000010a0ac824 */ /* 0x000fe200078e0a1d */
[----:B------:R-:W-:Y:S02]  /*1e650*/  ISETP.GE.AND P4, PT, R27, RZ, PT ;  /* 0x000000ff1b00720c */ /* 0x000fe40003f86270 */
[----:B--2---:R-:W-:-:S05]  /*1e660*/  IABS R7, R17 ;  /* 0x0000001100077213 */ /* 0x004fca0000000000 */
[----:B------:R-:W-:-:S04]  /*1e670*/  IMAD.HI.U32 R5, R16, R7, RZ ;  /* 0x0000000710057227 */ /* 0x000fc800078e00ff */
[----:B------:R-:W-:Y:S01]  /*1e680*/  IMAD.MOV R5, RZ, RZ, -R5 ;  /* 0x000000ffff057224 */ /* 0x000fe200078e0a05 */
[----:B------:R-:W-:Y:S02]  /*1e690*/  IABS R9, R20 ;  /* 0x0000001400097213 */ /* 0x000fe40000000000 */
[----:B------:R-:W2:Y:S01]  /*1e6a0*/  LDL.LU R20, [R1+0xba4] ;  /* 0x000ba40001147983 */ /* 0x000ea20000300800 */
[----:B------:R-:W-:Y:S02]  /*1e6b0*/  IMAD R7, R29, R5, R7 ;  /* 0x000000051d077224 */ /* 0x000fe400078e0207 */
[----:B-1----:R-:W-:-:S03]  /*1e6c0*/  IMAD.HI.U32 R6, R16, R9, RZ ;  /* 0x0000000910067227 */ /* 0x002fc600078e00ff */
[----:B------:R-:W-:Y:S01]  /*1e6d0*/  ISETP.GT.U32.AND P2, PT, R29, R7, PT ;  /* 0x000000071d00720c */ /* 0x000fe20003f44070 */
[----:B------:R-:W-:Y:S01]  /*1e6e0*/  IMAD.MOV R6, RZ, RZ, -R6 ;  /* 0x000000ffff067224 */ /* 0x000fe200078e0a06 */
[----:B---3--:R-:W-:-:S05]  /*1e6f0*/  IABS R5, R19 ;  /* 0x0000001300057213 */ /* 0x008fca0000000000 */
[----:B------:R-:W-:-:S04]  /*1e700*/  IMAD.HI.U32 R8, R16, R5, RZ ;  /* 0x0000000510087227 */ /* 0x000fc800078e00ff */
[----:B------:R-:W-:Y:S02]  /*1e710*/  IMAD.MOV R8, RZ, RZ, -R8 ;  /* 0x000000ffff087224 */ /* 0x000fe400078e0a08 */
[C---:B------:R-:W-:Y:S01]  /*1e720*/  IMAD R9, R29.reuse, R6, R9 ;  /* 0x000000061d097224 */ /* 0x040fe200078e0209 */
[----:B----4-:R-:W-:Y:S01]  /*1e730*/  IABS R6, R14 ;  /* 0x0000000e00067213 */ /* 0x010fe20000000000 */
[----:B------:R-:W-:Y:S02]  /*1e740*/  IMAD R5, R29, R8, R5 ;  /* 0x000000081d057224 */ /* 0x000fe400078e0205 */
[----:B------:R-:W3:Y:S01]  /*1e750*/  LDL.LU R8, [R1+0xb8c] ;  /* 0x000b8c0001087983 */ /* 0x000ee20000300800 */
[----:B------:R-:W-:Y:S01]  /*1e760*/  IABS R12, R15 ;  /* 0x0000000f000c7213 */ /* 0x000fe20000000000 */
[----:B------:R-:W-:-:S04]  /*1e770*/  @!P2 IMAD.IADD R7, R7, 0x1, -R29 ;  /* 0x000000010707a824 */ /* 0x000fc800078e0a1d */
[----:B------:R-:W-:-:S04]  /*1e780*/  IMAD.HI.U32 R14, R16, R12, RZ ;  /* 0x0000000c100e7227 */ /* 0x000fc800078e00ff */
[----:B------:R-:W-:Y:S01]  /*1e790*/  IMAD.MOV R14, RZ, RZ, -R14 ;  /* 0x000000ffff0e7224 */ /* 0x000fe200078e0a0e */
[----:B------:R-:W-:Y:S01]  /*1e7a0*/  ISETP.GT.U32.AND P6, PT, R29, R7, PT ;  /* 0x000000071d00720c */ /* 0x000fe20003fc4070 */
[----:B------:R0:W-:Y:S01]  /*1e7b0*/  STL [R1+0xd0], R4 ;  /* 0x0000d00401007387 */ /* 0x0001e20000100800 */
[----:B------:R-:W-:-:S04]  /*1e7c0*/  IMAD.HI.U32 R15, R16, R6, RZ ;  /* 0x00000006100f7227 */ /* 0x000fc800078e00ff */
[C---:B------:R-:W-:Y:S02]  /*1e7d0*/  IMAD R12, R29.reuse, R14, R12 ;  /* 0x0000000e1d0c7224 */ /* 0x040fe400078e020c */
[----:B------:R-:W4:Y:S01]  /*1e7e0*/  LDL.LU R14, [R1+0xb94] ;  /* 0x000b9400010e7983 */ /* 0x000f220000300800 */
[----:B------:R-:W-:Y:S02]  /*1e7f0*/  IMAD.MOV R15, RZ, RZ, -R15 ;  /* 0x000000ffff0f7224 */ /* 0x000fe400078e0a0f */
[----:B0-----:R-:W-:Y:S01]  /*1e800*/  IMAD.MOV.U32 R4, RZ, RZ, R0 ;  /* 0x000000ffff047224 */ /* 0x001fe200078e0000 */
[----:B------:R0:W-:Y:S01]  /*1e810*/  STL [R1+0xcc], R3 ;  /* 0x0000cc0301007387 */ /* 0x0001e20000100800 */
[----:B------:R-:W-:Y:S02]  /*1e820*/  IMAD R6, R29, R15, R6 ;  /* 0x0000000f1d067224 */ /* 0x000fe400078e0206 */
[----:B------:R-:W-:Y:S01]  /*1e830*/  @!P0 IMAD.MOV R4, RZ, RZ, -R4 ;  /* 0x000000ffff048224 */ /* 0x000fe200078e0a04 */
[----:B------:R-:W4:Y:S01]  /*1e840*/  LDL.LU R15, [R1+0xb98] ;  /* 0x000b9800010f7983 */ /* 0x000f220000300800 */
[----:B------:R-:W-:Y:S01]  /*1e850*/  @!P6 IMAD.IADD R7, R7, 0x1, -R29 ;  /* 0x000000010707e824 */ /* 0x000fe200078e0a1d */
[----:B------:R-:W-:-:S02]  /*1e860*/  ISETP.GE.AND P6, PT, R17, RZ, PT ;  /* 0x000000ff1100720c */ /* 0x000fc40003fc6270 */
[----:B------:R-:W4:Y:S04]  /*1e870*/  LDL.LU R27, [R1+0xba8] ;  /* 0x000ba800011b7983 */ /* 0x000f280000300800 */
[----:B------:R-:W-:Y:S04]  /*1e880*/  STL [R1+0xc4], R4 ;  /* 0x0000c40401007387 */ /* 0x000fe80000100800 */
[----:B------:R-:W4:Y:S01]  /*1e890*/  LDL R17, [R1+0xbb0] ;  /* 0x000bb00001117983 */ /* 0x000f220000100800 */
[C---:B------:R-:W-:Y:S02]  /*1e8a0*/  ISETP.GT.U32.AND P1, PT, R29.reuse, R9, PT ;  /* 0x000000091d00720c */ /* 0x040fe40003f24070 */
[----:B------:R-:W-:-:S11]  /*1e8b0*/  ISETP.GT.U32.AND P2, PT, R29, R10, PT ;  /* 0x0000000a1d00720c */ /* 0x000fd60003f44070 */
[--C-:B------:R-:W-:Y:S01]  /*1e8c0*/  @!P1 IMAD.IADD R9, R9, 0x1, -R29.reuse ;  /* 0x0000000109099824 */ /* 0x100fe200078e0a1d */
[C---:B------:R-:W-:Y:S02]  /*1e8d0*/  ISETP.GT.U32.AND P1, PT, R29.reuse, R11, PT ;  /* 0x0000000b1d00720c */ /* 0x040fe40003f24070 */
[C---:B------:R-:W-:Y:S02]  /*1e8e0*/  ISETP.GT.U32.AND P0, PT, R29.reuse, R6, PT ;  /* 0x000000061d00720c */ /* 0x040fe40003f04070 */
[C---:B------:R-:W-:Y:S01]  /*1e8f0*/  ISETP.GT.U32.AND P5, PT, R29.reuse, R9, PT ;  /* 0x000000091d00720c */ /* 0x040fe20003fa4070 */
[----:B------:R-:W-:Y:S01]  /*1e900*/  @!P2 IMAD.IADD R10, R10, 0x1, -R29 ;  /* 0x000000010a0aa824 */ /* 0x000fe200078e0a1d */
[----:B------:R-:W-:-:S07]  /*1e910*/  ISETP.GT.U32.AND P2, PT, R29, R5, PT ;  /* 0x000000051d00720c */ /* 0x000fce0003f44070 */
[--C-:B------:R-:W-:Y:S01]  /*1e920*/  @!P1 IMAD.IADD R11, R11, 0x1, -R29.reuse ;  /* 0x000000010b0b9824 */ /* 0x100fe200078e0a1d */
[----:B------:R-:W-:Y:S01]  /*1e930*/  ISETP.GT.U32.AND P1, PT, R29, R12, PT ;  /* 0x0000000c1d00720c */ /* 0x000fe20003f24070 */
[--C-:B------:R-:W-:Y:S02]  /*1e940*/  @!P0 IMAD.IADD R6, R6, 0x1, -R29.reuse ;  /* 0x0000000106068824 */ /* 0x100fe400078e0a1d */
[--C-:B------:R-:W-:Y:S02]  /*1e950*/  @!P5 IMAD.IADD R9, R9, 0x1, -R29.reuse ;  /* 0x000000010909d824 */ /* 0x100fe400078e0a1d */
[----:B------:R-:W-:Y:S01]  /*1e960*/  @!P2 IMAD.IADD R5, R5, 0x1, -R29 ;  /* 0x000000010505a824 */ /* 0x000fe200078e0a1d */
[----:B------:R-:W-:Y:S01]  /*1e970*/  ISETP.GT.U32.AND P2, PT, R29, R6, PT ;  /* 0x000000061d00720c */ /* 0x000fe20003f44070 */
[----:B------:R-:W-:-:S06]  /*1e980*/  @!P3 IMAD.MOV R11, RZ, RZ, -R11 ;  /* 0x000000ffff0bb224 */ /* 0x000fcc00078e0a0b */
[----:B------:R-:W-:Y:S02]  /*1e990*/  @!P1 IMAD.IADD R12, R12, 0x1, -R29 ;  /* 0x000000010c0c9824 */ /* 0x000fe400078e0a1d */
[----:B------:R-:W-:-:S03]  /*1e9a0*/  @!P4 IMAD.MOV R10, RZ, RZ, -R10 ;  /* 0x000000ffff0ac224 */ /* 0x000fc600078e0a0a */
[C---:B------:R-:W-:Y:S02]  /*1e9b0*/  ISETP.GT.U32.AND P3, PT, R29.reuse, R12, PT ;  /* 0x0000000c1d00720c */ /* 0x040fe40003f64070 */
[----:B------:R-:W-:Y:S01]  /*1e9c0*/  ISETP.GT.U32.AND P4, PT, R29, R5, PT ;  /* 0x000000051d00720c */ /* 0x000fe20003f84070 */
[----:B------:R-:W-:Y:S01]  /*1e9d0*/  @!P6 IMAD.MOV R7, RZ, RZ, -R7 ;  /* 0x000000ffff07e224 */ /* 0x000fe200078e0a07 */
[----:B------:R-:W-:Y:S01]  /*1e9e0*/  STL [R1+0xbc], R11 ;  /* 0x0000bc0b01007387 */ /* 0x000fe20000100800 */
[----:B------:R-:W-:-:S03]  /*1e9f0*/  @!P2 IMAD.IADD R6, R6, 0x1, -R29 ;  /* 0x000000010606a824 */ /* 0x000fc600078e0a1d */
[----:B------:R-:W-:Y:S01]  /*1ea00*/  STL [R1+0xb8], R10 ;  /* 0x0000b80a01007387 */ /* 0x000fe20000100800 */
[----:B0-----:R-:W-:-:S04]  /*1ea10*/  IABS R3, R18 ;  /* 0x0000001200037213 */ /* 0x001fc80000000000 */
[--C-:B------:R-:W-:Y:S01]  /*1ea20*/  @!P3 IMAD.IADD R12, R12, 0x1, -R29.reuse ;  /* 0x000000010c0cb824 */ /* 0x100fe200078e0a1d */
[----:B------:R-:W-:Y:S01]  /*1ea30*/  ISETP.GE.AND P2, PT, R18, RZ, PT ;  /* 0x000000ff1200720c */ /* 0x000fe20003f46270 */
[----:B------:R-:W-:Y:S01]  /*1ea40*/  @!P4 IMAD.IADD R5, R5, 0x1, -R29 ;  /* 0x000000010505c824 */ /* 0x000fe200078e0a1d */
[----:B--2---:R-:W-:Y:S02]  /*1ea50*/  IABS R0, R20 ;  /* 0x0000001400007213 */ /* 0x004fe40000000000 */
[----:B------:R-:W-:Y:S02]  /*1ea60*/  ISETP.GE.AND P4, PT, R20, RZ, PT ;  /* 0x000000ff1400720c */ /* 0x000fe40003f86270 */
[----:B---3--:R-:W-:-:S13]  /*1ea70*/  ISETP.GE.AND P5, PT, R8, RZ, PT ;  /* 0x000000ff0800720c */ /* 0x008fda0003fa6270 */
[----:B------:R-:W-:Y:S01]  /*1ea80*/  @!P5 IMAD.MOV R9, RZ, RZ, -R9 ;  /* 0x000000ffff09d224 */ /* 0x000fe200078e0a09 */
[----:B------:R-:W-:Y:S02]  /*1ea90*/  ISETP.GE.AND P5, PT, R19, RZ, PT ;  /* 0x000000ff1300720c */ /* 0x000fe40003fa6270 */
[----:B------:R-:W2:Y:S01]  /*1eaa0*/  LDL.LU R19, [R1+0xbc4] ;  /* 0x000bc40001137983 */ /* 0x000ea20000300800 */
[----:B----4-:R-:W-:-:S03]  /*1eab0*/  ISETP.GE.AND P0, PT, R14, RZ, PT ;  /* 0x000000ff0e00720c */ /* 0x010fc60003f06270 */
[----:B------:R-:W-:Y:S04]  /*1eac0*/  STL [R1+0xb4], R9 ;  /* 0x0000b40901007387 */ /* 0x000fe80000100800 */
[----:B------:R0:W-:Y:S01]  /*1ead0*/  STL [R1+0xb0], R7 ;  /* 0x0000b00701007387 */ /* 0x0001e20000100800 */
[----:B------:R-:W-:-:S03]  /*1eae0*/  ISETP.GE.AND P1, PT, R15, RZ, PT ;  /* 0x000000ff0f00720c */ /* 0x000fc60003f26270 */
[----:B------:R-:W3:Y:S04]  /*1eaf0*/  LDL R14, [R1+0xbb4] ;  /* 0x000bb400010e7983 */ /* 0x000ee80000100800 */
[----:B------:R-:W4:Y:S01]  /*1eb00*/  LDL R15, [R1+0xbb8] ;  /* 0x000bb800010f7983 */ /* 0x000f220000100800 */
[----:B0-----:R-:W-:-:S03]  /*1eb10*/  IMAD.MOV.U32 R7, RZ, RZ, R6 ;  /* 0x000000ffff077224 */ /* 0x001fc600078e0006 */
[----:B------:R-:W2:Y:S01]  /*1eb20*/  LDL R18, [R1+0xbc0] ;  /* 0x000bc00001127983 */ /* 0x000ea20000100800 */
[----:B------:R-:W-:Y:S01]  /*1eb30*/  @!P0 IMAD.MOV R7, RZ, RZ, -R7 ;  /* 0x000000ffff078224 */ /* 0x000fe200078e0a07 */
[----:B------:R-:W-:Y:S02]  /*1eb40*/  IABS R10, R17 ;  /* 0x00000011000a7213 */ /* 0x000fe40000000000 */
[----:B------:R-:W2:Y:S01]  /*1eb50*/  LDL R17, [R1+0xbbc] ;  /* 0x000bbc0001117983 */ /* 0x000ea20000100800 */
[----:B------:R-:W-:Y:S02]  /*1eb60*/  IABS R11, R27 ;  /* 0x0000001b000b7213 */ /* 0x000fe40000000000 */
[----:B------:R-:W-:Y:S01]  /*1eb70*/  ISETP.GE.AND P0, PT, R27, RZ, PT ;  /* 0x000000ff1b00720c */ /* 0x000fe20003f06270 */
[----:B------:R0:W-:Y:S04]  /*1eb80*/  STL [R1+0x2144], R12 ;  /* 0x0021440c01007387 */ /* 0x0001e80000100800 */
[----:B------:R-:W2:Y:S04]  /*1eb90*/  LDL.LU R20, [R1+0xbc8] ;  /* 0x000bc80001147983 */ /* 0x000ea80000300800 */
[----:B------:R-:W2:Y:S04]  /*1eba0*/  LDL.LU R27, [R1+0xbcc] ;  /* 0x000bcc00011b7983 */ /* 0x000ea80000300800 */
[----:B------:R4:W-:Y:S04]  /*1ebb0*/  STL [R1+0xac], R7 ;  /* 0x0000ac0701007387 */ /* 0x0009e80000100800 */
[----:B0-----:R-:W2:Y:S01]  /*1ebc0*/  LDL.LU R12, [R1+0xbb0] ;  /* 0x000bb000010c7983 */ /* 0x001ea20000300800 */
[----:B------:R-:W-:-:S04]  /*1ebd0*/  IMAD.HI.U32 R4, R16, R0, RZ ;  /* 0x0000000010047227 */ /* 0x000fc800078e00ff */
[----:B------:R-:W-:-:S04]  /*1ebe0*/  IMAD.MOV R4, RZ, RZ, -R4 ;  /* 0x000000ffff047224 */ /* 0x000fc800078e0a04 */
[----:B------:R-:W-:-:S05]  /*1ebf0*/  IMAD R0, R29, R4, R0 ;  /* 0x000000041d007224 */ /* 0x000fca00078e0200 */
        /* <DEDUP_REMOVED lines=10> */
[----:B------:R-:W2:Y:S01]  /*1eca0*/  LDL.LU R12, [R1+0x2144] ;  /* 0x00214400010c7983 */ /* 0x000ea20000300800 */
[----:B------:R-:W-:Y:S02]  /*1ecb0*/  IABS R9, R18 ;  /* 0x0000001200097213 */ /* 0x000fe40000000000 */
[----:B----4-:R-:W-:-:S03]  /*1ecc0*/  IABS R7, R15 ;  /* 0x0000000f00077213 */ /* 0x010fc60000000000 */
[----:B------:R-:W-:Y:S01]  /*1ecd0*/  IMAD.HI.U32 R15, R16, R9, RZ ;  /* 0x00000009100f7227 */ /* 0x000fe200078e00ff */
[----:B------:R-:W-:-:S03]  /*1ece0*/  IABS R6, R17 ;  /* 0x0000001100067213 */ /* 0x000fc60000000000 */
[----:B------:R-:W-:Y:S02]  /*1ecf0*/  IMAD.MOV R15, RZ, RZ, -R15 ;  /* 0x000000ffff0f7224 */ /* 0x000fe400078e0a0f */
[----:B------:R-:W-:-:S04]  /*1ed00*/  IMAD.HI.U32 R18, R16, R7, RZ ;  /* 0x0000000710127227 */ /* 0x000fc800078e00ff */
[----:B------:R-:W-:-:S04]  /*1ed10*/  IMAD.HI.U32 R17, R16, R6, RZ ;  /* 0x0000000610117227 */ /* 0x000fc800078e00ff */
[C---:B------:R-:W-:Y:S02]  /*1ed20*/  IMAD R9, R29.reuse, R15, R9 ;  /* 0x0000000f1d097224 */ /* 0x040fe400078e0209 */
[----:B------:R-:W-:Y:S02]  /*1ed30*/  IMAD.MOV R18, RZ, RZ, -R18 ;  /* 0x000000ffff127224 */ /* 0x000fe400078e0a12 */
[----:B------:R-:W-:Y:S02]  /*1ed40*/  IMAD.MOV R17, RZ, RZ, -R17 ;  /* 0x000000ffff117224 */ /* 0x000fe400078e0a11 */
[----:B------:R-:W-:Y:S02]  /*1ed50*/  @!P5 IMAD.MOV R5, RZ, RZ, -R5 ;  /* 0x000000ffff05d224 */ /* 0x000fe400078e0a05 */
[C---:B------:R-:W-:Y:S02]  /*1ed60*/  IMAD R7, R29.reuse, R18, R7 ;  /* 0x000000121d077224 */ /* 0x040fe400078e0207 */
[----:B------:R-:W4:Y:S01]  /*1ed70*/  LDL.LU R18, [R1+0xbd8] ;  /* 0x000bd80001127983 */ /* 0x000f220000300800 */
[----:B------:R-:W-:-:S03]  /*1ed80*/  IMAD R6, R29, R17, R6 ;  /* 0x000000111d067224 */ /* 0x000fc600078e0206 */
[----:B------:R-:W3:Y:S01]  /*1ed90*/  LDL.LU R17, [R1+0xbb4] ;  /* 0x000bb40001117983 */ /* 0x000ee20000300800 */
[----:B------:R-:W-:-:S04]  /*1eda0*/  IMAD.HI.U32 R8, R16, R3, RZ ;  /* 0x0000000310087227 */ /* 0x000fc800078e00ff */
[----:B------:R-:W-:-:S04]  /*1edb0*/  IMAD.MOV R8, RZ, RZ, -R8 ;  /* 0x000000ffff087224 */ /* 0x000fc800078e0a08 */
[----:B------:R-:W-:Y:S02]  /*1edc0*/  IMAD R3, R29, R8, R3 ;  /* 0x000000081d037224 */ /* 0x000fe400078e0203 */
[----:B--2---:R-:W-:-:S04]  /*1edd0*/  IMAD.MOV.U32 R15, RZ, RZ, R12 ;  /* 0x000000ffff0f7224 */ /* 0x004fc800078e000c */
[----:B------:R-:W-:-:S05]  /*1ede0*/  @!P1 IMAD.MOV R15, RZ, RZ, -R15 ;  /* 0x000000ffff0f9224 */ /* 0x000fca00078e0a0f */
[----:B------:R-:W-:Y:S04]  /*1edf0*/  STL [R1+0xa8], R15 ;  /* 0x0000a80f01007387 */ /* 0x000fe80000100800 */
[----:B------:R0:W-:Y:S04]  /*1ee00*/  STL [R1+0xa4], R5 ;  /* 0x0000a40501007387 */ /* 0x0001e80000100800 */
[----:B0-----:R-:W2:Y:S01]  /*1ee10*/  LDL.LU R5, [R1+0xbb8] ;  /* 0x000bb80001057983 */ /* 0x001ea20000300800 */
[C---:B------:R-:W-:Y:S01]  /*1ee20*/  ISETP.GT.U32.AND P6, PT, R29.reuse, R3, PT ;  /* 0x000000031d00720c */ /* 0x040fe20003fc4070 */
[----:B------:R-:W-:Y:S01]  /*1ee30*/  IMAD.HI.U32 R4, R16, R11, RZ ;  /* 0x0000000b10047227 */ /* 0x000fe200078e00ff */
[----:B------:R-:W-:Y:S01]  /*1ee40*/  ISETP.GT.U32.AND P5, PT, R29, R10, PT ;  /* 0x0000000a1d00720c */ /* 0x000fe20003fa4070 */
[----:B------:R-:W4:Y:S10]  /*1ee50*/  LDL.LU R15, [R1+0xbbc] ;  /* 0x000bbc00010f7983 */ /* 0x000f340000300800 */
[----:B------:R-:W-:-:S05]  /*1ee60*/  @!P6 IMAD.IADD R3, R3, 0x1, -R29 ;  /* 0x000000010303e824 */ /* 0x000fca00078e0a1d */
[----:B------:R-:W-:Y:S01]  /*1ee70*/  ISETP.GT.U32.AND P6, PT, R29, R3, PT ;  /* 0x000000031d00720c */ /* 0x000fe20003fc4070 */
[----:B------:R-:W-:-:S04]  /*1ee80*/  IMAD.MOV R4, RZ, RZ, -R4 ;  /* 0x000000ffff047224 */ /* 0x000fc800078e0a04 */
[----:B------:R-:W-:Y:S01]  /*1ee90*/  IMAD R11, R29, R4, R11 ;  /* 0x000000041d0b7224 */ /* 0x000fe200078e020b */
[----:B---3--:R-:W-:-:S05]  /*1eea0*/  IABS R4, R14 ;  /* 0x0000000e00047213 */ /* 0x008fca0000000000 */
[----:B------:R-:W-:-:S04]  /*1eeb0*/  IMAD.HI.U32 R14, R16, R4, RZ ;  /* 0x00000004100e7227 */ /* 0x000fc800078e00ff */
[----:B------:R-:W-:Y:S01]  /*1eec0*/  @!P6 IMAD.IADD R3, R3, 0x1, -R29 ;  /* 0x000000010303e824 */ /* 0x000fe200078e0a1d */
[----:B------:R-:W-:Y:S01]  /*1eed0*/  IABS R8, R19 ;  /* 0x0000001300087213 */ /* 0x000fe20000000000 */
[----:B------:R-:W-:Y:S02]  /*1eee0*/  IMAD.MOV R14, RZ, RZ, -R14 ;  /* 0x000000ffff0e7224 */ /* 0x000fe400078e0a0e */
[----:B------:R-:W-:Y:S01]  /*1eef0*/  @!P2 IMAD.MOV R3, RZ, RZ, -R3 ;  /* 0x000000ffff03a224 */ /* 0x000fe200078e0a03 */
[C---:B------:R-:W-:Y:S02]  /*1ef00*/  ISETP.GT.U32.AND P2, PT, R29.reuse, R7, PT ;  /* 0x000000071d00720c */ /* 0x040fe40003f44070 */
[----:B------:R-:W-:Y:S01]  /*1ef10*/  IABS R12, R20 ;  /* 0x00000014000c7213 */ /* 0x000fe20000000000 */
[----:B------:R-:W-:Y:S01]  /*1ef20*/  IMAD R4, R29, R14, R4 ;  /* 0x0000000e1d047224 */ /* 0x000fe200078e0204 */
[----:B------:R0:W-:Y:S01]  /*1ef30*/  STL [R1+0xa0], R3 ;  /* 0x0000a00301007387 */ /* 0x0001e20000100800 */
[----:B------:R-:W-:-:S04]  /*1ef40*/  IMAD.HI.U32 R14, R16, R8, RZ ;  /* 0x00000008100e7227 */ /* 0x000fc800078e00ff */
[----:B------:R-:W-:Y:S02]  /*1ef50*/  @!P4 IMAD.MOV R0, RZ, RZ, -R0 ;  /* 0x000000ffff00c224 */ /* 0x000fe400078e0a00 */
[----:B------:R-:W-:Y:S02]  /*1ef60*/  IMAD.MOV R14, RZ, RZ, -R14 ;  /* 0x000000ffff0e7224 */ /* 0x000fe400078e0a0e */
[----:B0-----:R-:W-:Y:S01]  /*1ef70*/  IMAD.HI.U32 R3, R16, R12, RZ ;  /* 0x0000000c10037227 */ /* 0x001fe200078e00ff */
[----:B------:R-:W-:Y:S03]  /*1ef80*/  STL [R1+0x9c], R0 ;  /* 0x00009c0001007387 */ /* 0x000fe60000100800 */
[----:B------:R-:W-:Y:S02]  /*1ef90*/  IMAD.MOV R3, RZ, RZ, -R3 ;  /* 0x000000ffff037224 */ /* 0x000fe400078e0a03 */
[--C-:B------:R-:W-:Y:S01]  /*1efa0*/  @!P5 IMAD.IADD R10, R10, 0x1, -R29.reuse ;  /* 0x000000010a0ad824 */ /* 0x100fe200078e0a1d */
[----:B------:R-:W-:Y:S01]  /*1efb0*/  ISETP.GE.AND P5, PT, R17, RZ, PT ;  /* 0x000000ff1100720c */ /* 0x000fe20003fa6270 */
[----:B------:R-:W-:Y:S01]  /*1efc0*/  @!P2 IMAD.IADD R7, R7, 0x1, -R29 ;  /* 0x000000010707a824 */ /* 0x000fe200078e0a1d */
[----:B------:R-:W3:Y:S01]  /*1efd0*/  LDL.LU R17, [R1+0xbc0] ;  /* 0x000bc00001117983 */ /* 0x000ee20000300800 */
[C---:B------:R-:W-:Y:S01]  /*1efe0*/  IMAD R8, R29.reuse, R14, R8 ;  /* 0x0000000e1d087224 */ /* 0x040fe200078e0208 */
[----:B------:R-:W-:-:S02]  /*1eff0*/  ISETP.GT.U32.AND P6, PT, R29, R11, PT ;  /* 0x0000000b1d00720c */ /* 0x000fc40003fc4070 */
[----:B------:R-:W3:Y:S11]  /*1f000*/  LDL.LU R14, [R1+0xbd4] ;  /* 0x000bd400010e7983 */ /* 0x000ef60000300800 */
[----:B------:R-:W-:Y:S01]  /*1f010*/  @!P6 IMAD.IADD R11, R11, 0x1, -R29 ;  /* 0x000000010b0be824 */ /* 0x000fe200078e0a1d */
[----:B------:R-:W-:-:S02]  /*1f020*/  ISETP.GT.U32.AND P6, PT, R29, R4, PT ;  /* 0x000000041d00720c */ /* 0x000fc40003fc4070 */
[C---:B------:R-:W-:Y:S02]  /*1f030*/  ISETP.GT.U32.AND P4, PT, R29.reuse, R6, PT ;  /* 0x000000061d00720c */ /* 0x040fe40003f84070 */
[----:B------:R-:W-:-:S09]  /*1f040*/  ISETP.GT.U32.AND P1, PT, R29, R11, PT ;  /* 0x0000000b1d00720c */ /* 0x000fd20003f24070 */
[----:B------:R-:W-:-:S05]  /*1f050*/  @!P6 IMAD.IADD R4, R4, 0x1, -R29 ;  /* 0x000000010404e824 */ /* 0x000fca00078e0a1d */
[----:B------:R-:W-:Y:S01]  /*1f060*/  ISETP.GT.U32.AND P6, PT, R29, R4, PT ;  /* 0x000000041d00720c */ /* 0x000fe20003fc4070 */
[--C-:B------:R-:W-:Y:S02]  /*1f070*/  @!P1 IMAD.IADD R11, R11, 0x1, -R29.reuse ;  /* 0x000000010b0b9824 */ /* 0x100fe400078e0a1d */
[----:B------:R-:W-:Y:S02]  /*1f080*/  @!P4 IMAD.IADD R6, R6, 0x1, -R29 ;  /* 0x000000010606c824 */ /* 0x000fe400078e0a1d */
[----:B------:R-:W-:Y:S02]  /*1f090*/  @!P0 IMAD.MOV R11, RZ, RZ, -R11 ;  /* 0x000000ffff0b8224 */ /* 0x000fe400078e0a0b */
[----:B------:R-:W-:Y:S01]  /*1f0a0*/  @!P3 IMAD.MOV R10, RZ, RZ, -R10 ;  /* 0x000000ffff0ab224 */ /* 0x000fe200078e0a0a */
[----:B------:R-:W-:-:S05]  /*1f0b0*/  ISETP.GT.U32.AND P0, PT, R29, R6, PT ;  /* 0x000000061d00720c */ /* 0x000fca0003f04070 */
[----:B------:R-:W-:-:S08]  /*1f0c0*/  @!P6 IMAD.IADD R4, R4, 0x1, -R29 ;  /* 0x000000010404e824 */ /* 0x000fd000078e0a1d */
[----:B------:R-:W-:Y:S01]  /*1f0d0*/  @!P0 IMAD.IADD R6, R6, 0x1, -R29 ;  /* 0x0000000106068824 */ /* 0x000fe200078e0a1d */
[----:B------:R-:W-:Y:S02]  /*1f0e0*/  ISETP.GE.AND P0, PT, R19, RZ, PT ;  /* 0x000000ff1300720c */ /* 0x000fe40003f06270 */
[----:B------:R-:W-:-:S13]  /*1f0f0*/  ISETP.GT.U32.AND P6, PT, R29, R8, PT ;  /* 0x000000081d00720c */ /* 0x000fda0003fc4070 */
[----:B------:R-:W-:-:S05]  /*1f100*/  @!P6 IMAD.IADD R8, R8, 0x1, -R29 ;  /* 0x000000010808e824 */ /* 0x000fca00078e0a1d */
[----:B------:R-:W-:-:S13]  /*1f110*/  ISETP.GT.U32.AND P6, PT, R29, R8, PT ;  /* 0x000000081d00720c */ /* 0x000fda0003fc4070 */
[----:B------:R-:W-:Y:S01]  /*1f120*/  @!P6 IMAD.IADD R8, R8, 0x1, -R29 ;  /* 0x000000010808e824 */ /* 0x000fe200078e0a1d */
[----:B------:R-:W-:Y:S02]  /*1f130*/  ISETP.GE.AND P6, PT, R20, RZ, PT ;  /* 0x000000ff1400720c */ /* 0x000fe40003fc6270 */
[----:B--2---:R-:W-:Y:S01]  /*1f140*/  ISETP.GE.AND P2, PT, R5, RZ, PT ;  /* 0x000000ff0500720c */ /* 0x004fe20003f46270 */
[----:B------:R-:W-:Y:S02]  /*1f150*/  IMAD R5, R29, R3, R12 ;  /* 0x000000031d057224 */ /* 0x000fe400078e020c */
[----:B------:R-:W2:Y:S04]  /*1f160*/  LDL.LU R12, [R1+0xbd0] ;  /* 0x000bd000010c7983 */ /* 0x000ea80000300800 */
[----:B------:R-:W-:Y:S04]  /*1f170*/  STL [R1+0x98], R11 ;  /* 0x0000980b01007387 */ /* 0x000fe80000100800 */
[----:B------:R0:W-:Y:S02]  /*1f180*/  STL [R1+0x94], R10 ;  /* 0x0000940a01007387 */ /* 0x0001e40000100800 */
[----:B0-----:R-:W-:-:S04]  /*1f190*/  IMAD.MOV.U32 R10, RZ, RZ, R4 ;  /* 0x000000ffff0a7224 */ /* 0x001fc800078e0004 */
[----:B------:R-:W-:-:S05]  /*1f1a0*/  @!P5 IMAD.MOV R10, RZ, RZ, -R10 ;  /* 0x000000ffff0ad224 */ /* 0x000fca00078e0a0a */
[----:B------:R-:W-:Y:S04]  /*1f1b0*/  STL [R1+0x8c], R10 ;  /* 0x00008c0a01007387 */ /* 0x000fe80000100800 */
[----:B------:R-:W2:Y:S04]  /*1f1c0*/  LDL.LU R19, [R1+0xc04] ;  /* 0x000c040001137983 */ /* 0x000ea80000300800 */
[----:B------:R-:W2:Y:S01]  /*1f1d0*/  LDL.LU R20, [R1+0xc08] ;  /* 0x000c080001147983 */ /* 0x000ea20000300800 */
[----:B------:R-:W-:-:S13]  /*1f1e0*/  ISETP.GT.U32.AND P1, PT, R29, R9, PT ;  /* 0x000000091d00720c */ /* 0x000fda0003f24070 */
[----:B------:R-:W-:Y:S01]  /*1f1f0*/  @!P1 IMAD.IADD R9, R9, 0x1, -R29 ;  /* 0x0000000109099824 */ /* 0x000fe200078e0a1d */
[----:B------:R-:W-:-:S13]  /*1f200*/  ISETP.GT.U32.AND P1, PT, R29, R7, PT ;  /* 0x000000071d00720c */ /* 0x000fda0003f24070 */
[----:B------:R-:W-:Y:S01]  /*1f210*/  @!P1 IMAD.IADD R7, R7, 0x1, -R29 ;  /* 0x0000000107079824 */ /* 0x000fe200078e0a1d */
[C---:B------:R-:W-:Y:S02]  /*1f220*/  ISETP.GT.U32.AND P1, PT, R29.reuse, R5, PT ;  /* 0x000000051d00720c */ /* 0x040fe40003f24070 */
[----:B------:R-:W-:Y:S02]  /*1f230*/  IABS R0, R27 ;  /* 0x0000001b00007213 */ /* 0x000fe40000000000 */
[----:B------:R-:W-:-:S09]  /*1f240*/  ISETP.GT.U32.AND P3, PT, R29, R9, PT ;  /* 0x000000091d00720c */ /* 0x000fd20003f64070 */
[----:B------:R-:W-:Y:S01]  /*1f250*/  @!P1 IMAD.IADD R5, R5, 0x1, -R29 ;  /* 0x0000000105059824 */ /* 0x000fe200078e0a1d */
[----:B------:R-:W-:Y:S01]  /*1f260*/  ISETP.GE.AND P1, PT, R27, RZ, PT ;  /* 0x000000ff1b00720c */ /* 0x000fe20003f26270 */
[----:B------:R-:W-:Y:S02]  /*1f270*/  IMAD.MOV.U32 R27, RZ, RZ, R25 ;  /* 0x000000ffff1b7224 */ /* 0x000fe400078e0019 */
[----:B------:R-:W-:Y:S02]  /*1f280*/  IMAD.MOV.U32 R25, RZ, RZ, R22 ;  /* 0x000000ffff197224 */ /* 0x000fe400078e0016 */
[----:B------:R-:W-:Y:S02]  /*1f290*/  IMAD.MOV.U32 R22, RZ, RZ, R21 ;  /* 0x000000ffff167224 */ /* 0x000fe400078e0015 */
[----:B------:R-:W-:Y:S02]  /*1f2a0*/  IMAD.MOV.U32 R21, RZ, RZ, R2 ;  /* 0x000000ffff157224 */ /* 0x000fe400078e0002 */
[----:B------:R-:W-:-:S02]  /*1f2b0*/  IMAD.MOV.U32 R2, RZ, RZ, R7 ;  /* 0x000000ffff027224 */ /* 0x000fc400078e0007 */
[----:B------:R-:W-:Y:S01]  /*1f2c0*/  IMAD.HI.U32 R3, R16, R0, RZ ;  /* 0x0000000010037227 */ /* 0x000fe200078e00ff */
[----:B----4-:R-:W-:-:S03]  /*1f2d0*/  ISETP.GE.AND P4, PT, R15, RZ, PT ;  /* 0x000000ff0f00720c */ /* 0x010fc60003f86270 */
[----:B------:R-:W-:Y:S01]  /*1f2e0*/  @!P2 IMAD.MOV R2, RZ, RZ, -R2 ;  /* 0x000000ffff02a224 */ /* 0x000fe200078e0a02 */
[----:B------:R-:W-:Y:S01]  /*1f2f0*/  ISETP.GT.U32.AND P2, PT, R29, R5, PT ;  /* 0x000000051d00720c */ /* 0x000fe20003f44070 */
[----:B------:R-:W-:Y:S01]  /*1f300*/  IMAD.MOV R3, RZ, RZ, -R3 ;  /* 0x000000ffff037224 */ /* 0x000fe200078e0a03 */
[----:B---3--:R-:W-:-:S03]  /*1f310*/  ISETP.GE.AND P5, PT, R17, RZ, PT ;  /* 0x000000ff1100720c */ /* 0x008fc60003fa6270 */
[----:B------:R-:W-:Y:S01]  /*1f320*/  IMAD R0, R29, R3, R0 ;  /* 0x000000031d007224 */ /* 0x000fe200078e0200 */
[----:B------:R0:W-:Y:S01]  /*1f330*/  STL [R1+0x88], R2 ;  /* 0x0000880201007387 */ /* 0x0001e20000100800 */
[----:B------:R-:W-:-:S03]  /*1f340*/  @!P3 IMAD.IADD R9, R9, 0x1, -R29 ;  /* 0x000000010909b824 */ /* 0x000fc600078e0a1d */
[----:B------:R-:W-:Y:S01]  /*1f350*/  ISETP.GT.U32.AND P3, PT, R29, R0, PT ;  /* 0x000000001d00720c */ /* 0x000fe20003f64070 */
[----:B0-----:R-:W3:Y:S04]  /*1f360*/  LDL.LU R2, [R1+0xbdc] ;  /* 0x000bdc0001027983 */ /* 0x001ee80000300800 */
[----:B------:R-:W4:Y:S01]  /*1f370*/  LDL.LU R15, [R1+0xbe0] ;  /* 0x000be000010f7983 */ /* 0x000f220000300800 */
[----:B------:R-:W-:Y:S02]  /*1f380*/  @!P2 IMAD.IADD R5, R5, 0x1, -R29 ;  /* 0x000000010505a824 */ /* 0x000fe400078e0a1d */
[----:B------:R-:W-:Y:S01]  /*1f390*/  @!P5 IMAD.MOV R9, RZ, RZ, -R9 ;  /* 0x000000ffff09d224 */ /* 0x000fe200078e0a09 */
[----:B------:R-:W3:Y:S01]  /*1f3a0*/  LDL.LU R17, [R1+0xbe4] ;  /* 0x000be40001117983 */ /* 0x000ee20000300800 */
[----:B------:R-:W-:-:S02]  /*1f3b0*/  @!P0 IMAD.MOV R8, RZ, RZ, -R8 ;  /* 0x000000ffff088224 */ /* 0x000fc400078e0a08 */
[----:B------:R-:W-:Y:S01]  /*1f3c0*/  @!P6 IMAD.MOV R5, RZ, RZ, -R5 ;  /* 0x000000ffff05e224 */ /* 0x000fe200078e0a05 */
[----:B------:R-:W-:Y:S01]  /*1f3d0*/  IABS R10, R18 ;  /* 0x00000012000a7213 */ /* 0x000fe20000000000 */
[----:B------:R-:W-:Y:S01]  /*1f3e0*/  @!P3 IMAD.IADD R0, R0, 0x1, -R29 ;  /* 0x000000010000b824 */ /* 0x000fe200078e0a1d */
[----:B------:R-:W-:-:S04]  /*1f3f0*/  ISETP.GE.AND P2, PT, R18, RZ, PT ;  /* 0x000000ff1200720c */ /* 0x000fc80003f46270 */
[----:B------:R-:W-:Y:S02]  /*1f400*/  ISETP.GT.U32.AND P3, PT, R29, R0, PT ;  /* 0x000000001d00720c */ /* 0x000fe40003f64070 */
[----:B------:R-:W-:-:S05]  /*1f410*/  IABS R3, R14 ;  /* 0x0000000e00037213 */ /* 0x000fca0000000000 */
[----:B------:R-:W-:-:S06]  /*1f420*/  IMAD.HI.U32 R7, R16, R3, RZ ;  /* 0x0000000310077227 */ /* 0x000fcc00078e00ff */
[----:B------:R-:W-:Y:S02]  /*1f430*/  @!P3 IMAD.IADD R0, R0, 0x1, -R29 ;  /* 0x000000010000b824 */ /* 0x000fe400078e0a1d */
[----:B------:R-:W-:-:S04]  /*1f440*/  IMAD.MOV R7, RZ, RZ, -R7 ;  /* 0x000000ffff077224 */ /* 0x000fc800078e0a07 */
[----:B------:R-:W-:Y:S01]  /*1f450*/  IMAD R3, R29, R7, R3 ;  /* 0x000000071d037224 */ /* 0x000fe200078e0203 */
[----:B--2---:R-:W-:-:S05]  /*1f460*/  IABS R4, R12 ;  /* 0x0000000c00047213 */ /* 0x004fca0000000000 */
[----:B------:R-:W-:-:S04]  /*1f470*/  IMAD.HI.U32 R11, R16, R4, RZ ;  /* 0x00000004100b7227 */ /* 0x000fc800078e00ff */
[----:B------:R-:W-:-:S04]  /*1f480*/  IMAD.MOV R11, RZ, RZ, -R11 ;  /* 0x000000ffff0b7224 */ /* 0x000fc800078e0a0b */
[----:B------:R-:W-:Y:S02]  /*1f490*/  IMAD R4, R29, R11, R4 ;  /* 0x0000000b1d047224 */ /* 0x000fe400078e0204 */
[----:B------:R-:W-:-:S04]  /*1f4a0*/  IMAD.MOV.U32 R11, RZ, RZ, R6 ;  /* 0x000000ffff0b7224 */ /* 0x000fc800078e0006 */
[----:B------:R-:W-:-:S05]  /*1f4b0*/  @!P4 IMAD.MOV R11, RZ, RZ, -R11 ;  /* 0x000000ffff0bc224 */ /* 0x000fca00078e0a0b */
[----:B------:R-:W-:Y:S04]  /*1f4c0*/  STL [R1+0x84], R11 ;  /* 0x0000840b01007387 */ /* 0x000fe80000100800 */
[----:B------:R-:W-:Y:S04]  /*1f4d0*/  STL [R1+0x7c], R9 ;  /* 0x00007c0901007387 */ /* 0x000fe80000100800 */
[----:B------:R-:W-:Y:S04]  /*1f4e0*/  STL [R1+0x74], R8 ;  /* 0x0000740801007387 */ /* 0x000fe80000100800 */
[----:B------:R0:W-:Y:S04]  /*1f4f0*/  STL [R1+0x70], R5 ;  /* 0x0000700501007387 */ /* 0x0001e80000100800 */
[----:B------:R-:W2:Y:S01]  /*1f500*/  LDL.LU R18, [R1+0xbe8] ;  /* 0x000be80001127983 */ /* 0x000ea20000300800 */
[----:B0-----:R-:W-:-:S04]  /*1f510*/  IMAD.MOV.U32 R5, RZ, RZ, R0 ;  /* 0x000000ffff057224 */ /* 0x001fc800078e0000 */
[----:B------:R-:W-:Y:S01]  /*1f520*/  @!P1 IMAD.MOV R5, RZ, RZ, -R5 ;  /* 0x000000ffff059224 */ /* 0x000fe200078e0a05 */
[----:B------:R-:W-:Y:S02]  /*1f530*/  ISETP.GE.AND P3, PT, R19, RZ, PT ;  /* 0x000000ff1300720c */ /* 0x000fe40003f66270 */
[----:B------:R-:W-:Y:S02]  /*1f540*/  IABS R7, R19 ;  /* 0x0000001300077213 */ /* 0x000fe40000000000 */
[----:B------:R-:W-:Y:S04]  /*1f550*/  STL [R1+0x68], R5 ;  /* 0x0000680501007387 */ /* 0x000fe80000100800 */
[----:B------:R-:W2:Y:S01]  /*1f560*/  LDL.LU R19, [R1+0xbec] ;  /* 0x000bec0001137983 */ /* 0x000ea20000300800 */
[----:B------:R-:W-:-:S13]  /*1f570*/  ISETP.GT.U32.AND P4, PT, R29, R4, PT ;  /* 0x000000041d00720c */ /* 0x000fda0003f84070 */
[----:B------:R-:W-:-:S05]  /*1f580*/  @!P4 IMAD.IADD R4, R4, 0x1, -R29 ;  /* 0x000000010404c824 */ /* 0x000fca00078e0a1d */
[----:B------:R-:W-:Y:S02]  /*1f590*/  ISETP.GT.U32.AND P6, PT, R29, R4, PT ;  /* 0x000000041d00720c */ /* 0x000fe40003fc4070 */
[----:B------:R-:W-:Y:S02]  /*1f5a0*/  ISETP.GE.AND P5, PT, R12, RZ, PT ;  /* 0x000000ff0c00720c */ /* 0x000fe40003fa6270 */
[----:B------:R-:W-:Y:S02]  /*1f5b0*/  ISETP.GE.AND P4, PT, R20, RZ, PT ;  /* 0x000000ff1400720c */ /* 0x000fe40003f86270 */
[----:B------:R-:W-:Y:S01]  /*1f5c0*/  IABS R12, R20 ;  /* 0x00000014000c7213 */ /* 0x000fe20000000000 */
[----:B------:R-:W-:-:S06]  /*1f5d0*/  IMAD.MOV.U32 R20, RZ, RZ, R27 ;  /* 0x000000ffff147224 */ /* 0x000fcc00078e001b */
[----:B------:R-:W-:-:S04]  /*1f5e0*/  @!P6 IMAD.IADD R4, R4, 0x1, -R29 ;  /* 0x000000010404e824 */ /* 0x000fc800078e0a1d */
[----:B------:R-:W-:-:S04]  /*1f5f0*/  IMAD.MOV.U32 R27, RZ, RZ, R4 ;  /* 0x000000ffff1b7224 */ /* 0x000fc800078e0004 */
[----:B------:R-:W-:-:S05]  /*1f600*/  @!P5 IMAD.MOV R27, RZ, RZ, -R27 ;  /* 0x000000ffff1bd224 */ /* 0x000fca00078e0a1b */
[----:B------:R0:W-:Y:S02]  /*1f610*/  STL [R1+0x60], R27 ;  /* 0x0000601b01007387 */ /* 0x0001e40000100800 */
[----:B0-----:R-:W-:Y:S02]  /*1f620*/  IMAD.MOV.U32 R27, RZ, RZ, R26 ;  /* 0x000000ffff1b7224 */ /* 0x001fe400078e001a */
[----:B------:R-:W2:Y:S01]  /*1f630*/  LDL.LU R26, [R1+0xbf8] ;  /* 0x000bf800011a7983 */ /* 0x000ea20000300800 */
[----:B------:R-:W-:Y:S01]  /*1f640*/  IMAD.HI.U32 R6, R16, R10, RZ ;  /* 0x0000000a10067227 */ /* 0x000fe200078e00ff */
[----:B------:R-:W-:-:S03]  /*1f650*/  ISETP.GT.U32.AND P1, PT, R29, R3, PT ;  /* 0x000000031d00720c */ /* 0x000fc60003f24070 */
        /* <DEDUP_REMOVED lines=8> */
[----:B----4-:R-:W-:Y:S02]  /*1f6e0*/  IABS R9, R15 ;  /* 0x0000000f00097213 */ /* 0x010fe40000000000 */
[----:B---3--:R-:W-:-:S03]  /*1f6f0*/  IABS R8, R17 ;  /* 0x0000001100087213 */ /* 0x008fc60000000000 */
[----:B------:R-:W-:Y:S01]  /*1f700*/  @!P6 IMAD.IADD R10, R10, 0x1, -R29 ;  /* 0x000000010a0ae824 */ /* 0x000fe200078e0a1d */
[----:B------:R-:W-:Y:S01]  /*1f710*/  ISETP.GT.U32.AND P6, PT, R29, R3, PT ;  /* 0x000000031d00720c */ /* 0x000fe20003fc4070 */
[----:B------:R-:W-:Y:S01]  /*1f720*/  IMAD.HI.U32 R5, R16, R9, RZ ;  /* 0x0000000910057227 */ /* 0x000fe200078e00ff */
[----:B------:R-:W-:-:S03]  /*1f730*/  IABS R11, R2 ;  /* 0x00000002000b7213 */ /* 0x000fc60000000000 */
[----:B------:R-:W-:Y:S02]  /*1f740*/  @!P1 IMAD.IADD R7, R7, 0x1, -R29 ;  /* 0x0000000107079824 */ /* 0x000fe400078e0a1d */
[----:B------:R-:W-:Y:S01]  /*1f750*/  IMAD.MOV R5, RZ, RZ, -R5 ;  /* 0x000000ffff057224 */ /* 0x000fe200078e0a05 */
[----:B------:R-:W-:Y:S01]  /*1f760*/  ISETP.GE.AND P0, PT, R14, RZ, PT ;  /* 0x000000ff0e00720c */ /* 0x000fe20003f06270 */
[----:B------:R-:W-:Y:S01]  /*1f770*/  IMAD.HI.U32 R0, R16, R8, RZ ;  /* 0x0000000810007227 */ /* 0x000fe200078e00ff */
[----:B------:R-:W-:-:S03]  /*1f780*/  ISETP.GT.U32.AND P5, PT, R29, R7, PT ;  /* 0x000000071d00720c */ /* 0x000fc60003fa4070 */
[----:B------:R-:W-:Y:S01]  /*1f790*/  IMAD.HI.U32 R6, R16, R11, RZ ;  /* 0x0000000b10067227 */ /* 0x000fe200078e00ff */
[----:B------:R-:W-:-:S03]  /*1f7a0*/  ISETP.GT.U32.AND P1, PT, R29, R10, PT ;  /* 0x0000000a1d00720c */ /* 0x000fc60003f24070 */
[----:B------:R-:W-:Y:S02]  /*1f7b0*/  IMAD R9, R29, R5, R9 ;  /* 0x000000051d097224 */ /* 0x000fe400078e0209 */
[----:B------:R-:W-:Y:S02]  /*1f7c0*/  IMAD.MOV R0, RZ, RZ, -R0 ;  /* 0x000000ffff007224 */ /* 0x000fe400078e0a00 */
[----:B------:R-:W-:Y:S02]  /*1f7d0*/  IMAD.MOV R6, RZ, RZ, -R6 ;  /* 0x000000ffff067224 */ /* 0x000fe400078e0a06 */
[----:B------:R-:W-:Y:S02]  /*1f7e0*/  @!P6 IMAD.IADD R3, R3, 0x1, -R29 ;  /* 0x000000010303e824 */ /* 0x000fe400078e0a1d */
[----:B------:R-:W-:Y:S02]  /*1f7f0*/  IMAD R8, R29, R0, R8 ;  /* 0x000000001d087224 */ /* 0x000fe400078e0208 */
[----:B------:R-:W-:-:S04]  /*1f800*/  IMAD.HI.U32 R14, R16, R12, RZ ;  /* 0x0000000c100e7227 */ /* 0x000fc800078e00ff */
[----:B------:R-:W-:Y:S02]  /*1f810*/  IMAD R11, R29, R6, R11 ;  /* 0x000000061d0b7224 */ /* 0x000fe400078e020b */
[----:B------:R-:W-:Y:S02]  /*1f820*/  IMAD.MOV R14, RZ, RZ, -R14 ;  /* 0x000000ffff0e7224 */ /* 0x000fe400078e0a0e */
[--C-:B------:R-:W-:Y:S01]  /*1f830*/  @!P5 IMAD.IADD R7, R7, 0x1, -R29.reuse ;  /* 0x000000010707d824 */ /* 0x100fe200078e0a1d */
[C---:B------:R-:W-:Y:S01]  /*1f840*/  ISETP.GT.U32.AND P5, PT, R29.reuse, R8, PT ;  /* 0x000000081d00720c */ /* 0x040fe20003fa4070 */
[C---:B------:R-:W-:Y:S02]  /*1f850*/  IMAD R12, R29.reuse, R14, R12 ;  /* 0x0000000e1d0c7224 */ /* 0x040fe400078e020c */
[----:B------:R-:W-:Y:S01]  /*1f860*/  @!P1 IMAD.IADD R10, R10, 0x1, -R29 ;  /* 0x000000010a0a9824 */ /* 0x000fe200078e0a1d */
[C---:B------:R-:W-:Y:S02]  /*1f870*/  ISETP.GT.U32.AND P1, PT, R29.reuse, R9, PT ;  /* 0x000000091d00720c */ /* 0x040fe40003f24070 */
[----:B------:R-:W-:Y:S01]  /*1f880*/  ISETP.GT.U32.AND P6, PT, R29, R12, PT ;  /* 0x0000000c1d00720c */ /* 0x000fe20003fc4070 */
[----:B------:R-:W-:-:S06]  /*1f890*/  @!P2 IMAD.MOV R10, RZ, RZ, -R10 ;  /* 0x000000ffff0aa224 */ /* 0x000fcc00078e0a0a */
[----:B------:R-:W-:-:S04]  /*1f8a0*/  @!P5 IMAD.IADD R8, R8, 0x1, -R29 ;  /* 0x000000010808d824 */ /* 0x000fc800078e0a1d */
[--C-:B------:R-:W-:Y:S01]  /*1f8b0*/  @!P1 IMAD.IADD R9, R9, 0x1, -R29.reuse ;  /* 0x0000000109099824 */ /* 0x100fe200078e0a1d */
[C---:B------:R-:W-:Y:S01]  /*1f8c0*/  ISETP.GT.U32.AND P2, PT, R29.reuse, R8, PT ;  /* 0x000000081d00720c */ /* 0x040fe20003f44070 */
[----:B------:R-:W-:Y:S01]  /*1f8d0*/  @!P6 IMAD.IADD R12, R12, 0x1, -R29 ;  /* 0x000000010c0ce824 */ /* 0x000fe200078e0a1d */
[----:B------:R-:W-:Y:S02]  /*1f8e0*/  IABS R4, R20 ;  /* 0x0000001400047213 */ /* 0x000fe40000000000 */
[----:B------:R-:W-:Y:S02]  /*1f8f0*/  ISETP.GT.U32.AND P5, PT, R29, R9, PT ;  /* 0x000000091d00720c */ /* 0x000fe40003fa4070 */
[----:B------:R-:W-:Y:S01]  /*1f900*/  ISETP.GE.AND P6, PT, R2, RZ, PT ;  /* 0x000000ff0200720c */ /* 0x000fe20003fc6270 */
[----:B------:R-:W-:-:S06]  /*1f910*/  @!P3 IMAD.MOV R7, RZ, RZ, -R7 ;  /* 0x000000ffff07b224 */ /* 0x000fcc00078e0a07 */
[----:B------:R-:W-:Y:S01]  /*1f920*/  @!P2 IMAD.IADD R8, R8, 0x1, -R29 ;  /* 0x000000010808a824 */ /* 0x000fe200078e0a1d */
[----:B------:R-:W-:-:S03]  /*1f930*/  ISETP.GE.AND P2, PT, R17, RZ, PT ;  /* 0x000000ff1100720c */ /* 0x000fc60003f46270 */
[----:B------:R-:W-:-:S10]  /*1f940*/  @!P5 IMAD.IADD R9, R9, 0x1, -R29 ;  /* 0x000000010909d824 */ /* 0x000fd400078e0a1d */
[----:B------:R-:W-:Y:S01]  /*1f950*/  @!P2 IMAD.MOV R8, RZ, RZ, -R8 ;  /* 0x000000ffff08a224 */ /* 0x000fe200078e0a08 */
[----:B------:R-:W-:Y:S02]  /*1f960*/  ISETP.GE.AND P2, PT, R20, RZ, PT ;  /* 0x000000ff1400720c */ /* 0x000fe40003f46270 */
[----:B--2---:R-:W-:-:S05]  /*1f970*/  IABS R5, R18 ;  /* 0x0000001200057213 */ /* 0x004fca0000000000 */
[----:B------:R-:W-:Y:S02]  /*1f980*/  IMAD.MOV.U32 R0, RZ, RZ, R5 ;  /* 0x000000ffff007224 */ /* 0x000fe400078e0005 */
[----:B------:R-:W-:-:S04]  /*1f990*/  IMAD.MOV.U32 R5, RZ, RZ, R3 ;  /* 0x000000ffff057224 */ /* 0x000fc800078e0003 */
[----:B------:R-:W-:Y:S01]  /*1f9a0*/  @!P0 IMAD.MOV R5, RZ, RZ, -R5 ;  /* 0x000000ffff058224 */ /* 0x000fe200078e0a05 */
[----:B------:R-:W-:Y:S01]  /*1f9b0*/  ISETP.GT.U32.AND P0, PT, R29, R11, PT ;  /* 0x0000000b1d00720c */ /* 0x000fe20003f04070 */
[----:B------:R-:W-:-:S12]  /*1f9c0*/  IMAD.HI.U32 R14, R16, R0, RZ ;  /* 0x00000000100e7227 */ /* 0x000fd800078e00ff */
[----:B------:R-:W-:Y:S01]  /*1f9d0*/  @!P0 IMAD.IADD R11, R11, 0x1, -R29 ;  /* 0x000000010b0b8824 */ /* 0x000fe200078e0a1d */
[----:B------:R-:W-:-:S04]  /*1f9e0*/  IABS R6, R19 ;  /* 0x0000001300067213 */ /* 0x000fc80000000000 */
[C---:B------:R-:W-:Y:S01]  /*1f9f0*/  ISETP.GT.U32.AND P1, PT, R29.reuse, R11, PT ;  /* 0x0000000b1d00720c */ /* 0x040fe20003f24070 */
[----:B------:R0:W-:Y:S01]  /*1fa00*/  STL [R1+0x58], R5 ;  /* 0x0000580501007387 */ /* 0x0001e20000100800 */
[----:B------:R-:W-:Y:S01]  /*1fa10*/  IMAD.MOV R14, RZ, RZ, -R14 ;  /* 0x000000ffff0e7224 */ /* 0x000fe200078e0a0e */
[C---:B------:R-:W-:Y:S01]  /*1fa20*/  ISETP.GT.U32.AND P0, PT, R29.reuse, R12, PT ;  /* 0x0000000c1d00720c */ /* 0x040fe20003f04070 */
[C---:B------:R-:W-:Y:S01]  /*1fa30*/  IMAD.HI.U32 R3, R16.reuse, R4, RZ ;  /* 0x0000000410037227 */ /* 0x040fe200078e00ff */
[----:B------:R-:W2:Y:S03]  /*1fa40*/  LDL.LU R2, [R1+0x2140] ;  /* 0x0021400001027983 */ /* 0x000ea60000300800 */
[----:B------:R-:W-:Y:S02]  /*1fa50*/  IMAD R0, R29, R14, R0 ;  /* 0x0000000e1d007224 */ /* 0x000fe400078e0200 */
[----:B0-----:R-:W-:-:S04]  /*1fa60*/  IMAD.HI.U32 R5, R16, R6, RZ ;  /* 0x0000000610057227 */ /* 0x001fc800078e00ff */
[----:B------:R-:W-:Y:S02]  /*1fa70*/  IMAD.MOV R5, RZ, RZ, -R5 ;  /* 0x000000ffff057224 */ /* 0x000fe400078e0a05 */
[----:B------:R-:W-:Y:S02]  /*1fa80*/  IMAD.MOV R3, RZ, RZ, -R3 ;  /* 0x000000ffff037224 */ /* 0x000fe400078e0a03 */
[--C-:B------:R-:W-:Y:S01]  /*1fa90*/  @!P1 IMAD.IADD R11, R11, 0x1, -R29.reuse ;  /* 0x000000010b0b9824 */ /* 0x100fe200078e0a1d */
[----:B------:R-:W-:Y:S01]  /*1faa0*/  ISETP.GE.AND P1, PT, R15, RZ, PT ;  /* 0x000000ff0f00720c */ /* 0x000fe20003f26270 */
[C---:B------:R-:W-:Y:S01]  /*1fab0*/  IMAD R6, R29.reuse, R5, R6 ;  /* 0x000000051d067224 */ /* 0x040fe200078e0206 */
[C---:B------:R-:W-:Y:S01]  /*1fac0*/  ISETP.GT.U32.AND P3, PT, R29.reuse, R0, PT ;  /* 0x000000001d00720c */ /* 0x040fe20003f64070 */
[C---:B------:R-:W-:Y:S02]  /*1fad0*/  IMAD R4, R29.reuse, R3, R4 ;  /* 0x000000031d047224 */ /* 0x040fe400078e0204 */
[----:B------:R-:W-:Y:S01]  /*1fae0*/  @!P0 IMAD.IADD R12, R12, 0x1, -R29 ;  /* 0x000000010c0c8824 */ /* 0x000fe200078e0a1d */
[----:B------:R-:W-:-:S02]  /*1faf0*/  ISETP.GT.U32.AND P0, PT, R29, R6, PT ;  /* 0x000000061d00720c */ /* 0x000fc40003f04070 */
[----:B------:R-:W-:Y:S01]  /*1fb00*/  ISETP.GT.U32.AND P5, PT, R29, R4, PT ;  /* 0x000000041d00720c */ /* 0x000fe20003fa4070 */
[----:B------:R-:W-:Y:S02]  /*1fb10*/  @!P4 IMAD.MOV R12, RZ, RZ, -R12 ;  /* 0x000000ffff0cc224 */ /* 0x000fe400078e0a0c */
[----:B------:R-:W-:Y:S01]  /*1fb20*/  @!P6 IMAD.MOV R11, RZ, RZ, -R11 ;  /* 0x000000ffff0be224 */ /* 0x000fe200078e0a0b */
[----:B------:R-:W-:Y:S01]  /*1fb30*/  STL [R1+0x54], R10 ;  /* 0x0000540a01007387 */ /* 0x000fe20000100800 */
[----:B------:R-:W-:Y:S02]  /*1fb40*/  @!P1 IMAD.MOV R9, RZ, RZ, -R9 ;  /* 0x000000ffff099224 */ /* 0x000fe400078e0a09 */
[--C-:B------:R-:W-:Y:S01]  /*1fb50*/  @!P3 IMAD.IADD R0, R0, 0x1, -R29.reuse ;  /* 0x000000010000b824 */ /* 0x100fe200078e0a1d */
[----:B------:R0:W-:Y:S04]  /*1fb60*/  STL [R1+0x50], R7 ;  /* 0x0000500701007387 */ /* 0x0001e80000100800 */
[----:B------:R-:W-:Y:S01]  /*1fb70*/  STL [R1+0x4c], R12 ;  /* 0x00004c0c01007387 */ /* 0x000fe20000100800 */
[----:B------:R-:W-:-:S03]  /*1fb80*/  @!P0 IMAD.IADD R6, R6, 0x1, -R29 ;  /* 0x0000000106068824 */ /* 0x000fc600078e0a1d */
[----:B------:R-:W-:Y:S01]  /*1fb90*/  STL [R1+0x48], R11 ;  /* 0x0000480b01007387 */ /* 0x000fe20000100800 */
[----:B------:R-:W-:-:S03]  /*1fba0*/  ISETP.GT.U32.AND P4, PT, R29, R0, PT ;  /* 0x000000001d00720c */ /* 0x000fc60003f84070 */
[----:B------:R-:W-:Y:S01]  /*1fbb0*/  STL [R1+0x44], R9 ;  /* 0x0000440901007387 */ /* 0x000fe20000100800 */
[----:B------:R-:W-:-:S03]  /*1fbc0*/  @!P5 IMAD.IADD R4, R4, 0x1, -R29 ;  /* 0x000000010404d824 */ /* 0x000fc600078e0a1d */
[----:B------:R1:W-:Y:S01]  /*1fbd0*/  STL [R1+0x3c], R8 ;  /* 0x00003c0801007387 */ /* 0x0003e20000100800 */
[----:B0-----:R-:W-:-:S03]  /*1fbe0*/  IABS R7, R27 ;  /* 0x0000001b00077213 */ /* 0x001fc60000000000 */
[----:B------:R-:W3:Y:S01]  /*1fbf0*/  LDL.LU R20, [R1+0xc0c] ;  /* 0x000c0c0001147983 */ /* 0x000ee20000300800 */
[C---:B------:R-:W-:Y:S01]  /*1fc00*/  ISETP.GT.U32.AND P5, PT, R29.reuse, R6, PT ;  /* 0x000000061d00720c */ /* 0x040fe20003fa4070 */
[----:B------:R-:W-:Y:S01]  /*1fc10*/  IMAD.HI.U32 R10, R16, R7, RZ ;  /* 0x00000007100a7227 */ /* 0x000fe200078e00ff */
[----:B------:R-:W-:Y:S02]  /*1fc20*/  ISETP.GT.U32.AND P6, PT, R29, R4, PT ;  /* 0x000000041d00720c */ /* 0x000fe40003fc4070 */
[----:B------:R-:W-:Y:S02]  /*1fc30*/  ISETP.GE.AND P3, PT, R18, RZ, PT ;  /* 0x000000ff1200720c */ /* 0x000fe40003f66270 */
[----:B------:R-:W-:Y:S01]  /*1fc40*/  ISETP.GE.AND P0, PT, R19, RZ, PT ;  /* 0x000000ff1300720c */ /* 0x000fe20003f06270 */
[----:B------:R-:W-:Y:S02]  /*1fc50*/  IMAD.MOV R10, RZ, RZ, -R10 ;  /* 0x000000ffff0a7224 */ /* 0x000fe400078e0a0a */
[----:B------:R-:W-:-:S02]  /*1fc60*/  @!P4 IMAD.IADD R0, R0, 0x1, -R29 ;  /* 0x000000010000c824 */ /* 0x000fc400078e0a1d */
[----:B------:R-:W-:Y:S02]  /*1fc70*/  IMAD R7, R29, R10, R7 ;  /* 0x0000000a1d077224 */ /* 0x000fe400078e0207 */
[----:B-1----:R-:W-:Y:S02]  /*1fc80*/  IMAD.MOV.U32 R8, RZ, RZ, R0 ;  /* 0x000000ffff087224 */ /* 0x002fe400078e0000 */
[--C-:B------:R-:W-:Y:S01]  /*1fc90*/  @!P5 IMAD.IADD R6, R6, 0x1, -R29.reuse ;  /* 0x000000010606d824 */ /* 0x100fe200078e0a1d */
[----:B------:R-:W-:Y:S01]  /*1fca0*/  ISETP.GE.AND P5, PT, R27, RZ, PT ;  /* 0x000000ff1b00720c */ /* 0x000fe20003fa6270 */
[----:B------:R-:W-:Y:S01]  /*1fcb0*/  @!P6 IMAD.IADD R4, R4, 0x1, -R29 ;  /* 0x000000010404e824 */ /* 0x000fe200078e0a1d */
[----:B------:R-:W-:Y:S01]  /*1fcc0*/  ISETP.GT.U32.AND P1, PT, R29, R7, PT ;  /* 0x000000071d00720c */ /* 0x000fe20003f24070 */
[----:B------:R-:W4:Y:S01]  /*1fcd0*/  LDL.LU R27, [R1+0xc10] ;  /* 0x000c1000011b7983 */ /* 0x000f220000300800 */
[----:B------:R-:W-:Y:S02]  /*1fce0*/  @!P3 IMAD.MOV R8, RZ, RZ, -R8 ;  /* 0x000000ffff08b224 */ /* 0x000fe400078e0a08 */
[----:B------:R-:W-:-:S02]  /*1fcf0*/  @!P0 IMAD.MOV R6, RZ, RZ, -R6 ;  /* 0x000000ffff068224 */ /* 0x000fc400078e0a06 */
[----:B------:R-:W-:Y:S01]  /*1fd00*/  @!P2 IMAD.MOV R4, RZ, RZ, -R4 ;  /* 0x000000ffff04a224 */ /* 0x000fe200078e0a04 */
[----:B------:R-:W-:Y:S01]  /*1fd10*/  STL [R1+0x38], R8 ;  /* 0x0000380801007387 */ /* 0x000fe20000100800 */
[----:B------:R-:W-:Y:S02]  /*1fd20*/  ISETP.GE.AND P2, PT, R22, RZ, PT ;  /* 0x000000ff1600720c */ /* 0x000fe40003f46270 */
[----:B------:R-:W-:Y:S01]  /*1fd30*/  IABS R12, R22 ;  /* 0x00000016000c7213 */ /* 0x000fe20000000000 */
[----:B------:R-:W-:Y:S04]  /*1fd40*/  STL [R1+0x34], R6 ;  /* 0x0000340601007387 */ /* 0x000fe80000100800 */
[----:B------:R0:W-:Y:S04]  /*1fd50*/  STL [R1+0x30], R4 ;  /* 0x0000300401007387 */ /* 0x0001e80000100800 */
[----:B------:R-:W2:Y:S01]  /*1fd60*/  LDL.LU R22, [R1+0xc1c] ;  /* 0x000c1c0001167983 */ /* 0x000ea20000300800 */
[----:B------:R-:W-:Y:S01]  /*1fd70*/  @!P1 IMAD.IADD R7, R7, 0x1, -R29 ;  /* 0x0000000107079824 */ /* 0x000fe200078e0a1d */
[----:B------:R-:W-:-:S02]  /*1fd80*/  IABS R14, R25 ;  /* 0x00000019000e7213 */ /* 0x000fc40000000000 */
[----:B------:R-:W-:Y:S01]  /*1fd90*/  ISETP.GE.AND P1, PT, R25, RZ, PT ;  /* 0x000000ff1900720c */ /* 0x000fe20003f26270 */
[----:B------:R-:W-:Y:S01]  /*1fda0*/  IMAD.MOV.U32 R25, RZ, RZ, R28 ;  /* 0x000000ffff197224 */ /* 0x000fe200078e001c */
[----:B------:R-:W-:Y:S01]  /*1fdb0*/  IABS R5, R26 ;  /* 0x0000001a00057213 */ /* 0x000fe20000000000 */
[----:B------:R-:W2:Y:S01]  /*1fdc0*/  LDL.LU R28, [R1+0xc20] ;  /* 0x000c2000011c7983 */ /* 0x000ea20000300800 */
[----:B------:R-:W-:Y:S01]  /*1fdd0*/  ISETP.GE.AND P6, PT, R26, RZ, PT ;  /* 0x000000ff1a00720c */ /* 0x000fe20003fc6270 */
[----:B------:R-:W-:Y:S02]  /*1fde0*/  IMAD.MOV.U32 R26, RZ, RZ, R24 ;  /* 0x000000ffff1a7224 */ /* 0x000fe400078e0018 */
[----:B------:R-:W2:Y:S01]  /*1fdf0*/  LDL.LU R24, [R1+0xc24] ;  /* 0x000c240001187983 */ /* 0x000ea20000300800 */
[----:B------:R-:W-:-:S04]  /*1fe00*/  IMAD.HI.U32 R3, R16, R5, RZ ;  /* 0x0000000510037227 */ /* 0x000fc800078e00ff */
[----:B------:R-:W-:-:S04]  /*1fe10*/  IMAD.MOV R3, RZ, RZ, -R3 ;  /* 0x000000ffff037224 */ /* 0x000fc800078e0a03 */
[----:B------:R-:W-:-:S05]  /*1fe20*/  IMAD R5, R29, R3, R5 ;  /* 0x000000031d057224 */ /* 0x000fca00078e0205 */
[----:B------:R-:W-:-:S13]  /*1fe30*/  ISETP.GT.U32.AND P4, PT, R29, R5, PT ;  /* 0x000000051d00720c */ /* 0x000fda0003f84070 */
[----:B------:R-:W-:Y:S01]  /*1fe40*/  @!P4 IMAD.IADD R5, R5, 0x1, -R29 ;  /* 0x000000010505c824 */ /* 0x000fe200078e0a1d */
[----:B------:R-:W-:Y:S02]  /*1fe50*/  ISETP.GT.U32.AND P4, PT, R29, R7, PT ;  /* 0x000000071d00720c */ /* 0x000fe40003f84070 */
[----:B------:R-:W-:-:S11]  /*1fe60*/  IABS R11, R21 ;  /* 0x00000015000b7213 */ /* 0x000fd60000000000 */
[----:B------:R-:W-:-:S04]  /*1fe70*/  @!P4 IMAD.IADD R7, R7, 0x1, -R29 ;  /* 0x000000010707c824 */ /* 0x000fc800078e0a1d */
[----:B------:R-:W-:Y:S01]  /*1fe80*/  @!P5 IMAD.MOV R7, RZ, RZ, -R7 ;  /* 0x000000ffff07d224 */ /* 0x000fe200078e0a07 */
[----:B------:R-:W-:Y:S01]  /*1fe90*/  ISETP.GE.AND P4, PT, R21, RZ, PT ;  /* 0x000000ff1500720c */ /* 0x000fe20003f86270 */
[----:B------:R-:W-:-:S03]  /*1fea0*/  IMAD.MOV.U32 R21, RZ, RZ, R13 ;  /* 0x000000ffff157224 */ /* 0x000fc600078e000d */
[----:B------:R1:W-:Y:S04]  /*1feb0*/  STL [R1+0x2c], R7 ;  /* 0x00002c0701007387 */ /* 0x0003e80000100800 */
[----:B------:R-:W2:Y:S01]  /*1fec0*/  LDL.LU R13, [R1+0xc28] ;  /* 0x000c2800010d7983 */ /* 0x000ea20000300800 */
[----:B------:R-:W-:Y:S01]  /*1fed0*/  ISETP.GT.U32.AND P3, PT, R29, R5, PT ;  /* 0x000000051d00720c */ /* 0x000fe20003f64070 */
[----:B------:R-:W-:-:S04]  /*1fee0*/  IMAD.HI.U32 R3, R16, R14, RZ ;  /* 0x0000000e10037227 */ /* 0x000fc800078e00ff */
[----:B------:R-:W-:Y:S01]  /*1fef0*/  IMAD.MOV R3, RZ, RZ, -R3 ;  /* 0x000000ffff037224 */ /* 0x000fe200078e0a03 */
[----:B------:R-:W-:-:S03]  /*1ff00*/  IABS R9, R23 ;  /* 0x0000001700097213 */ /* 0x000fc60000000000 */
[----:B------:R-:W-:Y:S02]  /*1ff10*/  IMAD R14, R29, R3, R14 ;  /* 0x000000031d0e7224 */ /* 0x000fe400078e020e */
[----:B------:R-:W-:-:S04]  /*1ff20*/  IMAD.HI.U32 R0, R16, R9, RZ ;  /* 0x0000000910007227 */ /* 0x000fc800078e00ff */
[----:B------:R-:W-:Y:S01]  /*1ff30*/  @!P3 IMAD.IADD R5, R5, 0x1, -R29 ;  /* 0x000000010505b824 */ /* 0x000fe200078e0a1d */
[----:B------:R-:W-:Y:S01]  /*1ff40*/  ISETP.GT.U32.AND P3, PT, R29, R14, PT ;  /* 0x0000000e1d00720c */ /* 0x000fe20003f64070 */
[----:B------:R-:W-:-:S04]  /*1ff50*/  IMAD.MOV R0, RZ, RZ, -R0 ;  /* 0x000000ffff007224 */ /* 0x000fc800078e0a00 */
[----:B------:R-:W-:-:S08]  /*1ff60*/  IMAD R9, R29, R0, R9 ;  /* 0x000000001d097224 */ /* 0x000fd000078e0209 */
[----:B------:R-:W-:Y:S01]  /*1ff70*/  @!P3 IMAD.IADD R14, R14, 0x1, -R29 ;  /* 0x000000010e0eb824 */ /* 0x000fe200078e0a1d */
[----:B------:R-:W-:Y:S01]  /*1ff80*/  ISETP.GT.U32.AND P3, PT, R29, R9, PT ;  /* 0x000000091d00720c */ /* 0x000fe20003f64070 */
[----:B------:R-:W-:-:S03]  /*1ff90*/  IMAD.HI.U32 R15, R16, R11, RZ ;  /* 0x0000000b100f7227 */ /* 0x000fc600078e00ff */
[----:B------:R-:W-:Y:S01]  /*1ffa0*/  ISETP.GT.U32.AND P5, PT, R29, R14, PT ;  /* 0x0000000e1d00720c */ /* 0x000fe20003fa4070 */
[----:B------:R-:W-:-:S04]  /*1ffb0*/  IMAD.HI.U32 R17, R16, R12, RZ ;  /* 0x0000000c10117227 */ /* 0x000fc800078e00ff */
[----:B------:R-:W-:-:S04]  /*1ffc0*/  IMAD.MOV R15, RZ, RZ, -R15 ;  /* 0x000000ffff0f7224 */ /* 0x000fc800078e0a0f */
[----:B------:R-:W-:Y:S02]  /*1ffd0*/  @!P3 IMAD.IADD R9, R9, 0x1, -R29 ;  /* 0x000000010909b824 */ /* 0x000fe400078e0a1d */
[----:B------:R-:W-:-:S03]  /*1ffe0*/  IMAD.MOV R17, RZ, RZ, -R17 ;  /* 0x000000ffff117224 */ /* 0x000fc600078e0a11 */
[C---:B------:R-:W-:Y:S01]  /*1fff0*/  ISETP.GT.U32.AND P3, PT, R29.reuse, R9, PT ;  /* 0x000000091d00720c */ /* 0x040fe20003f64070 */
[C---:B------:R-:W-:Y:S01]  /*20000*/  IMAD R11, R29.reuse, R15, R11 ;  /* 0x0000000f1d0b7224 */ /* 0x040fe200078e020b */
[----:B0-----:R-:W-:Y:S01]  /*20010*/  IABS R4, R26 ;  /* 0x0000001a00047213 */ /* 0x001fe20000000000 */
[C---:B------:R-:W-:Y:S02]  /*20020*/  IMAD R12, R29.reuse, R17, R12 ;  /* 0x000000111d0c7224 */ /* 0x040fe400078e020c */
[----:B------:R-:W-:Y:S02]  /*20030*/  IMAD.MOV.U32 R15, RZ, RZ, R5 ;  /* 0x000000ffff0f7224 */ /* 0x000fe400078e0005 */
[----:B------:R-:W-:Y:S01]  /*20040*/  @!P5 IMAD.IADD R14, R14, 0x1, -R29 ;  /* 0x000000010e0ed824 */ /* 0x000fe200078e0a1d */
[----:B------:R-:W-:Y:S01]  /*20050*/  ISETP.GT.U32.AND P5, PT, R29, R11, PT ;  /* 0x0000000b1d00720c */ /* 0x000fe20003fa4070 */
[----:B------:R-:W-:-:S04]  /*20060*/  IMAD.HI.U32 R6, R16, R4, RZ ;  /* 0x0000000410067227 */ /* 0x000fc800078e00ff */
[----:B------:R-:W-:Y:S01]  /*20070*/  @!P6 IMAD.MOV R15, RZ, RZ, -R15 ;  /* 0x000000ffff0fe224 */ /* 0x000fe200078e0a0f */
[----:B------:R-:W-:Y:S01]  /*20080*/  ISETP.GT.U32.AND P6, PT, R29, R12, PT ;  /* 0x0000000c1d00720c */ /* 0x000fe20003fc4070 */
[----:B------:R-:W-:Y:S02]  /*20090*/  IMAD.MOV R6, RZ, RZ, -R6 ;  /* 0x000000ffff067224 */ /* 0x000fe400078e0a06 */
[--C-:B------:R-:W-:Y:S02]  /*200a0*/  @!P3 IMAD.IADD R9, R9, 0x1, -R29.reuse ;  /* 0x000000010909b824 */ /* 0x100fe400078e0a1d */
[----:B------:R-:W-:Y:S02]  /*200b0*/  IMAD R4, R29, R6, R4 ;  /* 0x000000061d047224 */ /* 0x000fe400078e0204 */
[----:B------:R-:W-:-:S03]  /*200c0*/  @!P5 IMAD.IADD R11, R11, 0x1, -R29 ;  /* 0x000000010b0bd824 */ /* 0x000fc600078e0a1d */
[C---:B------:R-:W-:Y:S01]  /*200d0*/  ISETP.GT.U32.AND P5, PT, R29.reuse, R4, PT ;  /* 0x000000041d00720c */ /* 0x040fe20003fa4070 */
[----:B------:R-:W-:Y:S02]  /*200e0*/  IMAD.MOV.U32 R18, RZ, RZ, R14 ;  /* 0x000000ffff127224 */ /* 0x000fe400078e000e */
[----:B------:R-:W-:Y:S02]  /*200f0*/  @!P6 IMAD.IADD R12, R12, 0x1, -R29 ;  /* 0x000000010c0ce824 */ /* 0x000fe400078e0a1d */
[----:B------:R-:W-:Y:S01]  /*20100*/  @!P1 IMAD.MOV R18, RZ, RZ, -R18 ;  /* 0x000000ffff129224 */ /* 0x000fe200078e0a12 */
[----:B------:R-:W-:Y:S02]  /*20110*/  ISETP.GT.U32.AND P1, PT, R29, R11, PT ;  /* 0x0000000b1d00720c */ /* 0x000fe40003f24070 */
[----:B------:R-:W-:-:S05]  /*20120*/  ISETP.GE.AND P0, PT, R23, RZ, PT ;  /* 0x000000ff1700720c */ /* 0x000fca0003f06270 */
[----:B------:R-:W-:-:S05]  /*20130*/  @!P5 IMAD.IADD R4, R4, 0x1, -R29 ;  /* 0x000000010404d824 */ /* 0x000fca00078e0a1d */
[----:B------:R-:W-:Y:S01]  /*20140*/  ISETP.GT.U32.AND P5, PT, R29, R4, PT ;  /* 0x000000041d00720c */ /* 0x000fe20003fa4070 */
[----:B------:R-:W-:-:S12]  /*20150*/  @!P1 IMAD.IADD R11, R11, 0x1, -R29 ;  /* 0x000000010b0b9824 */ /* 0x000fd800078e0a1d */
[----:B------:R-:W-:Y:S01]  /*20160*/  @!P5 IMAD.IADD R4, R4, 0x1, -R29 ;  /* 0x000000010404d824 */ /* 0x000fe200078e0a1d */
[----:B------:R0:W-:Y:S01]  /*20170*/  STL [R1+0x28], R15 ;  /* 0x0000280f01007387 */ /* 0x0001e20000100800 */
[----:B------:R-:W-:-:S03]  /*20180*/  @!P4 IMAD.MOV R11, RZ, RZ, -R11 ;  /* 0x000000ffff0bc224 */ /* 0x000fc600078e0a0b */
[----:B------:R-:W-:Y:S04]  /*20190*/  STL [R1+0x24], R18 ;  /* 0x0000241201007387 */ /* 0x000fe80000100800 */
[----:B------:R-:W2:Y:S01]  /*201a0*/  LDL.LU R23, [R1+0xc30] ;  /* 0x000c300001177983 */ /* 0x000ea20000300800 */
[----:B---3--:R-:W-:-:S05]  /*201b0*/  IABS R0, R20 ;  /* 0x0000001400007213 */ /* 0x008fca0000000000 */
[----:B------:R-:W-:-:S04]  /*201c0*/  IMAD.HI.U32 R10, R16, R0, RZ ;  /* 0x00000000100a7227 */ /* 0x000fc800078e00ff */
[----:B------:R-:W-:-:S04]  /*201d0*/  IMAD.MOV R10, RZ, RZ, -R10 ;  /* 0x000000ffff0a7224 */ /* 0x000fc800078e0a0a */
[----:B------:R-:W-:-:S05]  /*201e0*/  IMAD R0, R29, R10, R0 ;  /* 0x0000000a1d007224 */ /* 0x000fca00078e0200 */
[----:B------:R-:W-:Y:S02]  /*201f0*/  ISETP.GT.U32.AND P3, PT, R29, R0, PT ;  /* 0x000000001d00720c */ /* 0x000fe40003f64070 */
[----:B----4-:R-:W-:Y:S02]  /*20200*/  IABS R3, R27 ;  /* 0x0000001b00037213 */ /* 0x010fe40000000000 */
[----:B------:R-:W-:-:S03]  /*20210*/  IABS R10, R25 ;  /* 0x00000019000a7213 */ /* 0x000fc60000000000 */
[----:B------:R-:W-:-:S04]  /*20220*/  IMAD.HI.U32 R8, R16, R3, RZ ;  /* 0x0000000310087227 */ /* 0x000fc800078e00ff */
[----:B------:R-:W-:Y:S02]  /*20230*/  IMAD.MOV R8, RZ, RZ, -R8 ;  /* 0x000000ffff087224 */ /* 0x000fe400078e0a08 */
[----:B------:R-:W-:Y:S02]  /*20240*/  IMAD.MOV.U32 R5, RZ, RZ, R10 ;  /* 0x000000ffff057224 */ /* 0x000fe400078e000a */
[----:B------:R-:W-:Y:S01]  /*20250*/  @!P3 IMAD.IADD R0, R0, 0x1, -R29 ;  /* 0x000000010000b824 */ /* 0x000fe200078e0a1d */
[C---:B------:R-:W-:Y:S02]  /*20260*/  ISETP.GT.U32.AND P3, PT, R29.reuse, R12, PT ;  /* 0x0000000c1d00720c */ /* 0x040fe40003f64070 */
[----:B--2---:R-:W-:Y:S01]  /*20270*/  IABS R6, R22 ;  /* 0x0000001600067213 */ /* 0x004fe20000000000 */
[----:B------:R-:W-:Y:S02]  /*20280*/  IMAD R3, R29, R8, R3 ;  /* 0x000000081d037224 */ /* 0x000fe400078e0203 */
[----:B------:R-:W-:-:S04]  /*20290*/  IMAD.HI.U32 R10, R16, R5, RZ ;  /* 0x00000005100a7227 */ /* 0x000fc800078e00ff */
[C---:B------:R-:W-:Y:S01]  /*202a0*/  IMAD.HI.U32 R17, R16.reuse, R6, RZ ;  /* 0x0000000610117227 */ /* 0x040fe200078e00ff */
[C---:B------:R-:W-:Y:S02]  /*202b0*/  ISETP.GT.U32.AND P6, PT, R29.reuse, R3, PT ;  /* 0x000000031d00720c */ /* 0x040fe40003fc4070 */
[----:B------:R-:W-:Y:S01]  /*202c0*/  IABS R8, R24 ;  /* 0x0000001800087213 */ /* 0x000fe20000000000 */
[----:B------:R-:W-:Y:S02]  /*202d0*/  IMAD.MOV R10, RZ, RZ, -R10 ;  /* 0x000000ffff0a7224 */ /* 0x000fe400078e0a0a */
[----:B------:R-:W-:Y:S02]  /*202e0*/  IMAD.MOV R17, RZ, RZ, -R17 ;  /* 0x000000ffff117224 */ /* 0x000fe400078e0a11 */
[----:B------:R-:W-:Y:S02]  /*202f0*/  IMAD R5, R29, R10, R5 ;  /* 0x0000000a1d057224 */ /* 0x000fe400078e0205 */
[----:B------:R-:W-:-:S04]  /*20300*/  IMAD.HI.U32 R10, R16, R8, RZ ;  /* 0x00000008100a7227 */ /* 0x000fc800078e00ff */
[C---:B------:R-:W-:Y:S02]  /*20310*/  IMAD R6, R29.reuse, R17, R6 ;  /* 0x000000111d067224 */ /* 0x040fe400078e0206 */
[--C-:B------:R-:W-:Y:S01]  /*20320*/  @!P3 IMAD.IADD R12, R12, 0x1, -R29.reuse ;  /* 0x000000010c0cb824 */ /* 0x100fe200078e0a1d */
[C---:B------:R-:W-:Y:S01]  /*20330*/  ISETP.GT.U32.AND P3, PT, R29.reuse, R5, PT ;  /* 0x000000051d00720c */ /* 0x040fe20003f64070 */
[----:B------:R-:W-:Y:S01]  /*20340*/  IMAD.MOV R10, RZ, RZ, -R10 ;  /* 0x000000ffff0a7224 */ /* 0x000fe200078e0a0a */
[----:B------:R-:W-:Y:S01]  /*20350*/  ISETP.GT.U32.AND P1, PT, R29, R6, PT ;  /* 0x000000061d00720c */ /* 0x000fe20003f24070 */
[----:B------:R-:W-:Y:S02]  /*20360*/  @!P6 IMAD.IADD R3, R3, 0x1, -R29 ;  /* 0x000000010303e824 */ /* 0x000fe400078e0a1d */
[C---:B------:R-:W-:Y:S02]  /*20370*/  IMAD R8, R29.reuse, R10, R8 ;  /* 0x0000000a1d087224 */ /* 0x040fe400078e0208 */
[----:B------:R-:W-:Y:S01]  /*20380*/  IMAD.MOV.U32 R10, RZ, RZ, R9 ;  /* 0x000000ffff0a7224 */ /* 0x000fe200078e0009 */
[----:B------:R-:W-:-:S03]  /*20390*/  ISETP.GT.U32.AND P6, PT, R29, R0, PT ;  /* 0x000000001d00720c */ /* 0x000fc60003fc4070 */
[----:B------:R-:W-:Y:S01]  /*203a0*/  @!P0 IMAD.MOV R10, RZ, RZ, -R10 ;  /* 0x000000ffff0a8224 */ /* 0x000fe200078e0a0a */
[----:B------:R-:W-:Y:S01]  /*203b0*/  ISETP.GT.U32.AND P0, PT, R29, R3, PT ;  /* 0x000000031d00720c */ /* 0x000fe20003f04070 */
[--C-:B------:R-:W-:Y:S01]  /*203c0*/  @!P3 IMAD.IADD R5, R5, 0x1, -R29.reuse ;  /* 0x000000010505b824 */ /* 0x100fe200078e0a1d */
[----:B------:R-:W-:Y:S01]  /*203d0*/  ISETP.GE.AND P5, PT, R20, RZ, PT ;  /* 0x000000ff1400720c */ /* 0x000fe20003fa6270 */
[--C-:B------:R-:W-:Y:S01]  /*203e0*/  @!P1 IMAD.IADD R6, R6, 0x1, -R29.reuse ;  /* 0x0000000106069824 */ /* 0x100fe200078e0a1d */
[----:B------:R-:W-:Y:S02]  /*203f0*/  ISETP.GE.AND P3, PT, R27, RZ, PT ;  /* 0x000000ff1b00720c */ /* 0x000fe40003f66270 */
[----:B------:R-:W-:Y:S01]  /*20400*/  ISETP.GE.AND P1, PT, R26, RZ, PT ;  /* 0x000000ff1a00720c */ /* 0x000fe20003f26270 */
[----:B------:R-:W-:Y:S01]  /*20410*/  @!P2 IMAD.MOV R12, RZ, RZ, -R12 ;  /* 0x000000ffff0ca224 */ /* 0x000fe200078e0a0c */
[----:B------:R-:W-:Y:S01]  /*20420*/  ISETP.GT.U32.AND P2, PT, R29, R6, PT ;  /* 0x000000061d00720c */ /* 0x000fe20003f44070 */
[----:B------:R-:W-:-:S04]  /*20430*/  @!P6 IMAD.IADD R0, R0, 0x1, -R29 ;  /* 0x000000010000e824 */ /* 0x000fc800078e0a1d */
[----:B------:R-:W-:Y:S01]  /*20440*/  @!P0 IMAD.IADD R3, R3, 0x1, -R29 ;  /* 0x0000000103038824 */ /* 0x000fe200078e0a1d */
[----:B------:R-:W-:Y:S01]  /*20450*/  ISETP.GT.U32.AND P0, PT, R29, R8, PT ;  /* 0x000000081d00720c */ /* 0x000fe20003f04070 */
[----:B------:R-:W-:Y:S01]  /*20460*/  @!P5 IMAD.MOV R0, RZ, RZ, -R0 ;  /* 0x000000ffff00d224 */ /* 0x000fe200078e0a00 */
[----:B------:R2:W-:Y:S01]  /*20470*/  STL [R1+0x20], R10 ;  /* 0x0000200a01007387 */ /* 0x0005e20000100800 */
[----:B------:R-:W-:Y:S02]  /*20480*/  @!P3 IMAD.MOV R3, RZ, RZ, -R3 ;  /* 0x000000ffff03b224 */ /* 0x000fe400078e0a03 */
[----:B------:R-:W-:Y:S01]  /*20490*/  @!P1 IMAD.MOV R4, RZ, RZ, -R4 ;  /* 0x000000ffff049224 */ /* 0x000fe200078e0a04 */
[----:B------:R-:W-:Y:S01]  /*204a0*/  STL [R1+0x18], R12 ;  /* 0x0000180c01007387 */ /* 0x000fe20000100800 */
[----:B------:R-:W-:-:S03]  /*204b0*/  ISETP.GE.AND P1, PT, R22, RZ, PT ;  /* 0x000000ff1600720c */ /* 0x000fc60003f26270 */
[----:B------:R-:W-:Y:S01]  /*204c0*/  STL [R1+0x2020], R0 ;  /* 0x0020200001007387 */ /* 0x000fe20000100800 */
[----:B------:R-:W-:-:S03]  /*204d0*/  @!P2 IMAD.IADD R6, R6, 0x1, -R29 ;  /* 0x000000010606a824 */ /* 0x000fc600078e0a1d */
[----:B------:R3:W-:Y:S01]  /*204e0*/  STL [R1+0x10], R11 ;  /* 0x0000100b01007387 */ /* 0x0007e20000100800 */
[----:B-1----:R-:W-:-:S03]  /*204f0*/  IABS R7, R28 ;  /* 0x0000001c00077213 */ /* 0x002fc60000000000 */
[----:B------:R-:W-:Y:S01]  /*20500*/  STL [R1+0x2024], R3 ;  /* 0x0020240301007387 */ /* 0x000fe20000100800 */
[----:B------:R-:W-:-:S03]  /*20510*/  ISETP.GE.AND P2, PT, R28, RZ, PT ;  /* 0x000000ff1c00720c */ /* 0x000fc60003f46270 */
[----:B------:R-:W-:Y:S04]  /*20520*/  STL [R1+0x2028], R4 ;  /* 0x0020280401007387 */ /* 0x000fe80000100800 */
[----:B------:R-:W4:Y:S04]  /*20530*/  LDL.LU R22, [R1+0xc48] ;  /* 0x000c480001167983 */ /* 0x000f280000300800 */
[----:B------:R-:W4:Y:S01]  /*20540*/  LDL.LU R28, [R1+0xc4c] ;  /* 0x000c4c00011c7983 */ /* 0x000f220000300800 */
[----:B------:R-:W-:-:S05]  /*20550*/  @!P0 IMAD.IADD R8, R8, 0x1, -R29 ;  /* 0x0000000108088824 */ /* 0x000fca00078e0a1d */
[----:B------:R-:W-:Y:S02]  /*20560*/  ISETP.GT.U32.AND P4, PT, R29, R8, PT ;  /* 0x000000081d00720c */ /* 0x000fe40003f84070 */
[----:B------:R-:W-:-:S11]  /*20570*/  IABS R9, R13 ;  /* 0x0000000d00097213 */ /* 0x000fd60000000000 */
[----:B------:R-:W-:Y:S01]  /*20580*/  @!P4 IMAD.IADD R8, R8, 0x1, -R29 ;  /* 0x000000010808c824 */ /* 0x000fe200078e0a1d */
[----:B------:R-:W-:Y:S02]  /*20590*/  ISETP.GE.AND P4, PT, R13, RZ, PT ;  /* 0x000000ff0d00720c */ /* 0x000fe40003f86270 */
[----:B------:R-:W4:Y:S01]  /*205a0*/  LDL.LU R13, [R1+0xc54] ;  /* 0x000c5400010d7983 */ /* 0x000f220000300800 */
[----:B0-----:R-:W-:-:S04]  /*205b0*/  IMAD.HI.U32 R15, R16, R7, RZ ;  /* 0x00000007100f7227 */ /* 0x001fc800078e00ff */
[----:B------:R-:W-:-:S04]  /*205c0*/  IMAD.MOV R15, RZ, RZ, -R15 ;  /* 0x000000ffff0f7224 */ /* 0x000fc800078e0a0f */
[----:B------:R-:W-:Y:S01]  /*205d0*/  IMAD R7, R29, R15, R7 ;  /* 0x0000000f1d077224 */ /* 0x000fe200078e0207 */
[----:B--2---:R-:W-:-:S04]  /*205e0*/  IABS R10, R21 ;  /* 0x00000015000a7213 */ /* 0x004fc80000000000 */
[C---:B------:R-:W-:Y:S01]  /*205f0*/  ISETP.GT.U32.AND P6, PT, R29.reuse, R7, PT ;  /* 0x000000071d00720c */ /* 0x040fe20003fc4070 */
[----:B------:R-:W-:Y:S01]  /*20600*/  IMAD.HI.U32 R15, R16, R9, RZ ;  /* 0x00000009100f7227 */ /* 0x000fe200078e00ff */
[----:B------:R-:W-:-:S03]  /*20610*/  ISETP.GT.U32.AND P0, PT, R29, R5, PT ;  /* 0x000000051d00720c */ /* 0x000fc60003f04070 */
[----:B------:R-:W-:-:S04]  /*20620*/  IMAD.HI.U32 R14, R16, R10, RZ ;  /* 0x0000000a100e7227 */ /* 0x000fc800078e00ff */
[----:B------:R-:W-:Y:S02]  /*20630*/  IMAD.MOV R15, RZ, RZ, -R15 ;  /* 0x000000ffff0f7224 */ /* 0x000fe400078e0a0f */
[----:B------:R-:W-:Y:S02]  /*20640*/  IMAD.MOV R14, RZ, RZ, -R14 ;  /* 0x000000ffff0e7224 */ /* 0x000fe400078e0a0e */
[----:B------:R-:W-:Y:S02]  /*20650*/  @!P6 IMAD.IADD R7, R7, 0x1, -R29 ;  /* 0x000000010707e824 */ /* 0x000fe400078e0a1d */
[C---:B------:R-:W-:Y:S02]  /*20660*/  IMAD R9, R29.reuse, R15, R9 ;  /* 0x0000000f1d097224 */ /* 0x040fe400078e0209 */
[C---:B------:R-:W-:Y:S01]  /*20670*/  IMAD R10, R29.reuse, R14, R10 ;  /* 0x0000000e1d0a7224 */ /* 0x040fe200078e020a */
[C---:B------:R-:W-:Y:S02]  /*20680*/  ISETP.GT.U32.AND P5, PT, R29.reuse, R7, PT ;  /* 0x000000071d00720c */ /* 0x040fe40003fa4070 */
[----:B------:R-:W-:Y:S01]  /*20690*/  ISETP.GT.U32.AND P3, PT, R29, R9, PT ;  /* 0x000000091d00720c */ /* 0x000fe20003f64070 */
[----:B------:R-:W-:Y:S01]  /*206a0*/  @!P0 IMAD.IADD R5, R5, 0x1, -R29 ;  /* 0x0000000105058824 */ /* 0x000fe200078e0a1d */
[----:B------:R-:W-:-:S02]  /*206b0*/  ISETP.GT.U32.AND P0, PT, R29, R10, PT ;  /* 0x0000000a1d00720c */ /* 0x000fc40003f04070 */
[----:B------:R-:W-:-:S07]  /*206c0*/  ISETP.GE.AND P6, PT, R25, RZ, PT ;  /* 0x000000ff1900720c */ /* 0x000fce0003fc6270 */
[--C-:B------:R-:W-:Y:S01]  /*206d0*/  @!P5 IMAD.IADD R7, R7, 0x1, -R29.reuse ;  /* 0x000000010707d824 */ /* 0x100fe200078e0a1d */
[----:B------:R-:W-:Y:S01]  /*206e0*/  ISETP.GE.AND P5, PT, R24, RZ, PT ;  /* 0x000000ff1800720c */ /* 0x000fe20003fa6270 */
[--C-:B------:R-:W-:Y:S02]  /*206f0*/  @!P3 IMAD.IADD R9, R9, 0x1, -R29.reuse ;  /* 0x000000010909b824 */ /* 0x100fe400078e0a1d */
[----:B------:R-:W-:-:S03]  /*20700*/  @!P0 IMAD.IADD R10, R10, 0x1, -R29 ;  /* 0x000000010a0a8824 */ /* 0x000fc600078e0a1d */
[----:B------:R-:W-:Y:S01]  /*20710*/  ISETP.GT.U32.AND P0, PT, R29, R9, PT ;  /* 0x000000091d00720c */ /* 0x000fe20003f04070 */
[----:B------:R-:W-:Y:S02]  /*20720*/  @!P6 IMAD.MOV R5, RZ, RZ, -R5 ;  /* 0x000000ffff05e224 */ /* 0x000fe400078e0a05 */
[----:B------:R-:W-:Y:S01]  /*20730*/  @!P1 IMAD.MOV R6, RZ, RZ, -R6 ;  /* 0x000000ffff069224 */ /* 0x000fe200078e0a06 */
[----:B------:R-:W-:Y:S01]  /*20740*/  ISETP.GE.AND P3, PT, R21, RZ, PT ;  /* 0x000000ff1500720c */ /* 0x000fe20003f66270 */
[----:B------:R-:W-:Y:S01]  /*20750*/  @!P2 IMAD.MOV R7, RZ, RZ, -R7 ;  /* 0x000000ffff07a224 */ /* 0x000fe200078e0a07 */
[----:B------:R-:W2:Y:S01]  /*20760*/  LDL.LU R21, [R1+0xc3c] ;  /* 0x000c3c0001157983 */ /* 0x000ea20000300800 */
[----:B------:R-:W-:-:S03]  /*20770*/  @!P5 IMAD.MOV R8, RZ, RZ, -R8 ;  /* 0x000000ffff08d224 */ /* 0x000fc600078e0a08 */
[----:B------:R-:W-:Y:S03]  /*20780*/  STL [R1+0x202c], R5 ;  /* 0x00202c0501007387 */ /* 0x000fe60000100800 */
[----:B------:R-:W-:Y:S01]  /*20790*/  @!P0 IMAD.IADD R9, R9, 0x1, -R29 ;  /* 0x0000000109098824 */ /* 0x000fe200078e0a1d */
[----:B------:R-:W-:Y:S04]  /*207a0*/  STL [R1+0x2030], R6 ;  /* 0x0020300601007387 */ /* 0x000fe80000100800 */
[----:B------:R-:W-:Y:S04]  /*207b0*/  STL [R1+0x2034], R7 ;  /* 0x0020340701007387 */ /* 0x000fe80000100800 */
[----:B------:R0:W-:Y:S01]  /*207c0*/  STL [R1+0x2038], R8 ;  /* 0x0020380801007387 */ /* 0x0001e20000100800 */
[----:B---3--:R-:W-:-:S02]  /*207d0*/  IABS R11, R23 ;  /* 0x00000017000b7213 */ /* 0x008fc40000000000 */
[----:B------:R-:W-:-:S03]  /*207e0*/  ISETP.GT.U32.AND P6, PT, R29, R10, PT ;  /* 0x0000000a1d00720c */ /* 0x000fc60003fc4070 */
[----:B------:R-:W-:-:S04]  /*207f0*/  IMAD.HI.U32 R12, R16, R11, RZ ;  /* 0x0000000b100c7227 */ /* 0x000fc800078e00ff */
[----:B------:R-:W-:Y:S02]  /*20800*/  IMAD.MOV R12, RZ, RZ, -R12 ;  /* 0x000000ffff0c7224 */ /* 0x000fe400078e0a0c */
[----:B------:R-:W-:Y:S02]  /*20810*/  @!P4 IMAD.MOV R9, RZ, RZ, -R9 ;  /* 0x000000ffff09c224 */ /* 0x000fe400078e0a09 */
[----:B------:R-:W-:Y:S02]  /*20820*/  IMAD R11, R29, R12, R11 ;  /* 0x0000000c1d0b7224 */ /* 0x000fe400078e020b */
[----:B------:R-:W-:-:S04]  /*20830*/  @!P6 IMAD.IADD R10, R10, 0x1, -R29 ;  /* 0x000000010a0ae824 */ /* 0x000fc800078e0a1d */
[----:B------:R-:W-:Y:S01]  /*20840*/  @!P3 IMAD.MOV R10, RZ, RZ, -R10 ;  /* 0x000000ffff0ab224 */ /* 0x000fe200078e0a0a */
[----:B------:R-:W-:Y:S02]  /*20850*/  ISETP.GT.U32.AND P5, PT, R29, R11, PT ;  /* 0x0000000b1d00720c */ /* 0x000fe40003fa4070 */
[----:B------:R-:W-:-:S11]  /*20860*/  ISETP.GE.AND P1, PT, R23, RZ, PT ;  /* 0x000000ff1700720c */ /* 0x000fd60003f26270 */
[----:B------:R-:W-:-:S05]  /*20870*/  @!P5 IMAD.IADD R11, R11, 0x1, -R29 ;  /* 0x000000010b0bd824 */ /* 0x000fca00078e0a1d */
[----:B------:R-:W-:-:S13]  /*20880*/  ISETP.GT.U32.AND P5, PT, R29, R11, PT ;  /* 0x0000000b1d00720c */ /* 0x000fda0003fa4070 */
[----:B------:R-:W-:-:S04]  /*20890*/  @!P5 IMAD.IADD R11, R11, 0x1, -R29 ;  /* 0x000000010b0bd824 */ /* 0x000fc800078e0a1d */
[----:B------:R-:W-:Y:S01]  /*208a0*/  @!P1 IMAD.MOV R11, RZ, RZ, -R11 ;  /* 0x000000ffff0b9224 */ /* 0x000fe200078e0a0b */
[----:B----4-:R-:W-:Y:S02]  /*208b0*/  ISETP.GE.AND P2, PT, R22, RZ, PT ;  /* 0x000000ff1600720c */ /* 0x010fe40003f46270 */
[----:B------:R-:W-:Y:S02]  /*208c0*/  IABS R14, R22 ;  /* 0x00000016000e7213 */ /* 0x000fe40000000000 */
[----:B------:R-:W-:Y:S02]  /*208d0*/  IABS R22, R28 ;  /* 0x0000001c00167213 */ /* 0x000fe40000000000 */
[----:B------:R-:W-:Y:S02]  /*208e0*/  ISETP.GE.AND P0, PT, R28, RZ, PT ;  /* 0x000000ff1c00720c */ /* 0x000fe40003f06270 */
[----:B------:R-:W3:Y:S01]  /*208f0*/  LDL.LU R28, [R1+0xc40] ;  /* 0x000c4000011c7983 */ /* 0x000ee20000300800 */
[----:B------:R-:W-:-:S02]  /*20900*/  ISETP.GE.AND P6, PT, R13, RZ, PT ;  /* 0x000000ff0d00720c */ /* 0x000fc40003fc6270 */
[----:B------:R-:W-:Y:S02]  /*20910*/  IABS R12, R13 ;  /* 0x0000000d000c7213 */ /* 0x000fe40000000000 */
[----:B------:R-:W4:Y:S04]  /*20920*/  LDL.LU R13, [R1+0xc44] ;  /* 0x000c4400010d7983 */ /* 0x000f280000300800 */
[----:B0-----:R-:W4:Y:S04]  /*20930*/  LDL.LU R8, [R1+0xc58] ;  /* 0x000c580001087983 */ /* 0x001f280000300800 */
[----:B------:R-:W4:Y:S04]  /*20940*/  LDL.LU R7, [R1+0xc5c] ;  /* 0x000c5c0001077983 */ /* 0x000f280000300800 */
[----:B------:R0:W-:Y:S04]  /*20950*/  STL [R1+0x203c], R9 ;  /* 0x00203c0901007387 */ /* 0x0001e80000100800 */
[----:B0-----:R-:W4:Y:S04]  /*20960*/  LDL.LU R9, [R1+0xc50] ;  /* 0x000c500001097983 */ /* 0x001f280000300800 */
[----:B------:R0:W-:Y:S04]  /*20970*/  STL [R1+0x2040], R10 ;  /* 0x0020400a01007387 */ /* 0x0001e80000100800 */
[----:B------:R-:W4:Y:S04]  /*20980*/  LDL.LU R0, [R1+0xc60] ;  /* 0x000c600001007983 */ /* 0x000f280000300800 */
[----:B------:R-:W4:Y:S04]  /*20990*/  LDL.LU R5, [R1+0xc64] ;  /* 0x000c640001057983 */ /* 0x000f280000300800 */
[----:B------:R-:W4:Y:S04]  /*209a0*/  LDL.LU R4, [R1+0xc68] ;  /* 0x000c680001047983 */ /* 0x000f280000300800 */
[----:B------:R1:W-:Y:S04]  /*209b0*/  STL [R1+0x2044], R11 ;  /* 0x0020440b01007387 */ /* 0x0003e80000100800 */
[----:B------:R-:W4:Y:S04]  /*209c0*/  LDL.LU R3, [R1+0xc6c] ;  /* 0x000c6c0001037983 */ /* 0x000f280000300800 */
[----:B------:R-:W1:Y:S01]  /*209d0*/  LDL.LU R6, [R1+0xc70] ;  /* 0x000c700001067983 */ /* 0x000e620000300800 */
[----:B------:R-:W-:-:S04]  /*209e0*/  IMAD.HI.U32 R15, R16, R14, RZ ;  /* 0x0000000e100f7227 */ /* 0x000fc800078e00ff */
[----:B------:R-:W-:Y:S02]  /*209f0*/  IMAD.MOV.U32 R23, RZ, RZ, R12 ;  /* 0x000000ffff177224 */ /* 0x000fe400078e000c */
[----:B------:R-:W-:-:S04]  /*20a00*/  IMAD.HI.U32 R17, R16, R22, RZ ;  /* 0x0000001610117227 */ /* 0x000fc800078e00ff */
[----:B------:R-:W-:Y:S02]  /*20a10*/  IMAD.MOV R12, RZ, RZ, -R15 ;  /* 0x000000ffff0c7224 */ /* 0x000fe400078e0a0f */
[----:B------:R-:W-:Y:S02]  /*20a20*/  IMAD.MOV R17, RZ, RZ, -R17 ;  /* 0x000000ffff117224 */ /* 0x000fe400078e0a11 */
[C---:B------:R-:W-:Y:S02]  /*20a30*/  IMAD R14, R29.reuse, R12, R14 ;  /* 0x0000000c1d0e7224 */ /* 0x040fe400078e020e */
[----:B------:R-:W-:-:S03]  /*20a40*/  IMAD R22, R29, R17, R22 ;  /* 0x000000111d167224 */ /* 0x000fc600078e0216 */
[C---:B------:R-:W-:Y:S02]  /*20a50*/  ISETP.GT.U32.AND P4, PT, R29.reuse, R14, PT ;  /* 0x0000000e1d00720c */ /* 0x040fe40003f84070 */
[----:B------:R-:W-:Y:S01]  /*20a60*/  ISETP.GT.U32.AND P5, PT, R29, R22, PT ;  /* 0x000000161d00720c */ /* 0x000fe20003fa4070 */
[----:B------:R-:W-:Y:S01]  /*20a70*/  IMAD.HI.U32 R15, R16, R23, RZ ;  /* 0x00000017100f7227 */ /* 0x000fe200078e00ff */
[----:B--2---:R-:W-:-:S03]  /*20a80*/  IABS R25, R21 ;  /* 0x0000001500197213 */ /* 0x004fc60000000000 */
[----:B------:R-:W-:-:S06]  /*20a90*/  IMAD.MOV R15, RZ, RZ, -R15 ;  /* 0x000000ffff0f7224 */ /* 0x000fcc00078e0a0f */
[--C-:B------:R-:W-:Y:S02]  /*20aa0*/  @!P4 IMAD.IADD R14, R14, 0x1, -R29.reuse ;  /* 0x000000010e0ec824 */ /* 0x100fe400078e0a1d */
[----:B------:R-:W-:Y:S02]  /*20ab0*/  @!P5 IMAD.IADD R22, R22, 0x1, -R29 ;  /* 0x000000011616d824 */ /* 0x000fe400078e0a1d */
[----:B------:R-:W-:Y:S01]  /*20ac0*/  IMAD.HI.U32 R12, R16, R25, RZ ;  /* 0x00000019100c7227 */ /* 0x000fe200078e00ff */
[C---:B------:R-:W-:Y:S02]  /*20ad0*/  ISETP.GT.U32.AND P4, PT, R29.reuse, R14, PT ;  /* 0x0000000e1d00720c */ /* 0x040fe40003f84070 */
[C---:B------:R-:W-:Y:S01]  /*20ae0*/  ISETP.GT.U32.AND P5, PT, R29.reuse, R22, PT ;  /* 0x000000161d00720c */ /* 0x040fe20003fa4070 */
[----:B------:R-:W-:Y:S02]  /*20af0*/  IMAD R23, R29, R15, R23 ;  /* 0x0000000f1d177224 */ /* 0x000fe400078e0217 */
[----:B------:R-:W-:-:S04]  /*20b00*/  IMAD.MOV R12, RZ, RZ, -R12 ;  /* 0x000000ffff0c7224 */ /* 0x000fc800078e0a0c */
[C---:B------:R-:W-:Y:S01]  /*20b10*/  IMAD R25, R29.reuse, R12, R25 ;  /* 0x0000000c1d197224 */ /* 0x040fe200078e0219 */
[----:B------:R-:W-:-:S03]  /*20b20*/  ISETP.GT.U32.AND P1, PT, R29, R23, PT ;  /* 0x000000171d00720c */ /* 0x000fc60003f24070 */
[--C-:B------:R-:W-:Y:S01]  /*20b30*/  @!P4 IMAD.IADD R14, R14, 0x1, -R29.reuse ;  /* 0x000000010e0ec824 */ /* 0x100fe200078e0a1d */
[----:B------:R-:W-:Y:S01]  /*20b40*/  ISETP.GT.U32.AND P4, PT, R29, R25, PT ;  /* 0x000000191d00720c */ /* 0x000fe20003f84070 */
[----:B------:R-:W-:-:S08]  /*20b50*/  @!P5 IMAD.IADD R22, R22, 0x1, -R29 ;  /* 0x000000011616d824 */ /* 0x000fd000078e0a1d */
[----:B------:R-:W-:-:S04]  /*20b60*/  @!P1 IMAD.IADD R23, R23, 0x1, -R29 ;  /* 0x0000000117179824 */ /* 0x000fc800078e0a1d */
[----:B------:R-:W-:Y:S01]  /*20b70*/  @!P4 IMAD.IADD R25, R25, 0x1, -R29 ;  /* 0x000000011919c824 */ /* 0x000fe200078e0a1d */
[----:B------:R-:W-:Y:S02]  /*20b80*/  ISETP.GT.U32.AND P1, PT, R29, R23, PT ;  /* 0x000000171d00720c */ /* 0x000fe40003f24070 */
[----:B------:R-:W-:Y:S01]  /*20b90*/  ISETP.GE.AND P3, PT, R21, RZ, PT ;  /* 0x000000ff1500720c */ /* 0x000fe20003f66270 */
[----:B------:R-:W-:-:S10]  /*20ba0*/  @!P2 IMAD.MOV R14, RZ, RZ, -R14 ;  /* 0x000000ffff0ea224 */ /* 0x000fd400078e0a0e */
[----:B------:R-:W-:Y:S02]  /*20bb0*/  @!P1 IMAD.IADD R23, R23, 0x1, -R29 ;  /* 0x0000000117179824 */ /* 0x000fe400078e0a1d */
[----:B------:R-:W-:Y:S02]  /*20bc0*/  @!P0 IMAD.MOV R22, RZ, RZ, -R22 ;  /* 0x000000ffff168224 */ /* 0x000fe400078e0a16 */
[----:B------:R-:W-:Y:S01]  /*20bd0*/  @!P6 IMAD.MOV R23, RZ, RZ, -R23 ;  /* 0x000000ffff17e224 */ /* 0x000fe200078e0a17 */
[----:B------:R-:W-:Y:S01]  /*20be0*/  STL [R1+0x2048], R14 ;  /* 0x0020480e01007387 */ /* 0x000fe20000100800 */
[----:B---3--:R-:W-:-:S05]  /*20bf0*/  IABS R26, R28 ;  /* 0x0000001c001a7213 */ /* 0x008fca0000000000 */
[----:B------:R-:W-:-:S04]  /*20c00*/  IMAD.HI.U32 R15, R16, R26, RZ ;  /* 0x0000001a100f7227 */ /* 0x000fc800078e00ff */
[----:B------:R-:W-:-:S04]  /*20c10*/  IMAD.MOV R15, RZ, RZ, -R15 ;  /* 0x000000ffff0f7224 */ /* 0x000fc800078e0a0f */
[----:B------:R-:W-:-:S05]  /*20c20*/  IMAD R26, R29, R15, R26 ;  /* 0x0000000f1d1a7224 */ /* 0x000fca00078e021a */
[----:B------:R-:W-:Y:S02]  /*20c30*/  ISETP.GT.U32.AND P5, PT, R29, R26, PT ;  /* 0x0000001a1d00720c */ /* 0x000fe40003fa4070 */
[----:B----4-:R-:W-:-:S05]  /*20c40*/  IABS R18, R13 ;  /* 0x0000000d00127213 */ /* 0x010fca0000000000 */
[----:B------:R-:W-:-:S06]  /*20c50*/  IMAD.HI.U32 R12, R16, R18, RZ ;  /* 0x00000012100c7227 */ /* 0x000fcc00078e00ff */
[----:B------:R-:W-:Y:S01]  /*20c60*/  @!P5 IMAD.IADD R26, R26, 0x1, -R29 ;  /* 0x000000011a1ad824 */ /* 0x000fe200078e0a1d */
[----:B------:R-:W-:Y:S01]  /*20c70*/  ISETP.GT.U32.AND P5, PT, R29, R25, PT ;  /* 0x000000191d00720c */ /* 0x000fe20003fa4070 */
[----:B------:R-:W-:Y:S01]  /*20c80*/  IMAD.MOV R12, RZ, RZ, -R12 ;  /* 0x000000ffff0c7224 */ /* 0x000fe200078e0a0c */
[----:B------:R-:W-:Y:S02]  /*20c90*/  IABS R21, R7 ;  /* 0x0000000700157213 */ /* 0x000fe40000000000 */
[----:B------:R-:W-:-:S05]  /*20ca0*/  IABS R19, R9 ;  /* 0x0000000900137213 */ /* 0x000fca0000000000 */
[----:B------:R-:W-:-:S04]  /*20cb0*/  IMAD.HI.U32 R17, R16, R19, RZ ;  /* 0x0000001310117227 */ /* 0x000fc800078e00ff */
[----:B------:R-:W-:Y:S01]  /*20cc0*/  IMAD.MOV R17, RZ, RZ, -R17 ;  /* 0x000000ffff117224 */ /* 0x000fe200078e0a11 */
[----:B------:R-:W-:Y:S01]  /*20cd0*/  IABS R27, R0 ;  /* 0x00000000001b7213 */ /* 0x000fe20000000000 */
[C---:B------:R-:W-:Y:S02]  /*20ce0*/  IMAD R18, R29.reuse, R12, R18 ;  /* 0x0000000c1d127224 */ /* 0x040fe400078e0212 */
[C---:B------:R-:W-:Y:S02]  /*20cf0*/  IMAD R19, R29.reuse, R17, R19 ;  /* 0x000000111d137224 */ /* 0x040fe400078e0213 */
[C---:B------:R-:W-:Y:S01]  /*20d00*/  IMAD.HI.U32 R12, R16.reuse, R21, RZ ;  /* 0x00000015100c7227 */ /* 0x040fe200078e00ff */
[----:B------:R-:W-:Y:S02]  /*20d10*/  IABS R20, R8 ;  /* 0x0000000800147213 */ /* 0x000fe40000000000 */
[----:B------:R-:W-:Y:S01]  /*20d20*/  ISETP.GT.U32.AND P1, PT, R29, R18, PT ;  /* 0x000000121d00720c */ /* 0x000fe20003f24070 */
[----:B------:R-:W-:Y:S01]  /*20d30*/  @!P5 IMAD.IADD R25, R25, 0x1, -R29 ;  /* 0x000000011919d824 */ /* 0x000fe200078e0a1d */
[C---:B------:R-:W-:Y:S01]  /*20d40*/  ISETP.GT.U32.AND P5, PT, R29.reuse, R19, PT ;  /* 0x000000131d00720c */ /* 0x040fe20003fa4070 */
[----:B------:R-:W-:Y:S01]  /*20d50*/  IMAD.MOV R12, RZ, RZ, -R12 ;  /* 0x000000ffff0c7224 */ /* 0x000fe200078e0a0c */
[----:B------:R-:W-:Y:S01]  /*20d60*/  IABS R17, R5 ;  /* 0x0000000500117213 */ /* 0x000fe20000000000 */
[----:B------:R-:W-:Y:S01]  /*20d70*/  IMAD.HI.U32 R24, R16, R27, RZ ;  /* 0x0000001b10187227 */ /* 0x000fe200078e00ff */
[----:B------:R-:W-:-:S03]  /*20d80*/  ISETP.GT.U32.AND P2, PT, R29, R26, PT ;  /* 0x0000001a1d00720c */ /* 0x000fc60003f44070 */
[----:B------:R-:W-:-:S04]  /*20d90*/  IMAD.HI.U32 R15, R16, R20, RZ ;  /* 0x00000014100f7227 */ /* 0x000fc800078e00ff */
[C---:B------:R-:W-:Y:S02]  /*20da0*/  IMAD R21, R29.reuse, R12, R21 ;  /* 0x0000000c1d157224 */ /* 0x040fe400078e0215 */
[----:B------:R-:W-:Y:S02]  /*20db0*/  IMAD.MOV R24, RZ, RZ, -R24 ;  /* 0x000000ffff187224 */ /* 0x000fe400078e0a18 */
[----:B------:R-:W-:Y:S01]  /*20dc0*/  IMAD.HI.U32 R12, R16, R17, RZ ;  /* 0x00000011100c7227 */ /* 0x000fe200078e00ff */
[----:B------:R-:W-:Y:S02]  /*20dd0*/  ISETP.GE.AND P4, PT, R28, RZ, PT ;  /* 0x000000ff1c00720c */ /* 0x000fe40003f86270 */
[----:B------:R-:W-:Y:S01]  /*20de0*/  IABS R28, R4 ;  /* 0x00000004001c7213 */ /* 0x000fe20000000000 */
[----:B------:R-:W-:Y:S02]  /*20df0*/  IMAD.MOV R15, RZ, RZ, -R15 ;  /* 0x000000ffff0f7224 */ /* 0x000fe400078e0a0f */
[----:B------:R-:W-:-:S02]  /*20e00*/  IMAD R27, R29, R24, R27 ;  /* 0x000000181d1b7224 */ /* 0x000fc400078e021b */
[----:B------:R-:W-:Y:S02]  /*20e10*/  IMAD.MOV R12, RZ, RZ, -R12 ;  /* 0x000000ffff0c7224 */ /* 0x000fe400078e0a0c */
[----:B------:R-:W-:Y:S02]  /*20e20*/  IMAD R20, R29, R15, R20 ;  /* 0x0000000f1d147224 */ /* 0x000fe400078e0214 */
[--C-:B------:R-:W-:Y:S02]  /*20e30*/  @!P1 IMAD.IADD R18, R18, 0x1, -R29.reuse ;  /* 0x0000000112129824 */ /* 0x100fe400078e0a1d */
[----:B------:R-:W-:Y:S01]  /*20e40*/  @!P5 IMAD.IADD R19, R19, 0x1, -R29 ;  /* 0x000000011313d824 */ /* 0x000fe200078e0a1d */
[C---:B------:R-:W-:Y:S01]  /*20e50*/  ISETP.GT.U32.AND P5, PT, R29.reuse, R27, PT ;  /* 0x0000001b1d00720c */ /* 0x040fe20003fa4070 */
[C---:B------:R-:W-:Y:S02]  /*20e60*/  IMAD R17, R29.reuse, R12, R17 ;  /* 0x0000000c1d117224 */ /* 0x040fe400078e0211 */
[----:B------:R-:W-:Y:S01]  /*20e70*/  IMAD.HI.U32 R12, R16, R28, RZ ;  /* 0x0000001c100c7227 */ /* 0x000fe200078e00ff */
[----:B------:R-:W-:-:S03]  /*20e80*/  ISETP.GT.U32.AND P1, PT, R29, R18, PT ;  /* 0x000000121d00720c */ /* 0x000fc60003f24070 */
[----:B------:R-:W-:Y:S01]  /*20e90*/  @!P2 IMAD.IADD R26, R26, 0x1, -R29 ;  /* 0x000000011a1aa824 */ /* 0x000fe200078e0a1d */
[----:B------:R-:W-:Y:S01]  /*20ea0*/  ISETP.GT.U32.AND P2, PT, R29, R20, PT ;  /* 0x000000141d00720c */ /* 0x000fe20003f44070 */
[----:B------:R-:W-:-:S04]  /*20eb0*/  IMAD.MOV R12, RZ, RZ, -R12 ;  /* 0x000000ffff0c7224 */ /* 0x000fc800078e0a0c */
[----:B------:R-:W-:Y:S02]  /*20ec0*/  IMAD R12, R29, R12, R28 ;  /* 0x0000000c1d0c7224 */ /* 0x000fe400078e021c */
[----:B------:R-:W-:-:S03]  /*20ed0*/  @!P5 IMAD.IADD R27, R27, 0x1, -R29 ;  /* 0x000000011b1bd824 */ /* 0x000fc600078e0a1d */
[C---:B------:R-:W-:Y:S01]  /*20ee0*/  ISETP.GT.U32.AND P5, PT, R29.reuse, R12, PT ;  /* 0x0000000c1d00720c */ /* 0x040fe20003fa4070 */
[--C-:B------:R-:W-:Y:S01]  /*20ef0*/  @!P1 IMAD.IADD R18, R18, 0x1, -R29.reuse ;  /* 0x0000000112129824 */ /* 0x100fe200078e0a1d */
[----:B------:R-:W-:Y:S01]  /*20f00*/  IABS R15, R2 ;  /* 0x00000002000f7213 */ /* 0x000fe20000000000 */
[----:B------:R-:W-:Y:S01]  /*20f10*/  @!P2 IMAD.IADD R20, R20, 0x1, -R29 ;  /* 0x000000011414a824 */ /* 0x000fe200078e0a1d */
[C---:B------:R-:W-:Y:S02]  /*20f20*/  ISETP.GT.U32.AND P1, PT, R29.reuse, R21, PT ;  /* 0x000000151d00720c */ /* 0x040fe40003f24070 */
[C---:B------:R-:W-:Y:S01]  /*20f30*/  ISETP.GT.U32.AND P2, PT, R29.reuse, R17, PT ;  /* 0x000000111d00720c */ /* 0x040fe20003f44070 */
[----:B0-----:R-:W-:Y:S01]  /*20f40*/  IMAD.HI.U32 R10, R16, R15, RZ ;  /* 0x0000000f100a7227 */ /* 0x001fe200078e00ff */
[----:B-1----:R-:W-:Y:S02]  /*20f50*/  IABS R11, R6 ;  /* 0x00000006000b7213 */ /* 0x002fe40000000000 */
[----:B------:R-:W-:Y:S01]  /*20f60*/  IABS R24, R3 ;  /* 0x0000000300187213 */ /* 0x000fe20000000000 */
[----:B------:R-:W-:Y:S01]  /*20f70*/  IMAD.MOV R10, RZ, RZ, -R10 ;  /* 0x000000ffff0a7224 */ /* 0x000fe200078e0a0a */
[----:B------:R-:W-:Y:S01]  /*20f80*/  ISETP.GT.U32.AND P0, PT, R29, R19, PT ;  /* 0x000000131d00720c */ /* 0x000fe20003f04070 */
[----:B------:R-:W-:-:S02]  /*20f90*/  IMAD.MOV.U32 R28, RZ, RZ, R11 ;  /* 0x000000ffff1c7224 */ /* 0x000fc400078e000b */
[----:B------:R-:W-:Y:S02]  /*20fa0*/  @!P5 IMAD.IADD R12, R12, 0x1, -R29 ;  /* 0x000000010c0cd824 */ /* 0x000fe400078e0a1d */
[----:B------:R-:W-:-:S04]  /*20fb0*/  IMAD.HI.U32 R11, R16, R24, RZ ;  /* 0x00000018100b7227 */ /* 0x000fc800078e00ff */
[C---:B------:R-:W-:Y:S01]  /*20fc0*/  IMAD R15, R29.reuse, R10, R15 ;  /* 0x0000000a1d0f7224 */ /* 0x040fe200078e020f */
[----:B------:R-:W-:Y:S01]  /*20fd0*/  ISETP.GT.U32.AND P5, PT, R29, R12, PT ;  /* 0x0000000c1d00720c */ /* 0x000fe20003fa4070 */
[----:B------:R-:W-:Y:S02]  /*20fe0*/  @!P1 IMAD.IADD R21, R21, 0x1, -R29 ;  /* 0x0000000115159824 */ /* 0x000fe400078e0a1d */
[----:B------:R-:W-:-:S04]  /*20ff0*/  IMAD.HI.U32 R10, R16, R28, RZ ;  /* 0x0000001c100a7227 */ /* 0x000fc800078e00ff */
[----:B------:R-:W-:Y:S01]  /*21000*/  @!P2 IMAD.IADD R17, R17, 0x1, -R29 ;  /* 0x000000011111a824 */ /* 0x000fe200078e0a1d */
[C---:B------:R-:W-:Y:S01]  /*21010*/  ISETP.GT.U32.AND P2, PT, R29.reuse, R20, PT ;  /* 0x000000141d00720c */ /* 0x040fe20003f44070 */
[----:B------:R-:W-:Y:S01]  /*21020*/  IMAD.MOV R16, RZ, RZ, -R11 ;  /* 0x000000ffff107224 */ /* 0x000fe200078e0a0b */
[C---:B------:R-:W-:Y:S01]  /*21030*/  ISETP.GT.U32.AND P6, PT, R29.reuse, R21, PT ;  /* 0x000000151d00720c */ /* 0x040fe20003fc4070 */
[----:B------:R-:W-:Y:S01]  /*21040*/  @!P3 IMAD.MOV R25, RZ, RZ, -R25 ;  /* 0x000000ffff19b224 */ /* 0x000fe200078e0a19 */
[C---:B------:R-:W-:Y:S01]  /*21050*/  ISETP.GT.U32.AND P3, PT, R29.reuse, R27, PT ;  /* 0x0000001b1d00720c */ /* 0x040fe20003f64070 */
[C---:B------:R-:W-:Y:S02]  /*21060*/  IMAD R24, R29.reuse, R16, R24 ;  /* 0x000000101d187224 */ /* 0x040fe400078e0218 */
[----:B------:R-:W-:Y:S01]  /*21070*/  @!P4 IMAD.MOV R26, RZ, RZ, -R26 ;  /* 0x000000ffff1ac224 */ /* 0x000fe200078e0a1a */
[----:B------:R-:W-:Y:S01]  /*21080*/  ISETP.GT.U32.AND P4, PT, R29, R17, PT ;  /* 0x000000111d00720c */ /* 0x000fe20003f84070 */
[----:B------:R-:W-:-:S02]  /*21090*/  IMAD.MOV R16, RZ, RZ, -R10 ;  /* 0x000000ffff107224 */ /* 0x000fc400078e0a0a */
[--C-:B------:R-:W-:Y:S01]  /*210a0*/  @!P0 IMAD.IADD R19, R19, 0x1, -R29.reuse ;  /* 0x0000000113138824 */ /* 0x100fe200078e0a1d */
[C---:B------:R-:W-:Y:S01]  /*210b0*/  ISETP.GT.U32.AND P0, PT, R29.reuse, R15, PT ;  /* 0x0000000f1d00720c */ /* 0x040fe20003f04070 */
[C---:B------:R-:W-:Y:S02]  /*210c0*/  IMAD R16, R29.reuse, R16, R28 ;  /* 0x000000101d107224 */ /* 0x040fe400078e021c */
[--C-:B------:R-:W-:Y:S01]  /*210d0*/  @!P2 IMAD.IADD R20, R20, 0x1, -R29.reuse ;  /* 0x000000011414a824 */ /* 0x100fe200078e0a1d */
[C---:B------:R-:W-:Y:S01]  /*210e0*/  ISETP.GT.U32.AND P2, PT, R29.reuse, R24, PT ;  /* 0x000000181d00720c */ /* 0x040fe20003f44070 */
[--C-:B------:R-:W-:Y:S01]  /*210f0*/  @!P5 IMAD.IADD R12, R12, 0x1, -R29.reuse ;  /* 0x000000010c0cd824 */ /* 0x100fe200078e0a1d */
[----:B------:R-:W-:Y:S01]  /*21100*/  ISETP.GT.U32.AND P5, PT, R29, R16, PT ;  /* 0x000000101d00720c */ /* 0x000fe20003fa4070 */
[--C-:B------:R-:W-:Y:S01]  /*21110*/  @!P6 IMAD.IADD R21, R21, 0x1, -R29.reuse ;  /* 0x000000011515e824 */ /* 0x100fe200078e0a1d */
[----:B------:R-:W-:Y:S01]  /*21120*/  ISETP.GE.AND P1, PT, R13, RZ, PT ;  /* 0x000000ff0d00720c */ /* 0x000fe20003f26270 */
[--C-:B------:R-:W-:Y:S01]  /*21130*/  @!P3 IMAD.IADD R27, R27, 0x1, -R29.reuse ;  /* 0x000000011b1bb824 */ /* 0x100fe200078e0a1d */
[----:B------:R-:W-:Y:S01]  /*21140*/  ISETP.GE.AND P6, PT, R9, RZ, PT ;  /* 0x000000ff0900720c */ /* 0x000fe20003fc6270 */
[--C-:B------:R-:W-:Y:S01]  /*21150*/  @!P4 IMAD.IADD R17, R17, 0x1, -R29.reuse ;  /* 0x000000011111c824 */ /* 0x100fe200078e0a1d */
[----:B------:R-:W-:Y:S01]  /*21160*/  ISETP.GE.AND P3, PT, R8, RZ, PT ;  /* 0x000000ff0800720c */ /* 0x000fe20003f66270 */
[--C-:B------:R-:W-:Y:S01]  /*21170*/  @!P0 IMAD.IADD R15, R15, 0x1, -R29.reuse ;  /* 0x000000010f0f8824 */ /* 0x100fe200078e0a1d */
[----:B------:R-:W-:Y:S01]  /*21180*/  ISETP.GE.AND P4, PT, R7, RZ, PT ;  /* 0x000000ff0700720c */ /* 0x000fe20003f86270 */
[----:B------:R-:W2:Y:S01]  /*21190*/  LDL.LU R13, [R1+0x213c] ;  /* 0x00213c00010d7983 */ /* 0x000ea20000300800 */
[----:B------:R-:W-:Y:S01]  /*211a0*/  ISETP.GE.AND P0, PT, R0, RZ, PT ;  /* 0x000000ff0000720c */ /* 0x000fe20003f06270 */
[--C-:B------:R-:W-:Y:S01]  /*211b0*/  @!P2 IMAD.IADD R24, R24, 0x1, -R29.reuse ;  /* 0x000000011818a824 */ /* 0x100fe200078e0a1d */
[----:B------:R-:W0:Y:S01]  /*211c0*/  S2R R0, SR_TID.X ;  /* 0x0000000000007919 */ /* 0x000e220000002100 */
[----:B------:R-:W-:-:S02]  /*211d0*/  @!P5 IMAD.IADD R16, R16, 0x1, -R29 ;  /* 0x000000011010d824 */ /* 0x000fc400078e0a1d */
[----:B------:R-:W-:Y:S01]  /*211e0*/  @!P1 IMAD.MOV R18, RZ, RZ, -R18 ;  /* 0x000000ffff129224 */ /* 0x000fe200078e0a12 */
[----:B------:R-:W-:Y:S01]  /*211f0*/  STL [R1+0x204c], R22 ;  /* 0x00204c1601007387 */ /* 0x000fe20000100800 */
[----:B------:R-:W-:Y:S01]  /*21200*/  @!P6 IMAD.MOV R19, RZ, RZ, -R19 ;  /* 0x000000ffff13e224 */ /* 0x000fe200078e0a13 */
[C---:B------:R-:W-:Y:S01]  /*21210*/  ISETP.GT.U32.AND P1, PT, R29.reuse, R15, PT ;  /* 0x0000000f1d00720c */ /* 0x040fe20003f24070 */
[----:B------:R-:W-:Y:S01]  /*21220*/  @!P3 IMAD.MOV R20, RZ, RZ, -R20 ;  /* 0x000000ffff14b224 */ /* 0x000fe200078e0a14 */
[----:B------:R-:W-:Y:S01]  /*21230*/  STL [R1+0x2050], R23 ;  /* 0x0020501701007387 */ /* 0x000fe20000100800 */
[C---:B------:R-:W-:Y:S01]  /*21240*/  ISETP.GT.U32.AND P6, PT, R29.reuse, R24, PT ;  /* 0x000000181d00720c */ /* 0x040fe20003fc4070 */
[----:B------:R-:W-:Y:S01]  /*21250*/  @!P4 IMAD.MOV R21, RZ, RZ, -R21 ;  /* 0x000000ffff15c224 */ /* 0x000fe200078e0a15 */
[----:B------:R-:W-:Y:S01]  /*21260*/  ISETP.GT.U32.AND P5, PT, R29, R16, PT ;  /* 0x000000101d00720c */ /* 0x000fe20003fa4070 */
[----:B------:R-:W-:Y:S01]  /*21270*/  STL [R1+0x2054], R25 ;  /* 0x0020541901007387 */ /* 0x000fe20000100800 */
[----:B------:R-:W-:-:S03]  /*21280*/  @!P0 IMAD.MOV R27, RZ, RZ, -R27 ;  /* 0x000000ffff1b8224 */ /* 0x000fc600078e0a1b */
[----:B------:R-:W-:Y:S04]  /*21290*/  STL [R1+0x2058], R26 ;  /* 0x0020581a01007387 */ /* 0x000fe80000100800 */
[----:B------:R-:W-:Y:S04]  /*212a0*/  STL [R1+0x205c], R18 ;  /* 0x00205c1201007387 */ /* 0x000fe80000100800 */
[----:B------:R-:W-:Y:S04]  /*212b0*/  STL [R1+0x2060], R19 ;  /* 0x0020601301007387 */ /* 0x000fe80000100800 */
[----:B------:R-:W-:Y:S01]  /*212c0*/  STL [R1+0x2064], R20 ;  /* 0x0020641401007387 */ /* 0x000fe20000100800 */
[----:B------:R-:W-:-:S03]  /*212d0*/  ISETP.GE.AND P4, PT, R2, RZ, PT ;  /* 0x000000ff0200720c */ /* 0x000fc60003f86270 */
[----:B------:R-:W-:Y:S04]  /*212e0*/  STL [R1+0x2068], R21 ;  /* 0x0020681501007387 */ /* 0x000fe80000100800 */
[----:B------:R-:W-:Y:S04]  /*212f0*/  STL [R1+0x1fc8], R2 ;  /* 0x001fc80201007387 */ /* 0x000fe80000100800 */
[----:B------:R1:W-:Y:S01]  /*21300*/  STL [R1+0x206c], R27 ;  /* 0x00206c1b01007387 */ /* 0x0003e20000100800 */
[--C-:B------:R-:W-:Y:S02]  /*21310*/  @!P1 IMAD.IADD R15, R15, 0x1, -R29.reuse ;  /* 0x000000010f0f9824 */ /* 0x100fe400078e0a1d */
[----:B------:R-:W-:-:S02]  /*21320*/  @!P6 IMAD.IADD R24, R24, 0x1, -R29 ;  /* 0x000000011818e824 */ /* 0x000fc400078e0a1d */
[----:B------:R-:W-:Y:S01]  /*21330*/  @!P5 IMAD.IADD R16, R16, 0x1, -R29 ;  /* 0x000000011010d824 */ /* 0x000fe200078e0a1d */
[----:B-1----:R-:W3:Y:S04]  /*21340*/  LDL.LU R27, [R1+0xa34] ;  /* 0x000a3400011b7983 */ /* 0x002ee80000300800 */
[----:B------:R-:W4:Y:S04]  /*21350*/  LDL.LU R2, [R1+0xa30] ;  /* 0x000a300001027983 */ /* 0x000f280000300800 */
[----:B------:R-:W4:Y:S04]  /*21360*/  LDL.LU R21, [R1+0xa28] ;  /* 0x000a280001157983 */ /* 0x000f280000300800 */
[----:B------:R-:W4:Y:S04]  /*21370*/  LDL.LU R29, [R1+0xa24] ;  /* 0x000a2400011d7983 */ /* 0x000f280000300800 */
[----:B------:R-:W4:Y:S04]  /*21380*/  LDL.LU R20, [R1+0xa20] ;  /* 0x000a200001147983 */ /* 0x000f280000300800 */
[----:B------:R-:W4:Y:S04]  /*21390*/  LDL.LU R19, [R1+0xa1c] ;  /* 0x000a1c0001137983 */ /* 0x000f280000300800 */
[----:B------:R-:W4:Y:S04]  /*213a0*/  LDL.LU R18, [R1+0xa18] ;  /* 0x000a180001127983 */ /* 0x000f280000300800 */
[----:B------:R-:W4:Y:S01]  /*213b0*/  LDL.LU R26, [R1+0xa14] ;  /* 0x000a1400011a7983 */ /* 0x000f220000300800 */
[----:B0-----:R-:W-:-:S03]  /*213c0*/  LOP3.LUT R28, R0, 0x7, RZ, 0xc0, !PT ;  /* 0x00000007001c7812 */ /* 0x001fc600078ec0ff */
[----:B------:R-:W4:Y:S01]  /*213d0*/  LDL.LU R25, [R1+0xa10] ;  /* 0x000a100001197983 */ /* 0x000f220000300800 */
[----:B------:R-:W-:-:S03]  /*213e0*/  ISETP.GE.AND P2, PT, R5, RZ, PT ;  /* 0x000000ff0500720c */ /* 0x000fc60003f46270 */
[----:B------:R-:W4:Y:S01]  /*213f0*/  LDL.LU R23, [R1+0xa0c] ;  /* 0x000a0c0001177983 */ /* 0x000f220000300800 */
[----:B------:R-:W-:-:S03]  /*21400*/  ISETP.GE.AND P3, PT, R4, RZ, PT ;  /* 0x000000ff0400720c */ /* 0x000fc60003f66270 */
[----:B------:R-:W4:Y:S01]  /*21410*/  LDL.LU R22, [R1+0xa04] ;  /* 0x000a040001167983 */ /* 0x000f220000300800 */
[----:B------:R-:W-:-:S03]  /*21420*/  IMAD.SHL.U32 R5, R0, 0x2, RZ ;  /* 0x0000000200057824 */ /* 0x000fc600078e00ff */
[----:B------:R-:W4:Y:S01]  /*21430*/  LDL.LU R14, [R1+0x9e8] ;  /* 0x0009e800010e7983 */ /* 0x000f220000300800 */
[----:B------:R-:W-:-:S03]  /*21440*/  IMAD R4, R28, 0x90, RZ ;  /* 0x000000901c047824 */ /* 0x000fc600078e02ff */
[----:B------:R-:W4:Y:S02]  /*21450*/  LDL.LU R11, [R1+0x9e4] ;  /* 0x0009e400010b7983 */ /* 0x000f240000300800 */
[C-C-:B------:R-:W-:Y:S02]  /*21460*/  LOP3.LUT R28, R4.reuse, 0x10, R5.reuse, 0x78, !PT ;  /* 0x00000010041c7812 */ /* 0x140fe400078e7805 */
[----:B------:R-:W4:Y:S01]  /*21470*/  LDL.LU R10, [R1+0x9e0] ;  /* 0x0009e000010a7983 */ /* 0x000f220000300800 */
[----:B------:R-:W-:-:S03]  /*21480*/  LOP3.LUT R4, R4, 0x30, R5, 0x78, !PT ;  /* 0x0000003004047812 */ /* 0x000fc600078e7805 */
[----:B------:R-:W4:Y:S01]  /*21490*/  LDL.LU R9, [R1+0x9dc] ;  /* 0x0009dc0001097983 */ /* 0x000f220000300800 */
[----:B------:R-:W-:-:S03]  /*214a0*/  ISETP.GE.AND P6, PT, R6, RZ, PT ;  /* 0x000000ff0600720c */ /* 0x000fc60003fc6270 */
[----:B------:R-:W4:Y:S04]  /*214b0*/  LDL.LU R8, [R1+0x9d4] ;  /* 0x0009d40001087983 */ /* 0x000f280000300800 */
[----:B------:R-:W4:Y:S04]  /*214c0*/  LDL.LU R7, [R1+0x9d0] ;  /* 0x0009d00001077983 */ /* 0x000f280000300800 */
[----:B------:R-:W4:Y:S04]  /*214d0*/  LDL.LU R6, [R1+0x9cc] ;  /* 0x0009cc0001067983 */ /* 0x000f280000300800 */
[----:B------:R-:W4:Y:S04]  /*214e0*/  LDL.LU R5, [R1+0x9c8] ;  /* 0x0009c80001057983 */ /* 0x000f280000300800 */
[----:B------:R-:W4:Y:S01]  /*214f0*/  LDL.LU R4, [R1+0x9c4] ;  /* 0x0009c40001047983 */ /* 0x000f220000300800 */
[----:B------:R-:W-:Y:S01]  /*21500*/  ISETP.GE.AND P1, PT, R3, RZ, PT ;  /* 0x000000ff0300720c */ /* 0x000fe20003f26270 */
[C---:B------:R-:W-:Y:S01]  /*21510*/  IMAD.SHL.U32 R3, R0.reuse, 0x40, RZ ;  /* 0x0000004000037824 */ /* 0x040fe200078e00ff */
[----:B------:R-:W-:-:S05]  /*21520*/  LOP3.LUT R0, R0, 0x3f, RZ, 0xc0, !PT ;  /* 0x0000003f00007812 */ /* 0x000fca00078ec0ff */
[----:B------:R-:W-:Y:S01]  /*21530*/  IMAD R0, R0, UR6, RZ ;  /* 0x0000000600007c24 */ /* 0x000fe2000f8e02ff */
[----:B------:R-:W-:Y:S01]  /*21540*/  LOP3.LUT R3, R28, 0x400, R3, 0xf8, !PT ;  /* 0x000004001c037812 */ /* 0x000fe200078ef803 */
[----:B------:R-:W-:Y:S02]  /*21550*/  @!P2 IMAD.MOV R17, RZ, RZ, -R17 ;  /* 0x000000ffff11a224 */ /* 0x000fe400078e0a11 */
[----:B------:R-:W-:Y:S02]  /*21560*/  @!P3 IMAD.MOV R12, RZ, RZ, -R12 ;  /* 0x000000ffff0cb224 */ /* 0x000fe400078e0a0c */
[----:B------:R-:W-:Y:S01]  /*21570*/  @!P4 IMAD.MOV R15, RZ, RZ, -R15 ;  /* 0x000000ffff0fc224 */ /* 0x000fe200078e0a0f */
[----:B------:R-:W4:Y:S01]  /*21580*/  LDL.LU R3, [R1+0x9c0] ;  /* 0x0009c00001037983 */ /* 0x000f220000300800 */
[----:B------:R-:W-:Y:S02]  /*21590*/  @!P1 IMAD.MOV R24, RZ, RZ, -R24 ;  /* 0x000000ffff189224 */ /* 0x000fe400078e0a18 */
[----:B------:R-:W-:Y:S01]  /*215a0*/  @!P6 IMAD.MOV R16, RZ, RZ, -R16 ;  /* 0x000000ffff10e224 */ /* 0x000fe200078e0a10 */
[----:B--2---:R-:W-:-:S02]  /*215b0*/  ISETP.NE.AND P0, PT, R13, RZ, PT ;  /* 0x000000ff0d00720c */ /* 0x004fc40003f05270 */
[----:B------:R-:W-:Y:S02]  /*215c0*/  LOP3.LUT R28, RZ, R13, RZ, 0x33, !PT ;  /* 0x0000000dff1c7212 */ /* 0x000fe400078e33ff */
[----:B------:R-:W-:Y:S02]  /*215d0*/  LEA R13, P5, R0, UR14, 0x1 ;  /* 0x0000000e000d7c11 */ /* 0x000fe4000f8a08ff */
[----:B------:R-:W2:Y:S04]  /*215e0*/  LDL.LU R0, [R1+0x9bc] ;  /* 0x0009bc0001007983 */ /* 0x000ea80000300800 */
[----:B------:R3:W-:Y:S04]  /*215f0*/  STL [R1+0x200c], R13 ;  /* 0x00200c0d01007387 */ /* 0x0007e80000100800 */
[----:B------:R-:W-:Y:S04]  /*21600*/  STL [R1+0x2070], R17 ;  /* 0x0020701101007387 */ /* 0x000fe80000100800 */
[----:B------:R4:W-:Y:S04]  /*21610*/  STL [R1+0x2074], R12 ;  /* 0x0020740c01007387 */ /* 0x0009e80000100800 */
[----:B------:R-:W-:Y:S04]  /*21620*/  STL [R1+0x2078], R15 ;  /* 0x0020780f01007387 */ /* 0x000fe80000100800 */
[----:B------:R-:W-:Y:S04]  /*21630*/  STL [R1+0x207c], R24 ;  /* 0x00207c1801007387 */ /* 0x000fe80000100800 */
[----:B------:R-:W-:Y:S01]  /*21640*/  STL [R1+0x2080], R16 ;  /* 0x0020801001007387 */ /* 0x000fe20000100800 */
[----:B---3--:R-:W-:-:S02]  /*21650*/  SEL R13, R28, R27, !P0 ;  /* 0x0000001b1c0d7207 */ /* 0x008fc40004000000 */
[----:B----4-:R-:W-:-:S03]  /*21660*/  SEL R12, R28, R2, !P0 ;  /* 0x000000021c0c7207 */ /* 0x010fc60004000000 */
[----:B------:R0:W-:Y:S01]  /*21670*/  STL [R1+0x1c], R13 ;  /* 0x00001c0d01007387 */ /* 0x0001e20000100800 */
[----:B------:R-:W-:-:S03]  /*21680*/  SEL R2, R28, R21, !P0 ;  /* 0x000000151c027207 */ /* 0x000fc60004000000 */
[----:B------:R1:W-:Y:S04]  /*21690*/  STL [R1+0x14], R12 ;  /* 0x0000140c01007387 */ /* 0x0003e80000100800 */
[----:B------:R3:W-:Y:S01]  /*216a0*/  STL [R1+0xc], R2 ;  /* 0x00000c0201007387 */ /* 0x0007e20000100800 */
[C---:B0-----:R-:W-:Y:S02]  /*216b0*/  SEL R13, R28.reuse, R29, !P0 ;  /* 0x0000001d1c0d7207 */ /* 0x041fe40004000000 */
[----:B-1----:R-:W-:-:S03]  /*216c0*/  SEL R12, R28, R20, !P0 ;  /* 0x000000141c0c7207 */ /* 0x002fc60004000000 */
[----:B------:R-:W-:Y:S01]  /*216d0*/  STL [R1+0x8], R13 ;  /* 0x0000080d01007387 */ /* 0x000fe20000100800 */
[C---:B---3--:R-:W-:Y:S02]  /*216e0*/  SEL R2, R28.reuse, R19, !P0 ;  /* 0x000000131c027207 */ /* 0x048fe40004000000 */
[C---:B------:R-:W-:Y:S01]  /*216f0*/  SEL R29, R28.reuse, R18, !P0 ;  /* 0x000000121c1d7207 */ /* 0x040fe20004000000 */
[----:B------:R0:W-:Y:S04]  /*21700*/  STL [R1+0x4], R12 ;  /* 0x0000040c01007387 */ /* 0x0001e80000100800 */
[----:B------:R-:W-:Y:S04]  /*21710*/  STL [R1+0x2084], R29 ;  /* 0x0020841d01007387 */ /* 0x000fe80000100800 */
[----:B------:R1:W-:Y:S01]  /*21720*/  STL [R1], R2 ;  /* 0x0000000201007387 */ /* 0x0003e20000100800 */
[----:B0-----:R-:W-:-:S02]  /*21730*/  SEL R12, R28, R26, !P0 ;  /* 0x0000001a1c0c7207 */ /* 0x001fc40004000000 */
[C---:B------:R-:W-:Y:S02]  /*21740*/  SEL R13, R28.reuse, R23, !P0 ;  /* 0x000000171c0d7207 */ /* 0x040fe40004000000 */
[C---:B-1----:R-:W-:Y:S01]  /*21750*/  SEL R2, R28.reuse, R25, !P0 ;  /* 0x000000191c027207 */ /* 0x042fe20004000000 */
[----:B------:R0:W-:Y:S04]  /*21760*/  STL [R1+0x40], R12 ;  /* 0x0000400c01007387 */ /* 0x0001e80000100800 */
[----:B------:R1:W-:Y:S01]  /*21770*/  STL [R1+0x5c], R2 ;  /* 0x00005c0201007387 */ /* 0x0003e20000100800 */
[C---:B------:R-:W-:Y:S02]  /*21780*/  SEL R11, R28.reuse, R11, !P0 ;  /* 0x0000000b1c0b7207 */ /* 0x040fe40004000000 */
[C---:B0-----:R-:W-:Y:S01]  /*21790*/  SEL R12, R28.reuse, R22, !P0 ;  /* 0x000000161c0c7207 */ /* 0x041fe20004000000 */
[----:B------:R-:W-:Y:S01]  /*217a0*/  STL [R1+0x64], R13 ;  /* 0x0000640d01007387 */ /* 0x000fe20000100800 */
[----:B-1----:R-:W-:-:S03]  /*217b0*/  SEL R2, R28, R14, !P0 ;  /* 0x0000000e1c027207 */ /* 0x002fc60004000000 */
[----:B------:R-:W-:Y:S01]  /*217c0*/  STL [R1+0x6c], R12 ;  /* 0x00006c0c01007387 */ /* 0x000fe20000100800 */
[----:B------:R-:W-:-:S03]  /*217d0*/  SEL R10, R28, R10, !P0 ;  /* 0x0000000a1c0a7207 */ /* 0x000fc60004000000 */
[----:B------:R0:W-:Y:S01]  /*217e0*/  STL [R1+0x78], R2 ;  /* 0x0000780201007387 */ /* 0x0001e20000100800 */
[----:B------:R-:W-:-:S03]  /*217f0*/  SEL R8, R28, R8, !P0 ;  /* 0x000000081c087207 */ /* 0x000fc60004000000 */
[----:B------:R-:W-:Y:S01]  /*21800*/  STL [R1+0x80], R11 ;  /* 0x0000800b01007387 */ /* 0x000fe20000100800 */
[C---:B------:R-:W-:Y:S02]  /*21810*/  SEL R7, R28.reuse, R7, !P0 ;  /* 0x000000071c077207 */ /* 0x040fe40004000000 */
[C---:B0-----:R-:W-:Y:S01]  /*21820*/  SEL R2, R28.reuse, R9, !P0 ;  /* 0x000000091c027207 */ /* 0x041fe20004000000 */
[----:B------:R-:W-:Y:S01]  /*21830*/  STL [R1+0x90], R10 ;  /* 0x0000900a01007387 */ /* 0x000fe20000100800 */
[----:B------:R-:W-:-:S03]  /*21840*/  SEL R5, R28, R5, !P0 ;  /* 0x000000051c057207 */ /* 0x000fc60004000000 */
[----:B------:R0:W-:Y:S01]  /*21850*/  STL [R1+0xc0], R2 ;  /* 0x0000c00201007387 */ /* 0x0001e20000100800 */
[----:B------:R-:W-:-:S03]  /*21860*/  SEL R4, R28, R4, !P0 ;  /* 0x000000041c047207 */ /* 0x000fc60004000000 */
[----:B------:R-:W-:Y:S01]  /*21870*/  STL [R1+0xc8], R8 ;  /* 0x0000c80801007387 */ /* 0x000fe20000100800 */
[----:B0-----:R-:W-:-:S03]  /*21880*/  SEL R2, R28, R6, !P0 ;  /* 0x000000061c027207 */ /* 0x001fc60004000000 */
[----:B------:R-:W-:Y:S04]  /*21890*/  STL [R1+0xd4], R7 ;  /* 0x0000d40701007387 */ /* 0x000fe80000100800 */
[----:B------:R0:W-:Y:S04]  /*218a0*/  STL [R1+0xe4], R2 ;  /* 0x0000e40201007387 */ /* 0x0001e80000100800 */
[----:B------:R-:W-:Y:S04]  /*218b0*/  STL [R1+0x108], R5 ;  /* 0x0001080501007387 */ /* 0x000fe80000100800 */
[----:B------:R-:W-:Y:S04]  /*218c0*/  STL [R1+0x110], R4 ;  /* 0x0001100401007387 */ /* 0x000fe80000100800 */
[----:B------:R-:W3:Y:S01]  /*218d0*/  LDL.LU R29, [R1+0x9a4] ;  /* 0x0009a400011d7983 */ /* 0x000ee20000300800 */
[----:B0-----:R-:W-:-:S05]  /*218e0*/  SEL R2, R28, R3, !P0 ;  /* 0x000000031c027207 */ /* 0x001fca0004000000 */
[----:B------:R-:W-:Y:S01]  /*218f0*/  STL [R1+0x124], R2 ;  /* 0x0001240201007387 */ /* 0x000fe20000100800 */
[----:B--2---:R-:W-:-:S03]  /*21900*/  SEL R0, R28, R0, !P0 ;  /* 0x000000001c007207 */ /* 0x004fc60004000000 */
[----:B---3--:R0:W-:Y:S04]  /*21910*/  STL [R1+0x2130], R29 ;  /* 0x0021301d01007387 */ /* 0x0081e80000100800 */
[----:B------:R-:W-:Y:S04]  /*21920*/  STL [R1+0x12c], R0 ;  /* 0x00012c0001007387 */ /* 0x000fe80000100800 */
[----:B0-----:R-:W2:Y:S04]  /*21930*/  LDL.LU R29, [R1+0x9a8] ;  /* 0x0009a800011d7983 */ /* 0x001ea80000300800 */
[----:B--2---:R0:W-:Y:S04]  /*21940*/  STL [R1+0x2134], R29 ;  /* 0x0021341d01007387 */ /* 0x0041e80000100800 */
[----:B0-----:R-:W2:Y:S04]  /*21950*/  LDL.LU R29, [R1+0x9b4] ;  /* 0x0009b400011d7983 */ /* 0x001ea80000300800 */
[----:B--2---:R0:W-:Y:S04]  /*21960*/  STL [R1+0x2138], R29 ;  /* 0x0021381d01007387 */ /* 0x0041e80000100800 */
[----:B0-----:R-:W2:Y:S04]  /*21970*/  LDL.LU R29, [R1+0x9b8] ;  /* 0x0009b800011d7983 */ /* 0x001ea80000300800 */
[----:B------:R-:W3:Y:S04]  /*21980*/  LDL.LU R16, [R1+0x990] ;  /* 0x0009900001107983 */ /* 0x000ee80000300800 */
[----:B------:R-:W4:Y:S04]  /*21990*/  LDL.LU R24, [R1+0x98c] ;  /* 0x00098c0001187983 */ /* 0x000f280000300800 */
[----:B------:R-:W3:Y:S04]  /*219a0*/  LDL.LU R15, [R1+0x988] ;  /* 0x00098800010f7983 */ /* 0x000ee80000300800 */
        /* <DEDUP_REMOVED lines=23> */
[----:B------:R-:W3:Y:S01]  /*21b20*/  LDL.LU R0, [R1+0x8f0] ;  /* 0x0008f00001007983 */ /* 0x000ee20000300800 */
[----:B--2---:R-:W-:-:S05]  /*21b30*/  SEL R29, R28, R29, !P0 ;  /* 0x0000001d1c1d7207 */ /* 0x004fca0004000000 */
[----:B------:R0:W-:Y:S04]  /*21b40*/  STL [R1+0x134], R29 ;  /* 0x0001341d01007387 */ /* 0x0001e80000100800 */
[----:B0-----:R-:W2:Y:S02]  /*21b50*/  LDL.LU R29, [R1+0x2138] ;  /* 0x00213800011d7983 */ /* 0x001ea40000300800 */
[----:B--2---:R-:W-:-:S05]  /*21b60*/  SEL R29, R28, R29, !P0 ;  /* 0x0000001d1c1d7207 */ /* 0x004fca0004000000 */
[----:B------:R0:W-:Y:S04]  /*21b70*/  STL [R1+0x160], R29 ;  /* 0x0001601d01007387 */ /* 0x0001e80000100800 */
[----:B0-----:R-:W2:Y:S02]  /*21b80*/  LDL.LU R29, [R1+0x2134] ;  /* 0x00213400011d7983 */ /* 0x001ea40000300800 */
[----:B--2---:R-:W-:-:S05]  /*21b90*/  SEL R29, R28, R29, !P0 ;  /* 0x0000001d1c1d7207 */ /* 0x004fca0004000000 */
[----:B------:R0:W-:Y:S04]  /*21ba0*/  STL [R1+0x168], R29 ;  /* 0x0001681d01007387 */ /* 0x0001e80000100800 */
[----:B0-----:R-:W2:Y:S01]  /*21bb0*/  LDL.LU R29, [R1+0x2130] ;  /* 0x00213000011d7983 */ /* 0x001ea20000300800 */
[C---:B----4-:R-:W-:Y:S02]  /*21bc0*/  SEL R24, R28.reuse, R24, !P0 ;  /* 0x000000181c187207 */ /* 0x050fe40004000000 */
[C---:B---3--:R-:W-:Y:S02]  /*21bd0*/  SEL R12, R28.reuse, R12, !P0 ;  /* 0x0000000c1c0c7207 */ /* 0x048fe40004000000 */
[C---:B------:R-:W-:Y:S02]  /*21be0*/  SEL R13, R28.reuse, R13, !P0 ;  /* 0x0000000d1c0d7207 */ /* 0x040fe40004000000 */
[----:B------:R-:W-:-:S02]  /*21bf0*/  SEL R2, R28, R2, !P0 ;  /* 0x000000021c027207 */ /* 0x000fc40004000000 */
[C---:B------:R-:W-:Y:S02]  /*21c00*/  SEL R11, R28.reuse, R11, !P0 ;  /* 0x0000000b1c0b7207 */ /* 0x040fe40004000000 */
[C---:B------:R-:W-:Y:S02]  /*21c10*/  SEL R10, R28.reuse, R10, !P0 ;  /* 0x0000000a1c0a7207 */ /* 0x040fe40004000000 */
[C---:B------:R-:W-:Y:S02]  /*21c20*/  SEL R8, R28.reuse, R8, !P0 ;  /* 0x000000081c087207 */ /* 0x040fe40004000000 */
[C---:B------:R-:W-:Y:S02]  /*21c30*/  SEL R7, R28.reuse, R7, !P0 ;  /* 0x000000071c077207 */ /* 0x040fe40004000000 */
[C---:B------:R-:W-:Y:S02]  /*21c40*/  SEL R5, R28.reuse, R5, !P0 ;  /* 0x000000051c057207 */ /* 0x040fe40004000000 */
[----:B------:R-:W-:-:S02]  /*21c50*/  SEL R4, R28, R4, !P0 ;  /* 0x000000041c047207 */ /* 0x000fc40004000000 */
[----:B--2---:R-:W-:-:S05]  /*21c60*/  SEL R29, R28, R29, !P0 ;  /* 0x0000001d1c1d7207 */ /* 0x004fca0004000000 */
[----:B------:R0:W-:Y:S02]  /*21c70*/  STL [R1+0x1a0], R29 ;  /* 0x0001a01d01007387 */ /* 0x0001e40000100800 */
[C---:B0-----:R-:W-:Y:S02]  /*21c80*/  SEL R29, R28.reuse, R16, !P0 ;  /* 0x000000101c1d7207 */ /* 0x041fe40004000000 */
[----:B------:R-:W-:-:S03]  /*21c90*/  SEL R16, R28, R15, !P0 ;  /* 0x0000000f1c107207 */ /* 0x000fc60004000000 */
[----:B------:R-:W-:Y:S01]  /*21ca0*/  STL [R1+0x1b4], R29 ;  /* 0x0001b41d01007387 */ /* 0x000fe20000100800 */
[----:B------:R-:W-:-:S03]  /*21cb0*/  SEL R15, R28, R17, !P0 ;  /* 0x000000111c0f7207 */ /* 0x000fc60004000000 */
[----:B------:R-:W-:Y:S04]  /*21cc0*/  STL [R1+0x1b8], R24 ;  /* 0x0001b81801007387 */ /* 0x000fe80000100800 */
[----:B------:R-:W-:Y:S04]  /*21cd0*/  STL [R1+0x1bc], R16 ;  /* 0x0001bc1001007387 */ /* 0x000fe80000100800 */
[----:B------:R0:W-:Y:S04]  /*21ce0*/  STL [R1+0x1c0], R12 ;  /* 0x0001c00c01007387 */ /* 0x0001e80000100800 */
[----:B------:R-:W-:Y:S01]  /*21cf0*/  STL [R1+0x1c4], R15 ;  /* 0x0001c40f01007387 */ /* 0x000fe20000100800 */
[----:B0-----:R-:W-:-:S03]  /*21d00*/  SEL R12, R28, R27, !P0 ;  /* 0x0000001b1c0c7207 */ /* 0x001fc60004000000 */
[----:B------:R0:W-:Y:S04]  /*21d10*/  STL [R1+0x1c8], R13 ;  /* 0x0001c80d01007387 */ /* 0x0001e80000100800 */
[----:B------:R1:W-:Y:S04]  /*21d20*/  STL [R1+0x1cc], R12 ;  /* 0x0001cc0c01007387 */ /* 0x0003e80000100800 */
[----:B------:R2:W-:Y:S01]  /*21d30*/  STL [R1+0x1f4], R2 ;  /* 0x0001f40201007387 */ /* 0x0005e20000100800 */
[C---:B0-----:R-:W-:Y:S02]  /*21d40*/  SEL R13, R28.reuse, R21, !P0 ;  /* 0x000000151c0d7207 */ /* 0x041fe40004000000 */
[----:B-1----:R-:W-:-:S03]  /*21d50*/  SEL R12, R28, R20, !P0 ;  /* 0x000000141c0c7207 */ /* 0x002fc60004000000 */
[----:B------:R0:W-:Y:S01]  /*21d60*/  STL [R1+0x1f8], R13 ;  /* 0x0001f80d01007387 */ /* 0x0001e20000100800 */
[----:B--2---:R-:W-:-:S03]  /*21d70*/  SEL R2, R28, R19, !P0 ;  /* 0x000000131c027207 */ /* 0x004fc60004000000 */
        /* <DEDUP_REMOVED lines=10> */
[----:B------:R-:W-:Y:S01]  /*21e20*/  STL [R1+0x214], R13 ;  /* 0x0002140d01007387 */ /* 0x000fe20000100800 */
[----:B--2---:R-:W-:-:S03]  /*21e30*/  SEL R2, R28, R14, !P0 ;  /* 0x0000000e1c027207 */ /* 0x004fc60004000000 */
[----:B------:R-:W-:Y:S04]  /*21e40*/  STL [R1+0x21c], R12 ;  /* 0x00021c0c01007387 */ /* 0x000fe80000100800 */
[----:B------:R0:W-:Y:S04]  /*21e50*/  STL [R1+0x230], R2 ;  /* 0x0002300201007387 */ /* 0x0001e80000100800 */
[----:B------:R-:W-:Y:S01]  /*21e60*/  STL [R1+0x234], R11 ;  /* 0x0002340b01007387 */ /* 0x000fe20000100800 */
[----:B0-----:R-:W-:-:S03]  /*21e70*/  SEL R2, R28, R9, !P0 ;  /* 0x000000091c027207 */ /* 0x001fc60004000000 */
[----:B------:R-:W-:Y:S04]  /*21e80*/  STL [R1+0x238], R10 ;  /* 0x0002380a01007387 */ /* 0x000fe80000100800 */
[----:B------:R0:W-:Y:S04]  /*21e90*/  STL [R1+0x244], R2 ;  /* 0x0002440201007387 */ /* 0x0001e80000100800 */
[----:B------:R-:W-:Y:S01]  /*21ea0*/  STL [R1+0x250], R8 ;  /* 0x0002500801007387 */ /* 0x000fe20000100800 */
[----:B0-----:R-:W-:-:S03]  /*21eb0*/  SEL R2, R28, R6, !P0 ;  /* 0x000000061c027207 */ /* 0x001fc60004000000 */
[----:B------:R-:W-:Y:S04]  /*21ec0*/  STL [R1+0x254], R7 ;  /* 0x0002540701007387 */ /* 0x000fe80000100800 */
[----:B------:R0:W-:Y:S04]  /*21ed0*/  STL [R1+0x258], R2 ;  /* 0x0002580201007387 */ /* 0x0001e80000100800 */
[----:B------:R-:W-:Y:S04]  /*21ee0*/  STL [R1+0x260], R5 ;  /* 0x0002600501007387 */ /* 0x000fe80000100800 */
[----:B------:R-:W-:Y:S04]  /*21ef0*/  STL [R1+0x270], R4 ;  /* 0x0002700401007387 */ /* 0x000fe80000100800 */
[----:B------:R-:W2:Y:S01]  /*21f00*/  LDL.LU R29, [R1+0x8d4] ;  /* 0x0008d400011d7983 */ /* 0x000ea20000300800 */
[----:B0-----:R-:W-:-:S02]  /*21f10*/  SEL R2, R28, R3, !P0 ;  /* 0x000000031c027207 */ /* 0x001fc40004000000 */
[----:B------:R-:W-:-:S03]  /*21f20*/  SEL R0, R28, R0, !P0 ;  /* 0x000000001c007207 */ /* 0x000fc60004000000 */
[----:B------:R-:W-:Y:S04]  /*21f30*/  STL [R1+0x28c], R2 ;  /* 0x00028c0201007387 */ /* 0x000fe80000100800 */
[----:B--2---:R0:W-:Y:S04]  /*21f40*/  STL [R1+0x2124], R29 ;  /* 0x0021241d01007387 */ /* 0x0041e80000100800 */
        /* <DEDUP_REMOVED lines=748> */
[C---:B------:R-:W-:Y:S02]  /*24e10*/  SEL R16, R28.reuse, R15, !P0 ;  /* 0x0000000f1c107207 */ /* 0x040fe40004000000 */
[C---:B------:R-:W-:Y:S01]  /*24e20*/  SEL R15, R28.reuse, R17, !P0 ;  /* 0x000000111c0f7207 */ /* 0x040fe20004000000 */
[----:B------:R-:W-:Y:S04]  /*24e30*/  STL [R1+0x640], R29 ;  /* 0x0006401d01007387 */ /* 0x000fe80000100800 */
[----:B------:R-:W-:Y:S04]  /*24e40*/  STL [R1+0x638], R24 ;  /* 0x0006381801007387 */ /* 0x000fe80000100800 */
[----:B------:R-:W-:Y:S04]  /*24e50*/  STL [R1+0x634], R16 ;  /* 0x0006341001007387 */ /* 0x000fe80000100800 */
[----:B------:R0:W-:Y:S04]  /*24e60*/  STL [R1+0x630], R12 ;  /* 0x0006300c01007387 */ /* 0x0001e80000100800 */
[----:B------:R-:W-:Y:S04]  /*24e70*/  STL [R1+0x62c], R15 ;  /* 0x00062c0f01007387 */ /* 0x000fe80000100800 */
[----:B------:R1:W-:Y:S01]  /*24e80*/  STL [R1+0x620], R13 ;  /* 0x0006200d01007387 */ /* 0x0003e20000100800 */
[----:B0-----:R-:W-:-:S02]  /*24e90*/  SEL R12, R28, R27, !P0 ;  /* 0x0000001b1c0c7207 */ /* 0x001fc40004000000 */
[----:B-1----:R-:W-:-:S03]  /*24ea0*/  SEL R13, R28, R21, !P0 ;  /* 0x000000151c0d7207 */ /* 0x002fc60004000000 */
[----:B------:R0:W-:Y:S04]  /*24eb0*/  STL [R1+0x61c], R12 ;  /* 0x00061c0c01007387 */ /* 0x0001e80000100800 */
[----:B------:R1:W-:Y:S04]  /*24ec0*/  STL [R1+0x618], R2 ;  /* 0x0006180201007387 */ /* 0x0003e80000100800 */
[----:B------:R2:W-:Y:S01]  /*24ed0*/  STL [R1+0x614], R13 ;  /* 0x0006140d01007387 */ /* 0x0005e20000100800 */
[C---:B0-----:R-:W-:Y:S02]  /*24ee0*/  SEL R12, R28.reuse, R20, !P0 ;  /* 0x000000141c0c7207 */ /* 0x041fe40004000000 */
[----:B-1----:R-:W-:-:S02]  /*24ef0*/  SEL R2, R28, R19, !P0 ;  /* 0x000000131c027207 */ /* 0x002fc40004000000 */
[C---:B--2---:R-:W-:Y:S01]  /*24f00*/  SEL R13, R28.reuse, R18, !P0 ;  /* 0x000000121c0d7207 */ /* 0x044fe20004000000 */
[----:B------:R0:W-:Y:S04]  /*24f10*/  STL [R1+0x60c], R12 ;  /* 0x00060c0c01007387 */ /* 0x0001e80000100800 */
[----:B------:R1:W-:Y:S04]  /*24f20*/  STL [R1+0x5fc], R2 ;  /* 0x0005fc0201007387 */ /* 0x0003e80000100800 */
[----:B------:R2:W-:Y:S01]  /*24f30*/  STL [R1+0x5f0], R13 ;  /* 0x0005f00d01007387 */ /* 0x0005e20000100800 */
[----:B0-----:R-:W-:-:S02]  /*24f40*/  SEL R12, R28, R26, !P0 ;  /* 0x0000001a1c0c7207 */ /* 0x001fc40004000000 */
[C---:B-1----:R-:W-:Y:S02]  /*24f50*/  SEL R2, R28.reuse, R25, !P0 ;  /* 0x000000191c027207 */ /* 0x042fe40004000000 */
[C---:B--2---:R-:W-:Y:S01]  /*24f60*/  SEL R13, R28.reuse, R23, !P0 ;  /* 0x000000171c0d7207 */ /* 0x044fe20004000000 */
[----:B------:R0:W-:Y:S04]  /*24f70*/  STL [R1+0x5e8], R12 ;  /* 0x0005e80c01007387 */ /* 0x0001e80000100800 */
[----:B------:R1:W-:Y:S04]  /*24f80*/  STL [R1+0x5e0], R2 ;  /* 0x0005e00201007387 */ /* 0x0003e80000100800 */
[----:B------:R-:W-:Y:S01]  /*24f90*/  STL [R1+0x5dc], R13 ;  /* 0x0005dc0d01007387 */ /* 0x000fe20000100800 */
[----:B0-----:R-:W-:-:S02]  /*24fa0*/  SEL R12, R28, R22, !P0 ;  /* 0x000000161c0c7207 */ /* 0x001fc40004000000 */
[----:B-1----:R-:W-:-:S03]  /*24fb0*/  SEL R2, R28, R14, !P0 ;  /* 0x0000000e1c027207 */ /* 0x002fc60004000000 */
[----:B------:R-:W-:Y:S04]  /*24fc0*/  STL [R1+0x5d8], R12 ;  /* 0x0005d80c01007387 */ /* 0x000fe80000100800 */
[----:B------:R0:W-:Y:S04]  /*24fd0*/  STL [R1+0x5d4], R2 ;  /* 0x0005d40201007387 */ /* 0x0001e80000100800 */
[----:B------:R-:W-:Y:S04]  /*24fe0*/  STL [R1+0x5d0], R11 ;  /* 0x0005d00b01007387 */ /* 0x000fe80000100800 */
[----:B------:R-:W-:Y:S01]  /*24ff0*/  STL [R1+0x5c8], R10 ;  /* 0x0005c80a01007387 */ /* 0x000fe20000100800 */
[----:B0-----:R-:W-:-:S05]  /*25000*/  SEL R2, R28, R9, !P0 ;  /* 0x000000091c027207 */ /* 0x001fca0004000000 */
[----:B------:R0:W-:Y:S04]  /*25010*/  STL [R1+0x5c0], R2 ;  /* 0x0005c00201007387 */ /* 0x0001e80000100800 */
[----:B------:R-:W-:Y:S04]  /*25020*/  STL [R1+0x5b8], R8 ;  /* 0x0005b80801007387 */ /* 0x000fe80000100800 */
[----:B------:R-:W-:Y:S01]  /*25030*/  STL [R1+0x5b4], R7 ;  /* 0x0005b40701007387 */ /* 0x000fe20000100800 */
[----:B0-----:R-:W-:-:S05]  /*25040*/  SEL R2, R28, R6, !P0 ;  /* 0x000000061c027207 */ /* 0x001fca0004000000 */
[----:B------:R0:W-:Y:S04]  /*25050*/  STL [R1+0x5ac], R2 ;  /* 0x0005ac0201007387 */ /* 0x0001e80000100800 */
[----:B------:R-:W-:Y:S04]  /*25060*/  STL [R1+0x5a0], R5 ;  /* 0x0005a00501007387 */ /* 0x000fe80000100800 */
[----:B------:R-:W-:Y:S04]  /*25070*/  STL [R1+0x594], R4 ;  /* 0x0005940401007387 */ /* 0x000fe80000100800 */
[----:B------:R-:W2:Y:S01]  /*25080*/  LDL.LU R29, [R1+0x480] ;  /* 0x00048000011d7983 */ /* 0x000ea20000300800 */
[----:B------:R-:W-:-:S02]  /*25090*/  SEL R0, R28, R0, !P0 ;  /* 0x000000001c007207 */ /* 0x000fc40004000000 */
[----:B0-----:R-:W-:-:S05]  /*250a0*/  SEL R2, R28, R3, !P0 ;  /* 0x000000031c027207 */ /* 0x001fca0004000000 */
        /* <DEDUP_REMOVED lines=539> */
[C---:B---3--:R-:W-:Y:S02]  /*27260*/  SEL R16, R28.reuse, R16, !P0 ;  /* 0x000000101c107207 */ /* 0x048fe40004000000 */
[C---:B----4-:R-:W-:Y:S02]  /*27270*/  SEL R24, R28.reuse, R24, !P0 ;  /* 0x000000181c187207 */ /* 0x050fe40004000000 */
        /* <DEDUP_REMOVED lines=23> */
[----:B--2---:R-:W-:-:S05]  /*273f0*/  SEL R29, R28, R29, !P0 ;  /* 0x0000001d1c1d7207 */ /* 0x004fca0004000000 */
[----:B------:R0:W-:Y:S04]  /*27400*/  STL [R1+0x14c], R29 ;  /* 0x00014c1d01007387 */ /* 0x0001e80000100800 */
[----:B0-----:R-:W2:Y:S04]  /*27410*/  LDL.LU R29, [R1+0x2084] ;  /* 0x00208400011d7983 */ /* 0x001ea80000300800 */
[----:B------:R0:W-:Y:S04]  /*27420*/  STL [R1+0x148], R16 ;  /* 0x0001481001007387 */ /* 0x0001e80000100800 */
[----:B0-----:R-:W3:Y:S04]  /*27430*/  LDL.LU R16, [R1+0x2080] ;  /* 0x0020800001107983 */ /* 0x001ee80000300800 */
[----:B------:R0:W-:Y:S04]  /*27440*/  STL [R1+0x144], R24 ;  /* 0x0001441801007387 */ /* 0x0001e80000100800 */
[----:B0-----:R-:W4:Y:S04]  /*27450*/  LDL.LU R24, [R1+0x207c] ;  /* 0x00207c0001187983 */ /* 0x001f280000300800 */
[----:B------:R0:W-:Y:S04]  /*27460*/  STL [R1+0x140], R15 ;  /* 0x0001400f01007387 */ /* 0x0001e80000100800 */
[----:B0-----:R-:W2:Y:S04]  /*27470*/  LDL.LU R15, [R1+0x2078] ;  /* 0x00207800010f7983 */ /* 0x001ea80000300800 */
        /* <DEDUP_REMOVED lines=41> */
[----:B0-----:R-:W3:Y:S04]  /*27710*/  LDL.LU R3, [R1+0x2024] ;  /* 0x0020240001037983 */ /* 0x001ee80000300800 */
[----:B------:R0:W-:Y:S04]  /*27720*/  STL [R1+0xcc], R0 ;  /* 0x0000cc0001007387 */ /* 0x0001e80000100800 */
[----:B0-----:R-:W3:Y:S01]  /*27730*/  LDL.LU R0, [R1+0x2020] ;  /* 0x0020200001007983 */ /* 0x001ee20000300800 */
[----:B------:R-:W-:-:S02]  /*27740*/  SEL R13, R28, R13, !P0 ;  /* 0x0000000d1c0d7207 */ /* 0x000fc40004000000 */
[----:B------:R-:W-:-:S03]  /*27750*/  SEL R2, R28, R2, !P0 ;  /* 0x000000021c027207 */ /* 0x000fc60004000000 */
[----:B------:R-:W-:Y:S04]  /*27760*/  STL [R1+0xc4], R13 ;  /* 0x0000c40d01007387 */ /* 0x000fe80000100800 */
[----:B------:R2:W-:Y:S02]  /*27770*/  STL [R1+0xbc], R2 ;  /* 0x0000bc0201007387 */ /* 0x0005e40000100800 */
[C---:B--2---:R-:W-:Y:S02]  /*27780*/  SEL R2, R28.reuse, R4, !P0 ;  /* 0x000000041c027207 */ /* 0x044fe40004000000 */
[C---:B---3--:R-:W-:Y:S02]  /*27790*/  SEL R13, R28.reuse, R0, !P0 ;  /* 0x000000001c0d7207 */ /* 0x048fe40004000000 */
[----:B------:R-:W-:-:S02]  /*277a0*/  SEL R0, R28, R3, !P0 ;  /* 0x000000031c007207 */ /* 0x000fc40004000000 */
[C---:B------:R-:W-:Y:S01]  /*277b0*/  SEL R3, R28.reuse, R5, !P0 ;  /* 0x000000051c037207 */ /* 0x040fe20004000000 */
[----:B------:R-:W-:Y:S04]  /*277c0*/  STL [R1+0xb8], R13 ;  /* 0x0000b80d01007387 */ /* 0x000fe80000100800 */
        /* <DEDUP_REMOVED lines=19> */
[----:B------:R1:W-:Y:S01]  /*27900*/  STL [R1+0x88], R2 ;  /* 0x0000880201007387 */ /* 0x0003e20000100800 */
[----:B0-----:R-:W-:-:S03]  /*27910*/  SEL R0, R28, R25, !P0 ;  /* 0x000000191c007207 */ /* 0x001fc60004000000 */
[----:B-1----:R-:W2:Y:S04]  /*27920*/  LDL.LU R2, [R1+0x8fc] ;  /* 0x0008fc0001027983 */ /* 0x002ea80000300800 */
[----:B------:R0:W-:Y:S04]  /*27930*/  STL [R1+0x84], R3 ;  /* 0x0000840301007387 */ /* 0x0001e80000100800 */
[----:B------:R1:W-:Y:S04]  /*27940*/  STL [R1+0x7c], R0 ;  /* 0x00007c0001007387 */ /* 0x0003e80000100800 */
[----:B------:R-:W3:Y:S01]  /*27950*/  LDL.LU R6, [R1+0x14] ;  /* 0x0000140001067983 */ /* 0x000ee20000300800 */
[----:B0-----:R-:W-:-:S02]  /*27960*/  SEL R3, R28, R26, !P0 ;  /* 0x0000001a1c037207 */ /* 0x001fc40004000000 */
[----:B-1----:R-:W-:-:S03]  /*27970*/  SEL R0, R28, R18, !P0 ;  /* 0x000000121c007207 */ /* 0x002fc60004000000 */
[----:B------:R0:W-:Y:S04]  /*27980*/  STL [R1+0x74], R3 ;  /* 0x0000740301007387 */ /* 0x0001e80000100800 */
[----:B------:R1:W-:Y:S04]  /*27990*/  STL [R1+0x70], R0 ;  /* 0x0000700001007387 */ /* 0x0003e80000100800 */
[----:B------:R-:W3:Y:S01]  /*279a0*/  LDL.LU R7, [R1+0xc] ;  /* 0x00000c0001077983 */ /* 0x000ee20000300800 */
[C---:B0-----:R-:W-:Y:S02]  /*279b0*/  SEL R3, R28.reuse, R19, !P0 ;  /* 0x000000131c037207 */ /* 0x041fe40004000000 */
[----:B-1----:R-:W-:-:S03]  /*279c0*/  SEL R0, R28, R20, !P0 ;  /* 0x000000141c007207 */ /* 0x002fc60004000000 */
[----:B------:R-:W-:Y:S04]  /*279d0*/  STL [R1+0x68], R3 ;  /* 0x0000680301007387 */ /* 0x000fe80000100800 */
[----:B------:R-:W3:Y:S04]  /*279e0*/  LDL.LU R20, [R1+0x1c] ;  /* 0x00001c0001147983 */ /* 0x000ee80000300800 */
[----:B------:R-:W3:Y:S04]  /*279f0*/  LDL.LU R19, [R1+0x8] ;  /* 0x0000080001137983 */ /* 0x000ee80000300800 */
[----:B------:R0:W-:Y:S04]  /*27a00*/  STL [R1+0x60], R0 ;  /* 0x0000600001007387 */ /* 0x0001e80000100800 */
[----:B------:R-:W3:Y:S01]  /*27a10*/  LDL.LU R8, [R1+0x4] ;  /* 0x0000040001087983 */ /* 0x000ee20000300800 */
[----:B------:R-:W1:Y:S03]  /*27a20*/  S2R R13, SR_TID.X ;  /* 0x00000000000d7919 */ /* 0x000e660000002100 */
[----:B------:R-:W3:Y:S01]  /*27a30*/  LDL.LU R9, [R1] ;  /* 0x0000000001097983 */ /* 0x000ee20000300800 */
[----:B0-----:R-:W-:-:S02]  /*27a40*/  SEL R0, R28, R21, !P0 ;  /* 0x000000151c007207 */ /* 0x001fc40004000000 */
[----:B------:R-:W-:-:S03]  /*27a50*/  SEL R3, R28, R27, !P0 ;  /* 0x0000001b1c037207 */ /* 0x000fc60004000000 */
[----:B------:R0:W-:Y:S04]  /*27a60*/  STL [R1+0x58], R0 ;  /* 0x0000580001007387 */ /* 0x0001e80000100800 */
[----:B------:R-:W3:Y:S04]  /*27a70*/  LDL.LU R10, [R1+0x40] ;  /* 0x00004000010a7983 */ /* 0x000ee80000300800 */
[----:B------:R4:W-:Y:S01]  /*27a80*/  STL [R1+0x54], R3 ;  /* 0x0000540301007387 */ /* 0x0009e20000100800 */
[C---:B0-----:R-:W-:Y:S02]  /*27a90*/  SEL R0, R28.reuse, R17, !P0 ;  /* 0x000000111c007207 */ /* 0x041fe40004000000 */
[----:B----4-:R-:W-:-:S03]  /*27aa0*/  SEL R3, R28, R12, !P0 ;  /* 0x0000000c1c037207 */ /* 0x010fc60004000000 */
[----:B------:R0:W-:Y:S04]  /*27ab0*/  STL [R1+0x50], R0 ;  /* 0x0000500001007387 */ /* 0x0001e80000100800 */
[----:B------:R-:W4:Y:S04]  /*27ac0*/  LDL.LU R11, [R1+0x5c] ;  /* 0x00005c00010b7983 */ /* 0x000f280000300800 */
[----:B------:R1:W-:Y:S04]  /*27ad0*/  STL [R1+0x4c], R3 ;  /* 0x00004c0301007387 */ /* 0x0003e80000100800 */
[----:B------:R-:W4:Y:S01]  /*27ae0*/  LDL.LU R26, [R1+0x64] ;  /* 0x00006400011a7983 */ /* 0x000f220000300800 */
[----:B0-----:R-:W-:-:S05]  /*27af0*/  SEL R0, R28, R15, !P0 ;  /* 0x0000000f1c007207 */ /* 0x001fca0004000000 */
[----:B------:R0:W-:Y:S01]  /*27b00*/  STL [R1+0x48], R0 ;  /* 0x0000480001007387 */ /* 0x0001e20000100800 */
[----:B-1----:R-:W-:-:S03]  /*27b10*/  SEL R3, R28, R16, !P0 ;  /* 0x000000101c037207 */ /* 0x002fc60004000000 */
[----:B------:R-:W4:Y:S04]  /*27b20*/  LDL.LU R14, [R1+0x6c] ;  /* 0x00006c00010e7983 */ /* 0x000f280000300800 */
[----:B------:R-:W4:Y:S01]  /*27b30*/  LDL.LU R22, [R1+0x78] ;  /* 0x0000780001167983 */ /* 0x000f220000300800 */
[----:B0-----:R-:W-:Y:S02]  /*27b40*/  LOP3.LUT R0, R13, 0x3f, RZ, 0xc0, !PT ;  /* 0x0000003f0d007812 */ /* 0x001fe400078ec0ff */
[----:B------:R-:W-:-:S03]  /*27b50*/  SEL R13, R28, R24, !P0 ;  /* 0x000000181c0d7207 */ /* 0x000fc60004000000 */
[----:B------:R-:W-:Y:S02]  /*27b60*/  IMAD R0, R0, UR6, RZ ;  /* 0x0000000600007c24 */ /* 0x000fe4000f8e02ff */
[----:B------:R-:W-:Y:S04]  /*27b70*/  STL [R1+0x2010], R13 ;  /* 0x0020100d01007387 */ /* 0x000fe80000100800 */
[----:B------:R-:W4:Y:S04]  /*27b80*/  LDL.LU R18, [R1+0x80] ;  /* 0x0000800001127983 */ /* 0x000f280000300800 */
[----:B------:R0:W-:Y:S04]  /*27b90*/  STL [R1+0x38], R3 ;  /* 0x0000380301007387 */ /* 0x0001e80000100800 */
[----:B------:R-:W4:Y:S01]  /*27ba0*/  LDL.LU R25, [R1+0x90] ;  /* 0x0000900001197983 */ /* 0x000f220000300800 */
[----:B------:R-:W-:-:S03]  /*27bb0*/  LEA.HI.X.SX32 R0, R0, UR15, 0x1, P5 ;  /* 0x0000000f00007c11 */ /* 0x000fc6000a8f0eff */
[----:B------:R-:W4:Y:S04]  /*27bc0*/  LDL.LU R23, [R1+0xc0] ;  /* 0x0000c00001177983 */ /* 0x000f280000300800 */
[----:B0-----:R-:W4:Y:S04]  /*27bd0*/  LDL.LU R3, [R1+0xc8] ;  /* 0x0000c80001037983 */ /* 0x001f280000300800 */
[----:B------:R-:W4:Y:S04]  /*27be0*/  LDL.LU R4, [R1+0xd4] ;  /* 0x0000d40001047983 */ /* 0x000f280000300800 */
[----:B------:R3:W-:Y:S04]  /*27bf0*/  STL [R1+0x2008], R0 ;  /* 0x0020080001007387 */ /* 0x0007e80000100800 */
[----:B------:R-:W4:Y:S01]  /*27c00*/  LDL.LU R5, [R1+0xe4] ;  /* 0x0000e40001057983 */ /* 0x000f220000300800 */
[----:B--2---:R-:W-:-:S05]  /*27c10*/  IMAD R2, R2, UR7, RZ ;  /* 0x0000000702027c24 */ /* 0x004fca000f8e02ff */
[----:B------:R0:W-:Y:S01]  /*27c20*/  STL [R1+0x2014], R2 ;  /* 0x0020140201007387 */ /* 0x0001e20000100800 */
[----:B---3--:R-:W-:-:S03]  /*27c30*/  IMAD R0, R6, UR10, RZ ;  /* 0x0000000a06007c24 */ /* 0x008fc6000f8e02ff */
[----:B------:R-:W2:Y:S01]  /*27c40*/  LDL.LU R6, [R1+0x108] ;  /* 0x0001080001067983 */ /* 0x000ea20000300800 */
[----:B0-----:R-:W-:-:S05]  /*27c50*/  IMAD R2, R20, UR10, RZ ;  /* 0x0000000a14027c24 */ /* 0x001fca000f8e02ff */
[----:B------:R0:W-:Y:S04]  /*27c60*/  STL [R1+0x3c], R2 ;  /* 0x00003c0201007387 */ /* 0x0001e80000100800 */
[----:B------:R-:W-:Y:S01]  /*27c70*/  STL [R1+0x34], R0 ;  /* 0x0000340001007387 */ /* 0x000fe20000100800 */
[----:B0-----:R-:W-:-:S03]  /*27c80*/  IMAD R2, R7, UR10, RZ ;  /* 0x0000000a07027c24 */ /* 0x001fc6000f8e02ff */
[----:B------:R-:W3:Y:S04]  /*27c90*/  LDL.LU R7, [R1+0x110] ;  /* 0x0001100001077983 */ /* 0x000ee80000300800 */
[----:B------:R0:W-:Y:S02]  /*27ca0*/  STL [R1+0x30], R2 ;  /* 0x0000300201007387 */ /* 0x0001e40000100800 */
[----:B0-----:R-:W-:Y:S02]  /*27cb0*/  IMAD R2, R8, UR10, RZ ;  /* 0x0000000a08027c24 */ /* 0x001fe4000f8e02ff */
[----:B------:R-:W3:Y:S01]  /*27cc0*/  LDL.LU R8, [R1+0x124] ;  /* 0x0001240001087983 */ /* 0x000ee20000300800 */
[----:B------:R-:W-:-:S05]  /*27cd0*/  IMAD R0, R19, UR10, RZ ;  /* 0x0000000a13007c24 */ /* 0x000fca000f8e02ff */
[----:B------:R0:W-:Y:S04]  /*27ce0*/  STL [R1+0x2c], R0 ;  /* 0x00002c0001007387 */ /* 0x0001e80000100800 */
[----:B------:R1:W-:Y:S01]  /*27cf0*/  STL [R1+0x28], R2 ;  /* 0x0000280201007387 */ /* 0x0003e20000100800 */
[----:B0-----:R-:W-:Y:S02]  /*27d00*/  IMAD R0, R9, UR10, RZ ;  /* 0x0000000a09007c24 */ /* 0x001fe4000f8e02ff */
[----:B-1----:R-:W-:Y:S01]  /*27d10*/  IMAD R2, R29, UR10, RZ ;  /* 0x0000000a1d027c24 */ /* 0x002fe2000f8e02ff */
[----:B------:R-:W3:Y:S04]  /*27d20*/  LDL.LU R9, [R1+0x12c] ;  /* 0x00012c0001097983 */ /* 0x000ee80000300800 */
[----:B------:R0:W-:Y:S02]  /*27d30*/  STL [R1+0x24], R0 ;  /* 0x0000240001007387 */ /* 0x0001e40000100800 */
[----:B0-----:R-:W-:-:S02]  /*27d40*/  IMAD R0, R10, UR10, RZ ;  /* 0x0000000a0a007c24 */ /* 0x001fc4000f8e02ff */
[----:B------:R-:W3:Y:S04]  /*27d50*/  LDL.LU R10, [R1+0x134] ;  /* 0x00013400010a7983 */ /* 0x000ee80000300800 */
[----:B------:R4:W-:Y:S04]  /*27d60*/  STL [R1+0x20], R2 ;  /* 0x0000200201007387 */ /* 0x0009e80000100800 */
[----:B------:R0:W-:Y:S01]  /*27d70*/  STL [R1+0x1c], R0 ;  /* 0x00001c0001007387 */ /* 0x0001e20000100800 */
[----:B----4-:R-:W-:Y:S02]  /*27d80*/  IMAD R2, R11, UR10, RZ ;  /* 0x0000000a0b027c24 */ /* 0x010fe4000f8e02ff */
[----:B0-----:R-:W-:Y:S01]  /*27d90*/  IMAD R0, R26, UR10, RZ ;  /* 0x0000000a1a007c24 */ /* 0x001fe2000f8e02ff */
[----:B------:R-:W4:Y:S04]  /*27da0*/  LDL.LU R11, [R1+0x160] ;  /* 0x00016000010b7983 */ /* 0x000f280000300800 */
[----:B------:R0:W-:Y:S04]  /*27db0*/  STL [R1+0x18], R2 ;  /* 0x0000180201007387 */ /* 0x0001e80000100800 */
[----:B------:R-:W4:Y:S04]  /*27dc0*/  LDL.LU R26, [R1+0x168] ;  /* 0x00016800011a7983 */ /* 0x000f280000300800 */
[----:B------:R1:W-:Y:S01]  /*27dd0*/  STL [R1+0x14], R0 ;  /* 0x0000140001007387 */ /* 0x0003e20000100800 */
[----:B------:R-:W-:-:S02]  /*27de0*/  IMAD R12, R18, UR10, RZ ;  /* 0x0000000a120c7c24 */ /* 0x000fc4000f8e02ff */
[----:B0-----:R-:W-:Y:S02]  /*27df0*/  IMAD R2, R14, UR10, RZ ;  /* 0x0000000a0e027c24 */ /* 0x001fe4000f8e02ff */
[----:B------:R-:W4:Y:S01]  /*27e00*/  LDL.LU R14, [R1+0x1a0] ;  /* 0x0001a000010e7983 */ /* 0x000f220000300800 */
[----:B-1----:R-:W-:-:S03]  /*27e10*/  IMAD R0, R22, UR10, RZ ;  /* 0x0000000a16007c24 */ /* 0x002fc6000f8e02ff */
[----:B------:R0:W-:Y:S04]  /*27e20*/  STL [R1+0x10], R2 ;  /* 0x0000100201007387 */ /* 0x0001e80000100800 */
[----:B------:R-:W4:Y:S01]  /*27e30*/  LDL.LU R22, [R1+0x1b4] ;  /* 0x0001b40001167983 */ /* 0x000f220000300800 */
[----:B------:R-:W-:-:S03]  /*27e40*/  IMAD R3, R3, UR10, RZ ;  /* 0x0000000a03037c24 */ /* 0x000fc6000f8e02ff */
[----:B------:R1:W-:Y:S04]  /*27e50*/  STL [R1+0xc], R0 ;  /* 0x00000c0001007387 */ /* 0x0003e80000100800 */
[----:B------:R2:W-:Y:S01]  /*27e60*/  STL [R1+0x8], R12 ;  /* 0x0000080c01007387 */ /* 0x0005e20000100800 */
[----:B0-----:R-:W-:Y:S02]  /*27e70*/  IMAD R2, R25, UR10, RZ ;  /* 0x0000000a19027c24 */ /* 0x001fe4000f8e02ff */
[----:B-1----:R-:W-:Y:S02]  /*27e80*/  IMAD R0, R23, UR10, RZ ;  /* 0x0000000a17007c24 */ /* 0x002fe4000f8e02ff */
[----:B------:R-:W-:Y:S01]  /*27e90*/  IMAD R4, R4, UR10, RZ ;  /* 0x0000000a04047c24 */ /* 0x000fe2000f8e02ff */
[----:B------:R-:W4:Y:S04]  /*27ea0*/  LDL.LU R23, [R1+0x1b8] ;  /* 0x0001b80001177983 */ /* 0x000f280000300800 */
[----:B------:R-:W-:Y:S04]  /*27eb0*/  STL [R1+0x4], R2 ;  /* 0x0000040201007387 */ /* 0x000fe80000100800 */
[----:B------:R-:W-:Y:S04]  /*27ec0*/  STL [R1], R0 ;  /* 0x0000000001007387 */ /* 0x000fe80000100800 */
[----:B------:R-:W-:Y:S04]  /*27ed0*/  STL [R1+0x1fe4], R3 ;  /* 0x001fe40301007387 */ /* 0x000fe80000100800 */
[----:B------:R-:W4:Y:S01]  /*27ee0*/  LDL.LU R25, [R1+0x1bc] ;  /* 0x0001bc0001197983 */ /* 0x000f220000300800 */
[----:B------:R-:W-:-:S03]  /*27ef0*/  IMAD R5, R5, UR10, RZ ;  /* 0x0000000a05057c24 */ /* 0x000fc6000f8e02ff */
[----:B------:R-:W-:Y:S04]  /*27f00*/  STL [R1+0x1fe0], R4 ;  /* 0x001fe00401007387 */ /* 0x000fe80000100800 */
[----:B------:R-:W4:Y:S04]  /*27f10*/  LDL.LU R18, [R1+0x1c0] ;  /* 0x0001c00001127983 */ /* 0x000f280000300800 */
[----:B------:R-:W-:Y:S01]  /*27f20*/  STL [R1+0x1fdc], R5 ;  /* 0x001fdc0501007387 */ /* 0x000fe20000100800 */
[----:B--2---:R-:W-:-:S05]  /*27f30*/  IMAD R6, R6, UR10, RZ ;  /* 0x0000000a06067c24 */ /* 0x004fca000f8e02ff */
[----:B------:R-:W-:Y:S04]  /*27f40*/  STL [R1+0x1fd8], R6 ;  /* 0x001fd80601007387 */ /* 0x000fe80000100800 */
[----:B------:R-:W2:Y:S01]  /*27f50*/  LDL.LU R19, [R1+0x1c4] ;  /* 0x0001c40001137983 */ /* 0x000ea20000300800 */
[----:B---3--:R-:W-:-:S05]  /*27f60*/  IMAD R7, R7, UR10, RZ ;  /* 0x0000000a07077c24 */ /* 0x008fca000f8e02ff */
[----:B------:R-:W-:Y:S01]  /*27f70*/  STL [R1+0x1fd4], R7 ;  /* 0x001fd40701007387 */ /* 0x000fe20000100800 */
[----:B------:R-:W-:-:S05]  /*27f80*/  IMAD R8, R8, UR10, RZ ;  /* 0x0000000a08087c24 */ /* 0x000fca000f8e02ff */
[----:B------:R-:W-:Y:S04]  /*27f90*/  STL [R1+0x1fd0], R8 ;  /* 0x001fd00801007387 */ /* 0x000fe80000100800 */
[----:B------:R-:W3:Y:S01]  /*27fa0*/  LDL.LU R20, [R1+0x1c8] ;  /* 0x0001c80001147983 */ /* 0x000ee20000300800 */
[----:B------:R-:W-:-:S05]  /*27fb0*/  IMAD R9, R9, UR10, RZ ;  /* 0x0000000a09097c24 */ /* 0x000fca000f8e02ff */
[----:B------:R-:W-:Y:S01]  /*27fc0*/  STL [R1+0x1fcc], R9 ;  /* 0x001fcc0901007387 */ /* 0x000fe20000100800 */
[----:B------:R-:W-:-:S05]  /*27fd0*/  IMAD R10, R10, UR10, RZ ;  /* 0x0000000a0a0a7c24 */ /* 0x000fca000f8e02ff */
[----:B------:R-:W-:Y:S01]  /*27fe0*/  STL [R1+0x1fe8], R10 ;  /* 0x001fe80a01007387 */ /* 0x000fe20000100800 */
[----:B----4-:R-:W-:Y:S02]  /*27ff0*/  IMAD R11, R11, UR10, RZ ;  /* 0x0000000a0b0b7c24 */ /* 0x010fe4000f8e02ff */
[----:B------:R-:W-:-:S03]  /*28000*/  IMAD R12, R26, UR10, RZ ;  /* 0x0000000a1a0c7c24 */ /* 0x000fc6000f8e02ff */
[----:B------:R-:W-:Y:S04]  /*28010*/  STL [R1+0x1fec], R11 ;  /* 0x001fec0b01007387 */ /* 0x000fe80000100800 */
[----:B------:R-:W-:Y:S01]  /*28020*/  STL [R1+0x1ff0], R12 ;  /* 0x001ff00c01007387 */ /* 0x000fe20000100800 */
[----:B------:R-:W-:Y:S02]  /*28030*/  IMAD R14, R14, UR10, RZ ;  /* 0x0000000a0e0e7c24 */ /* 0x000fe4000f8e02ff */
[----:B------:R-:W-:-:S03]  /*28040*/  IMAD R15, R22, UR10, RZ ;  /* 0x0000000a160f7c24 */ /* 0x000fc6000f8e02ff */
[----:B------:R-:W-:Y:S04]  /*28050*/  STL [R1+0x1ff4], R14 ;  /* 0x001ff40e01007387 */ /* 0x000fe80000100800 */
[----:B------:R-:W4:Y:S04]  /*28060*/  LDL.LU R21, [R1+0x1cc] ;  /* 0x0001cc0001157983 */ /* 0x000f280000300800 */
[----:B------:R-:W4:Y:S04]  /*28070*/  LDL.LU R22, [R1+0x1f4] ;  /* 0x0001f40001167983 */ /* 0x000f280000300800 */
[----:B------:R-:W-:Y:S01]  /*28080*/  STL [R1+0x1ff8], R15 ;  /* 0x001ff80f01007387 */ /* 0x000fe20000100800 */
[----:B------:R-:W-:-:S03]  /*28090*/  IMAD R16, R23, UR10, RZ ;  /* 0x0000000a17107c24 */ /* 0x000fc6000f8e02ff */
[----:B------:R-:W4:Y:S04]  /*280a0*/  LDL.LU R23, [R1+0x1f8] ;  /* 0x0001f80001177983 */ /* 0x000f280000300800 */
[----:B------:R-:W4:Y:S01]  /*280b0*/  LDL.LU R24, [R1+0x1fc] ;  /* 0x0001fc0001187983 */ /* 0x000f220000300800 */
[----:B------:R-:W-:-:S03]  /*280c0*/  IMAD R17, R25, UR10, RZ ;  /* 0x0000000a19117c24 */ /* 0x000fc6000f8e02ff */
[----:B------:R-:W-:Y:S04]  /*280d0*/  STL [R1+0x1ffc], R16 ;  /* 0x001ffc1001007387 */ /* 0x000fe80000100800 */
[----:B------:R-:W4:Y:S01]  /*280e0*/  LDL.LU R25, [R1+0x200] ;  /* 0x0002000001197983 */ /* 0x000f220000300800 */
[----:B------:R-:W-:-:S03]  /*280f0*/  IMAD R18, R18, UR10, RZ ;  /* 0x0000000a12127c24 */ /* 0x000fc6000f8e02ff */
[----:B------:R-:W4:Y:S04]  /*28100*/  LDL.LU R26, [R1+0x204] ;  /* 0x00020400011a7983 */ /* 0x000f280000300800 */
[----:B------:R-:W-:Y:S04]  /*28110*/  STL [R1+0x2000], R17 ;  /* 0x0020001101007387 */ /* 0x000fe80000100800 */
[----:B------:R-:W4:Y:S04]  /*28120*/  LDL.LU R27, [R1+0x208] ;  /* 0x00020800011b7983 */ /* 0x000f280000300800 */
[----:B------:R-:W4:Y:S04]  /*28130*/  LDL.LU R28, [R1+0x20c] ;  /* 0x00020c00011c7983 */ /* 0x000f280000300800 */
[----:B------:R0:W-:Y:S04]  /*28140*/  STL [R1+0x2004], R18 ;  /* 0x0020041201007387 */ /* 0x0001e80000100800 */
[----:B------:R-:W4:Y:S04]  /*28150*/  LDL.LU R29, [R1+0x214] ;  /* 0x00021400011d7983 */ /* 0x000f280000300800 */
[----:B0-----:R-:W4:Y:S04]  /*28160*/  LDL.LU R18, [R1+0x234] ;  /* 0x0002340001127983 */ /* 0x001f280000300800 */
[----:B------:R-:W4:Y:S01]  /*28170*/  LDL.LU R10, [R1+0x238] ;  /* 0x00023800010a7983 */ /* 0x000f220000300800 */
[----:B--2---:R-:W-:-:S05]  /*28180*/  IMAD R19, R19, UR10, RZ ;  /* 0x0000000a13137c24 */ /* 0x004fca000f8e02ff */
[----:B------:R0:W-:Y:S04]  /*28190*/  STL [R1+0x2018], R19 ;  /* 0x0020181301007387 */ /* 0x0001e80000100800 */
[----:B0-----:R-:W2:Y:S04]  /*281a0*/  LDL.LU R19, [R1+0x230] ;  /* 0x0002300001137983 */ /* 0x001ea80000300800 */
[----:B------:R-:W2:Y:S04]  /*281b0*/  LDL.LU R9, [R1+0x244] ;  /* 0x0002440001097983 */ /* 0x000ea80000300800 */
[----:B------:R-:W2:Y:S04]  /*281c0*/  LDL.LU R17, [R1+0x250] ;  /* 0x0002500001117983 */ /* 0x000ea80000300800 */
[----:B------:R-:W2:Y:S04]  /*281d0*/  LDL.LU R16, [R1+0x254] ;  /* 0x0002540001107983 */ /* 0x000ea80000300800 */
[----:B------:R-:W2:Y:S04]  /*281e0*/  LDL.LU R15, [R1+0x258] ;  /* 0x00025800010f7983 */ /* 0x000ea80000300800 */
[----:B------:R-:W2:Y:S04]  /*281f0*/  LDL.LU R14, [R1+0x260] ;  /* 0x00026000010e7983 */ /* 0x000ea80000300800 */
[----:B------:R-:W2:Y:S04]  /*28200*/  LDL.LU R12, [R1+0x270] ;  /* 0x00027000010c7983 */ /* 0x000ea80000300800 */
[----:B------:R-:W2:Y:S01]  /*28210*/  LDL.LU R3, [R1+0x28c] ;  /* 0x00028c0001037983 */ /* 0x000ea20000300800 */
[----:B---3--:R-:W-:-:S05]  /*28220*/  IMAD R20, R20, UR10, RZ ;  /* 0x0000000a14147c24 */ /* 0x008fca000f8e02ff */
[----:B------:R0:W-:Y:S04]  /*28230*/  STL [R1+0x201c], R20 ;  /* 0x00201c1401007387 */ /* 0x0001e80000100800 */
[----:B0-----:R-:W3:Y:S04]  /*28240*/  LDL.LU R20, [R1+0x21c] ;  /* 0x00021c0001147983 */ /* 0x001ee80000300800 */
[----:B------:R-:W2:Y:S04]  /*28250*/  LDL.LU R4, [R1+0x290] ;  /* 0x0002900001047983 */ /* 0x000ea80000300800 */
[----:B------:R-:W2:Y:S04]  /*28260*/  LDL.LU R5, [R1+0x294] ;  /* 0x0002940001057983 */ /* 0x000ea80000300800 */
[----:B------:R-:W2:Y:S04]  /*28270*/  LDL.LU R6, [R1+0x29c] ;  /* 0x00029c0001067983 */ /* 0x000ea80000300800 */
[----:B------:R-:W4:Y:S04]  /*28280*/  LDL.LU R7, [R1+0x2a4] ;  /* 0x0002a40001077983 */ /* 0x000f280000300800 */
[----:B------:R-:W4:Y:S04]  /*28290*/  LDL.LU R8, [R1+0x2a8] ;  /* 0x0002a80001087983 */ /* 0x000f280000300800 */
[----:B------:R-:W4:Y:S04]  /*282a0*/  LDL.LU R2, [R1+0x2ac] ;  /* 0x0002ac0001027983 */ /* 0x000f280000300800 */
[----:B------:R-:W4:Y:S04]  /*282b0*/  LDL.LU R13, [R1+0x2b4] ;  /* 0x0002b400010d7983 */ /* 0x000f280000300800 */
[----:B------:R-:W4:Y:S04]  /*282c0*/  LDL.LU R0, [R1+0x2b8] ;  /* 0x0002b80001007983 */ /* 0x000f280000300800 */
[----:B------:R-:W4:Y:S01]  /*282d0*/  LDL.LU R11, [R1+0x2bc] ;  /* 0x0002bc00010b7983 */ /* 0x000f220000300800 */
[----:B---3--:R-:W-:-:S05]  /*282e0*/  IMAD R20, R20, UR10, RZ ;  /* 0x0000000a14147c24 */ /* 0x008fca000f8e02ff */
[----:B------:R2:W-:Y:S02]  /*282f0*/  STL [R1+0x40], R20 ;  /* 0x0000401401007387 */ /* 0x0005e40000100800 */
[----:B--2---:R-:W-:Y:S02]  /*28300*/  IMAD R20, R19, UR10, RZ ;  /* 0x0000000a13147c24 */ /* 0x004fe4000f8e02ff */
[----:B----4-:R-:W-:Y:S02]  /*28310*/  IMAD R19, R18, UR10, RZ ;  /* 0x0000000a12137c24 */ /* 0x010fe4000f8e02ff */
[----:B------:R-:W-:Y:S01]  /*28320*/  IMAD R18, R10, UR10, RZ ;  /* 0x0000000a0a127c24 */ /* 0x000fe2000f8e02ff */
[----:B------:R-:W-:Y:S04]  /*28330*/  STL [R1+0x5c], R20 ;  /* 0x00005c1401007387 */ /* 0x000fe80000100800 */
[----:B------:R-:W2:Y:S04]  /*28340*/  LDL.LU R10, [R1+0x2d4] ;  /* 0x0002d400010a7983 */ /* 0x000ea80000300800 */
[----:B------:R0:W-:Y:S04]  /*28350*/  STL [R1+0x64], R19 ;  /* 0x0000641301007387 */ /* 0x0001e80000100800 */
[----:B------:R1:W-:Y:S01]  /*28360*/  STL [R1+0x6c], R18 ;  /* 0x00006c1201007387 */ /* 0x0003e20000100800 */
[----:B0-----:R-:W-:-:S03]  /*28370*/  IMAD R19, R9, UR10, RZ ;  /* 0x0000000a09137c24 */ /* 0x001fc6000f8e02ff */
[----:B------:R-:W3:Y:S01]  /*28380*/  LDL.LU R9, [R1+0x2e8] ;  /* 0x0002e80001097983 */ /* 0x000ee20000300800 */
[----:B-1----:R-:W-:Y:S02]  /*28390*/  IMAD R18, R17, UR10, RZ ;  /* 0x0000000a11127c24 */ /* 0x002fe4000f8e02ff */
[----:B------:R-:W-:Y:S02]  /*283a0*/  IMAD R17, R16, UR10, RZ ;  /* 0x0000000a10117c24 */ /* 0x000fe4000f8e02ff */
[----:B------:R-:W-:Y:S02]  /*283b0*/  IMAD R16, R15, UR10, RZ ;  /* 0x0000000a0f107c24 */ /* 0x000fe4000f8e02ff */
[----:B------:R-:W-:Y:S01]  /*283c0*/  IMAD R15, R14, UR10, RZ ;  /* 0x0000000a0e0f7c24 */ /* 0x000fe2000f8e02ff */
[----:B------:R-:W-:Y:S04]  /*283d0*/  STL [R1+0x78], R19 ;  /* 0x0000781301007387 */ /* 0x000fe80000100800 */
[----:B------:R-:W-:Y:S04]  /*283e0*/  STL [R1+0x80], R18 ;  /* 0x0000801201007387 */ /* 0x000fe80000100800 */
[----:B------:R-:W-:Y:S01]  /*283f0*/  STL [R1+0x90], R17 ;  /* 0x0000901101007387 */ /* 0x000fe20000100800 */
[----:B------:R-:W-:-:S03]  /*28400*/  IMAD R14, R12, UR10, RZ ;  /* 0x0000000a0c0e7c24 */ /* 0x000fc6000f8e02ff */
[----:B------:R-:W-:Y:S01]  /*28410*/  STL [R1+0xc0], R16 ;  /* 0x0000c01001007387 */ /* 0x000fe20000100800 */
[----:B------:R-:W-:-:S03]  /*28420*/  IMAD R12, R3, UR10, RZ ;  /* 0x0000000a030c7c24 */ /* 0x000fc6000f8e02ff */
[----:B------:R-:W-:Y:S04]  /*28430*/  STL [R1+0xc8], R15 ;  /* 0x0000c80f01007387 */ /* 0x000fe80000100800 */
[----:B------:R-:W4:Y:S04]  /*28440*/  LDL.LU R3, [R1+0x2ec] ;  /* 0x0002ec0001037983 */ /* 0x000f280000300800 */
[----:B------:R0:W-:Y:S04]  /*28450*/  STL [R1+0xd4], R14 ;  /* 0x0000d40e01007387 */ /* 0x0001e80000100800 */
[----:B------:R1:W-:Y:S01]  /*28460*/  STL [R1+0xe4], R12 ;  /* 0x0000e40c01007387 */ /* 0x0003e20000100800 */
[----:B0-----:R-:W-:-:S03]  /*28470*/  IMAD R14, R4, UR10, RZ ;  /* 0x0000000a040e7c24 */ /* 0x001fc6000f8e02ff */
[----:B------:R-:W4:Y:S01]  /*28480*/  LDL.LU R4, [R1+0x2f4] ;  /* 0x0002f40001047983 */ /* 0x000f220000300800 */
[----:B-1----:R-:W-:-:S03]  /*28490*/  IMAD R12, R5, UR10, RZ ;  /* 0x0000000a050c7c24 */ /* 0x002fc6000f8e02ff */
[----:B------:R0:W-:Y:S04]  /*284a0*/  STL [R1+0x108], R14 ;  /* 0x0001080e01007387 */ /* 0x0001e80000100800 */
[----:B------:R-:W4:Y:S04]  /*284b0*/  LDL.LU R5, [R1+0x300] ;  /* 0x0003000001057983 */ /* 0x000f280000300800 */
[----:B------:R1:W-:Y:S01]  /*284c0*/  STL [R1+0x110], R12 ;  /* 0x0001100c01007387 */ /* 0x0003e20000100800 */
[----:B0-----:R-:W-:-:S03]  /*284d0*/  IMAD R14, R6, UR10, RZ ;  /* 0x0000000a060e7c24 */ /* 0x001fc6000f8e02ff */
[----:B------:R-:W4:Y:S04]  /*284e0*/  LDL.LU R6, [R1+0x304] ;  /* 0x0003040001067983 */ /* 0x000f280000300800 */
[----:B------:R0:W-:Y:S01]  /*284f0*/  STL [R1+0x124], R14 ;  /* 0x0001240e01007387 */ /* 0x0001e20000100800 */
[----:B-1----:R-:W-:-:S03]  /*28500*/  IMAD R12, R7, UR10, RZ ;  /* 0x0000000a070c7c24 */ /* 0x002fc6000f8e02ff */
        /* <DEDUP_REMOVED lines=9> */
[----:B------:R-:W4:Y:S01]  /*285a0*/  LDL.LU R13, [R1+0x328] ;  /* 0x00032800010d7983 */ /* 0x000f220000300800 */
[----:B-1----:R-:W-:-:S03]  /*285b0*/  IMAD R12, R0, UR10, RZ ;  /* 0x0000000a000c7c24 */ /* 0x002fc6000f8e02ff */
[----:B------:R-:W-:Y:S04]  /*285c0*/  STL [R1+0x168], R14 ;  /* 0x0001680e01007387 */ /* 0x000fe80000100800 */
[----:B------:R-:W4:Y:S04]  /*285d0*/  LDL.LU R0, [R1+0x33c] ;  /* 0x00033c0001007983 */ /* 0x000f280000300800 */
[----:B------:R-:W-:Y:S04]  /*285e0*/  STL [R1+0x1a0], R12 ;  /* 0x0001a00c01007387 */ /* 0x000fe80000100800 */
[----:B------:R-:W4:Y:S01]  /*285f0*/  LDL.LU R20, [R1+0x340] ;  /* 0x0003400001147983 */ /* 0x000f220000300800 */
[----:B------:R-:W-:-:S03]  /*28600*/  IMAD R11, R11, UR10, RZ ;  /* 0x0000000a0b0b7c24 */ /* 0x000fc6000f8e02ff */
[----:B------:R-:W4:Y:S04]  /*28610*/  LDL.LU R19, [R1+0x348] ;  /* 0x0003480001137983 */ /* 0x000f280000300800 */
[----:B------:R0:W-:Y:S04]  /*28620*/  STL [R1+0x1b4], R11 ;  /* 0x0001b40b01007387 */ /* 0x0001e80000100800 */
[----:B------:R-:W4:Y:S04]  /*28630*/  LDL.LU R18, [R1+0x34c] ;  /* 0x00034c0001127983 */ /* 0x000f280000300800 */
[----:B0-----:R-:W4:Y:S01]  /*28640*/  LDL.LU R11, [R1+0x358] ;  /* 0x00035800010b7983 */ /* 0x001f220000300800 */
[----:B--2---:R-:W-:-:S03]  /*28650*/  IMAD R12, R10, UR10, RZ ;  /* 0x0000000a0a0c7c24 */ /* 0x004fc6000f8e02ff */
[----:B------:R-:W2:Y:S04]  /*28660*/  LDL.LU R10, [R1+0x35c] ;  /* 0x00035c00010a7983 */ /* 0x000ea80000300800 */
[----:B------:R0:W-:Y:S04]  /*28670*/  STL [R1+0x1b8], R12 ;  /* 0x0001b80c01007387 */ /* 0x0001e80000100800 */
[----:B------:R-:W2:Y:S04]  /*28680*/  LDL.LU R17, [R1+0x364] ;  /* 0x0003640001117983 */ /* 0x000ea80000300800 */
[----:B------:R-:W2:Y:S01]  /*28690*/  LDL.LU R16, [R1+0x370] ;  /* 0x0003700001107983 */ /* 0x000ea20000300800 */
[----:B---3--:R-:W-:-:S05]  /*286a0*/  IMAD R9, R9, UR10, RZ ;  /* 0x0000000a09097c24 */ /* 0x008fca000f8e02ff */
[----:B------:R1:W-:Y:S04]  /*286b0*/  STL [R1+0x1bc], R9 ;  /* 0x0001bc0901007387 */ /* 0x0003e80000100800 */
[----:B------:R-:W3:Y:S04]  /*286c0*/  LDL.LU R15, [R1+0x374] ;  /* 0x00037400010f7983 */ /* 0x000ee80000300800 */
[----:B------:R-:W3:Y:S04]  /*286d0*/  LDL.LU R14, [R1+0x38c] ;  /* 0x00038c00010e7983 */ /* 0x000ee80000300800 */
[----:B0-----:R-:W3:Y:S01]  /*286e0*/  LDL.LU R12, [R1+0x394] ;  /* 0x00039400010c7983 */ /* 0x001ee20000300800 */
[----:B----4-:R-:W-:-:S03]  /*286f0*/  IMAD R3, R3, UR10, RZ ;  /* 0x0000000a03037c24 */ /* 0x010fc6000f8e02ff */
[----:B-1----:R-:W4:Y:S04]  /*28700*/  LDL.LU R9, [R1+0x398] ;  /* 0x0003980001097983 */ /* 0x002f280000300800 */
[----:B------:R0:W-:Y:S01]  /*28710*/  STL [R1+0x1c0], R3 ;  /* 0x0001c00301007387 */ /* 0x0001e20000100800 */
[----:B------:R-:W-:-:S03]  /*28720*/  IMAD R4, R4, UR10, RZ ;  /* 0x0000000a04047c24 */ /* 0x000fc6000f8e02ff */
[----:B0-----:R-:W4:Y:S01]  /*28730*/  LDL.LU R3, [R1+0x3a4] ;  /* 0x0003a40001037983 */ /* 0x001f220000300800 */
[----:B------:R-:W-:-:S03]  /*28740*/  IMAD R5, R5, UR10, RZ ;  /* 0x0000000a05057c24 */ /* 0x000fc6000f8e02ff */
[----:B------:R0:W-:Y:S04]  /*28750*/  STL [R1+0x1c4], R4 ;  /* 0x0001c40401007387 */ /* 0x0001e80000100800 */
[----:B0-----:R-:W4:Y:S04]  /*28760*/  LDL.LU R4, [R1+0x3ac] ;  /* 0x0003ac0001047983 */ /* 0x001f280000300800 */
[----:B------:R0:W-:Y:S01]  /*28770*/  STL [R1+0x1c8], R5 ;  /* 0x0001c80501007387 */ /* 0x0001e20000100800 */
[----:B------:R-:W-:Y:S02]  /*28780*/  IMAD R6, R6, UR10, RZ ;  /* 0x0000000a06067c24 */ /* 0x000fe4000f8e02ff */
[----:B------:R-:W-:Y:S01]  /*28790*/  IMAD R7, R7, UR10, RZ ;  /* 0x0000000a07077c24 */ /* 0x000fe2000f8e02ff */
[----:B0-----:R-:W4:Y:S04]  /*287a0*/  LDL.LU R5, [R1+0x3b0] ;  /* 0x0003b00001057983 */ /* 0x001f280000300800 */
[----:B------:R0:W-:Y:S01]  /*287b0*/  STL [R1+0x1cc], R6 ;  /* 0x0001cc0601007387 */ /* 0x0001e20000100800 */
[----:B------:R-:W-:-:S03]  /*287c0*/  IMAD R8, R8, UR10, RZ ;  /* 0x0000000a08087c24 */ /* 0x000fc6000f8e02ff */
[----:B0-----:R-:W4:Y:S04]  /*287d0*/  LDL.LU R6, [R1+0x3b8] ;  /* 0x0003b80001067983 */ /* 0x001f280000300800 */
[----:B------:R0:W-:Y:S01]  /*287e0*/  STL [R1+0x1f4], R7 ;  /* 0x0001f40701007387 */ /* 0x0001e20000100800 */
[----:B------:R-:W-:-:S03]  /*287f0*/  IMAD R2, R2, UR10, RZ ;  /* 0x0000000a02027c24 */ /* 0x000fc6000f8e02ff */
[----:B0-----:R-:W4:Y:S04]  /*28800*/  LDL.LU R7, [R1+0x3bc] ;  /* 0x0003bc0001077983 */ /* 0x001f280000300800 */
[----:B------:R0:W-:Y:S04]  /*28810*/  STL [R1+0x1f8], R8 ;  /* 0x0001f80801007387 */ /* 0x0001e80000100800 */
[----:B0-----:R-:W4:Y:S04]  /*28820*/  LDL.LU R8, [R1+0x3d8] ;  /* 0x0003d80001087983 */ /* 0x001f280000300800 */
[----:B------:R0:W-:Y:S01]  /*28830*/  STL [R1+0x1fc], R2 ;  /* 0x0001fc0201007387 */ /* 0x0001e20000100800 */
[----:B------:R-:W-:-:S03]  /*28840*/  IMAD R13, R13, UR10, RZ ;  /* 0x0000000a0d0d7c24 */ /* 0x000fc6000f8e02ff */
[----:B0-----:R-:W4:Y:S04]  /*28850*/  LDL.LU R2, [R1+0x3e0] ;  /* 0x0003e00001027983 */ /* 0x001f280000300800 */
[----:B------:R0:W-:Y:S04]  /*28860*/  STL [R1+0x200], R13 ;  /* 0x0002000d01007387 */ /* 0x0001e80000100800 */
[----:B0-----:R-:W4:Y:S01]  /*28870*/  LDL.LU R13, [R1+0x3e8] ;  /* 0x0003e800010d7983 */ /* 0x001f220000300800 */
[----:B------:R-:W-:Y:S02]  /*28880*/  IMAD R0, R0, UR10, RZ ;  /* 0x0000000a00007c24 */ /* 0x000fe4000f8e02ff */
[----:B------:R-:W-:-:S03]  /*28890*/  IMAD R20, R20, UR10, RZ ;  /* 0x0000000a14147c24 */ /* 0x000fc6000f8e02ff */
[----:B------:R0:W-:Y:S04]  /*288a0*/  STL [R1+0x204], R0 ;  /* 0x0002040001007387 */ /* 0x0001e80000100800 */
[----:B0-----:R-:W4:Y:S04]  /*288b0*/  LDL.LU R0, [R1+0x3f0] ;  /* 0x0003f00001007983 */ /* 0x001f280000300800 */
[----:B------:R0:W-:Y:S02]  /*288c0*/  STL [R1+0x208], R20 ;  /* 0x0002081401007387 */ /* 0x0001e40000100800 */
[----:B0-----:R-:W-:-:S02]  /*288d0*/  IMAD R20, R19, UR10, RZ ;  /* 0x0000000a13147c24 */ /* 0x001fc4000f8e02ff */
[----:B------:R-:W-:Y:S02]  /*288e0*/  IMAD R19, R18, UR10, RZ ;  /* 0x0000000a12137c24 */ /* 0x000fe4000f8e02ff */
[----:B------:R-:W-:Y:S01]  /*288f0*/  IMAD R18, R11, UR10, RZ ;  /* 0x0000000a0b127c24 */ /* 0x000fe2000f8e02ff */
[----:B------:R-:W-:Y:S04]  /*28900*/  STL [R1+0x20c], R20 ;  /* 0x00020c1401007387 */ /* 0x000fe80000100800 */
[----:B------:R-:W4:Y:S04]  /*28910*/  LDL.LU R11, [R1+0x3f4] ;  /* 0x0003f400010b7983 */ /* 0x000f280000300800 */
[----:B------:R2:W-:Y:S04]  /*28920*/  STL [R1+0x214], R19 ;  /* 0x0002141301007387 */ /* 0x0005e80000100800 */
[----:B------:R0:W-:Y:S01]  /*28930*/  STL [R1+0x21c], R18 ;  /* 0x00021c1201007387 */ /* 0x0001e20000100800 */
[----:B--2---:R-:W-:-:S03]  /*28940*/  IMAD R19, R10, UR10, RZ ;  /* 0x0000000a0a137c24 */ /* 0x004fc6000f8e02ff */
[----:B------:R-:W2:Y:S01]  /*28950*/  LDL.LU R10, [R1+0x3fc] ;  /* 0x0003fc00010a7983 */ /* 0x000ea20000300800 */
[----:B0-----:R-:W-:Y:S02]  /*28960*/  IMAD R18, R17, UR10, RZ ;  /* 0x0000000a11127c24 */ /* 0x001fe4000f8e02ff */
[----:B------:R-:W-:Y:S01]  /*28970*/  IMAD R17, R16, UR10, RZ ;  /* 0x0000000a10117c24 */ /* 0x000fe2000f8e02ff */
[----:B------:R-:W-:Y:S04]  /*28980*/  STL [R1+0x230], R19 ;  /* 0x0002301301007387 */ /* 0x000fe80000100800 */
[----:B------:R-:W-:Y:S04]  /*28990*/  STL [R1+0x234], R18 ;  /* 0x0002341201007387 */ /* 0x000fe80000100800 */
[----:B------:R-:W-:Y:S01]  /*289a0*/  STL [R1+0x238], R17 ;  /* 0x0002381101007387 */ /* 0x000fe20000100800 */
[----:B---3--:R-:W-:-:S02]  /*289b0*/  IMAD R16, R15, UR10, RZ ;  /* 0x0000000a0f107c24 */ /* 0x008fc4000f8e02ff */
[----:B------:R-:W-:Y:S02]  /*289c0*/  IMAD R15, R14, UR10, RZ ;  /* 0x0000000a0e0f7c24 */ /* 0x000fe4000f8e02ff */
[----:B------:R-:W-:Y:S01]  /*289d0*/  IMAD R14, R12, UR10, RZ ;  /* 0x0000000a0c0e7c24 */ /* 0x000fe2000f8e02ff */
[----:B------:R-:W-:Y:S04]  /*289e0*/  STL [R1+0x244], R16 ;  /* 0x0002441001007387 */ /* 0x000fe80000100800 */
[----:B------:R-:W-:Y:S01]  /*289f0*/  STL [R1+0x250], R15 ;  /* 0x0002500f01007387 */ /* 0x000fe20000100800 */
[----:B----4-:R-:W-:-:S03]  /*28a00*/  IMAD R12, R9, UR10, RZ ;  /* 0x0000000a090c7c24 */ /* 0x010fc6000f8e02ff */
[----:B------:R-:W3:Y:S04]  /*28a10*/  LDL.LU R9, [R1+0x408] ;  /* 0x0004080001097983 */ /* 0x000ee80000300800 */
[----:B------:R0:W-:Y:S04]  /*28a20*/  STL [R1+0x254], R14 ;  /* 0x0002540e01007387 */ /* 0x0001e80000100800 */
        /* <DEDUP_REMOVED lines=21> */
[----:B------:R-:W-:Y:S01]  /*28b80*/  STL [R1+0x2a4], R14 ;  /* 0x0002a40e01007387 */ /* 0x000fe20000100800 */
[----:B-1----:R-:W-:-:S03]  /*28b90*/  IMAD R12, R13, UR10, RZ ;  /* 0x0000000a0d0c7c24 */ /* 0x002fc6000f8e02ff */
[----:B------:R-:W4:Y:S04]  /*28ba0*/  LDL.LU R13, [R1+0x458] ;  /* 0x00045800010d7983 */ /* 0x000f280000300800 */
[----:B------:R-:W-:Y:S04]  /*28bb0*/  STL [R1+0x2a8], R12 ;  /* 0x0002a80c01007387 */ /* 0x000fe80000100800 */
[----:B------:R-:W4:Y:S04]  /*28bc0*/  LDL.LU R20, [R1+0x464] ;  /* 0x0004640001147983 */ /* 0x000f280000300800 */
[----:B------:R-:W4:Y:S01]  /*28bd0*/  LDL.LU R19, [R1+0x468] ;  /* 0x0004680001137983 */ /* 0x000f220000300800 */
[----:B------:R-:W-:-:S05]  /*28be0*/  IMAD R0, R0, UR10, RZ ;  /* 0x0000000a00007c24 */ /* 0x000fca000f8e02ff */
[----:B------:R0:W-:Y:S04]  /*28bf0*/  STL [R1+0x2ac], R0 ;  /* 0x0002ac0001007387 */ /* 0x0001e80000100800 */
[----:B------:R-:W4:Y:S04]  /*28c00*/  LDL.LU R18, [R1+0x46c] ;  /* 0x00046c0001127983 */ /* 0x000f280000300800 */
[----:B0-----:R-:W4:Y:S01]  /*28c10*/  LDL.LU R0, [R1+0x474] ;  /* 0x0004740001007983 */ /* 0x001f220000300800 */
[----:B------:R-:W-:-:S03]  /*28c20*/  IMAD R12, R11, UR10, RZ ;  /* 0x0000000a0b0c7c24 */ /* 0x000fc6000f8e02ff */
[----:B------:R-:W4:Y:S04]  /*28c30*/  LDL.LU R11, [R1+0x484] ;  /* 0x00048400010b7983 */ /* 0x000f280000300800 */
[----:B------:R0:W-:Y:S04]  /*28c40*/  STL [R1+0x2b4], R12 ;  /* 0x0002b40c01007387 */ /* 0x0001e80000100800 */
[----:B------:R-:W4:Y:S04]  /*28c50*/  LDL.LU R17, [R1+0x48c] ;  /* 0x00048c0001117983 */ /* 0x000f280000300800 */
[----:B------:R-:W4:Y:S01]  /*28c60*/  LDL.LU R16, [R1+0x498] ;  /* 0x0004980001107983 */ /* 0x000f220000300800 */
[----:B--2---:R-:W-:-:S05]  /*28c70*/  IMAD R10, R10, UR10, RZ ;  /* 0x0000000a0a0a7c24 */ /* 0x004fca000f8e02ff */
[----:B------:R1:W-:Y:S04]  /*28c80*/  STL [R1+0x2b8], R10 ;  /* 0x0002b80a01007387 */ /* 0x0003e80000100800 */
[----:B------:R-:W2:Y:S04]  /*28c90*/  LDL.LU R15, [R1+0x4a0] ;  /* 0x0004a000010f7983 */ /* 0x000ea80000300800 */
[----:B------:R-:W2:Y:S04]  /*28ca0*/  LDL.LU R14, [R1+0x4a4] ;  /* 0x0004a400010e7983 */ /* 0x000ea80000300800 */
[----:B0-----:R-:W2:Y:S04]  /*28cb0*/  LDL.LU R12, [R1+0x4b0] ;  /* 0x0004b000010c7983 */ /* 0x001ea80000300800 */
[----:B-1----:R-:W2:Y:S01]  /*28cc0*/  LDL.LU R10, [R1+0x4bc] ;  /* 0x0004bc00010a7983 */ /* 0x002ea20000300800 */
[----:B---3--:R-:W-:-:S05]  /*28cd0*/  IMAD R9, R9, UR10, RZ ;  /* 0x0000000a09097c24 */ /* 0x008fca000f8e02ff */
[----:B------:R0:W-:Y:S01]  /*28ce0*/  STL [R1+0x2bc], R9 ;  /* 0x0002bc0901007387 */ /* 0x0001e20000100800 */
[----:B----4-:R-:W-:-:S03]  /*28cf0*/  IMAD R3, R3, UR10, RZ ;  /* 0x0000000a03037c24 */ /* 0x010fc6000f8e02ff */
[----:B0-----:R-:W3:Y:S04]  /*28d00*/  LDL.LU R9, [R1+0x4c4] ;  /* 0x0004c40001097983 */ /* 0x001ee80000300800 */
[----:B------:R0:W-:Y:S04]  /*28d10*/  STL [R1+0x2d4], R3 ;  /* 0x0002d40301007387 */ /* 0x0001e80000100800 */
[----:B0-----:R-:W4:Y:S01]  /*28d20*/  LDL.LU R3, [R1+0x4d8] ;  /* 0x0004d80001037983 */ /* 0x001f220000300800 */
[----:B------:R-:W-:-:S05]  /*28d30*/  IMAD R4, R4, UR10, RZ ;  /* 0x0000000a04047c24 */ /* 0x000fca000f8e02ff */
[----:B------:R0:W-:Y:S01]  /*28d40*/  STL [R1+0x2e8], R4 ;  /* 0x0002e80401007387 */ /* 0x0001e20000100800 */
[----:B------:R-:W-:-:S03]  /*28d50*/  IMAD R5, R5, UR10, RZ ;  /* 0x0000000a05057c24 */ /* 0x000fc6000f8e02ff */
[----:B0-----:R-:W4:Y:S04]  /*28d60*/  LDL.LU R4, [R1+0x4dc] ;  /* 0x0004dc0001047983 */ /* 0x001f280000300800 */
        /* <DEDUP_REMOVED lines=16> */
[----:B0-----:R-:W4:Y:S01]  /*28e70*/  LDL.LU R13, [R1+0x50c] ;  /* 0x00050c00010d7983 */ /* 0x001f220000300800 */
[----:B------:R-:W-:-:S05]  /*28e80*/  IMAD R20, R20, UR10, RZ ;  /* 0x0000000a14147c24 */ /* 0x000fca000f8e02ff */
[----:B------:R0:W-:Y:S02]  /*28e90*/  STL [R1+0x324], R20 ;  /* 0x0003241401007387 */ /* 0x0001e40000100800 */
[----:B0-----:R-:W-:Y:S02]  /*28ea0*/  IMAD R20, R19, UR10, RZ ;  /* 0x0000000a13147c24 */ /* 0x001fe4000f8e02ff */
[----:B------:R-:W-:Y:S02]  /*28eb0*/  IMAD R19, R18, UR10, RZ ;  /* 0x0000000a12137c24 */ /* 0x000fe4000f8e02ff */
[----:B------:R-:W-:Y:S01]  /*28ec0*/  IMAD R18, R0, UR10, RZ ;  /* 0x0000000a00127c24 */ /* 0x000fe2000f8e02ff */
[----:B------:R-:W-:Y:S04]  /*28ed0*/  STL [R1+0x328], R20 ;  /* 0x0003281401007387 */ /* 0x000fe80000100800 */
[----:B------:R-:W4:Y:S04]  /*28ee0*/  LDL.LU R0, [R1+0x518] ;  /* 0x0005180001007983 */ /* 0x000f280000300800 */
[----:B------:R0:W-:Y:S04]  /*28ef0*/  STL [R1+0x33c], R19 ;  /* 0x00033c1301007387 */ /* 0x0001e80000100800 */
[----:B------:R1:W-:Y:S01]  /*28f00*/  STL [R1+0x340], R18 ;  /* 0x0003401201007387 */ /* 0x0003e20000100800 */
[----:B0-----:R-:W-:-:S02]  /*28f10*/  IMAD R19, R11, UR10, RZ ;  /* 0x0000000a0b137c24 */ /* 0x001fc4000f8e02ff */
[----:B-1----:R-:W-:Y:S01]  /*28f20*/  IMAD R18, R17, UR10, RZ ;  /* 0x0000000a11127c24 */ /* 0x002fe2000f8e02ff */
[----:B------:R-:W4:Y:S01]  /*28f30*/  LDL.LU R11, [R1+0x524] ;  /* 0x00052400010b7983 */ /* 0x000f220000300800 */
[----:B------:R-:W-:-:S03]  /*28f40*/  IMAD R17, R16, UR10, RZ ;  /* 0x0000000a10117c24 */ /* 0x000fc6000f8e02ff */
[----:B------:R-:W-:Y:S04]  /*28f50*/  STL [R1+0x348], R19 ;  /* 0x0003481301007387 */ /* 0x000fe80000100800 */
[----:B------:R-:W-:Y:S04]  /*28f60*/  STL [R1+0x34c], R18 ;  /* 0x00034c1201007387 */ /* 0x000fe80000100800 */
[----:B------:R-:W-:Y:S01]  /*28f70*/  STL [R1+0x358], R17 ;  /* 0x0003581101007387 */ /* 0x000fe20000100800 */
[----:B--2---:R-:W-:Y:S02]  /*28f80*/  IMAD R16, R15, UR10, RZ ;  /* 0x0000000a0f107c24 */ /* 0x004fe4000f8e02ff */
[----:B------:R-:W-:-:S02]  /*28f90*/  IMAD R15, R14, UR10, RZ ;  /* 0x0000000a0e0f7c24 */ /* 0x000fc4000f8e02ff */
[----:B------:R-:W-:Y:S01]  /*28fa0*/  IMAD R12, R12, UR10, RZ ;  /* 0x0000000a0c0c7c24 */ /* 0x000fe2000f8e02ff */
[----:B------:R-:W-:Y:S04]  /*28fb0*/  STL [R1+0x35c], R16 ;  /* 0x00035c1001007387 */ /* 0x000fe80000100800 */
[----:B------:R-:W-:Y:S01]  /*28fc0*/  STL [R1+0x364], R15 ;  /* 0x0003640f01007387 */ /* 0x000fe20000100800 */
[----:B------:R-:W-:-:S03]  /*28fd0*/  IMAD R14, R10, UR10, RZ ;  /* 0x0000000a0a0e7c24 */ /* 0x000fc6000f8e02ff */
[----:B------:R-:W2:Y:S04]  /*28fe0*/  LDL.LU R10, [R1+0x530] ;  /* 0x00053000010a7983 */ /* 0x000ea80000300800 */
[----:B------:R3:W-:Y:S04]  /*28ff0*/  STL [R1+0x370], R12 ;  /* 0x0003700c01007387 */ /* 0x0007e80000100800 */
[----:B------:R4:W-:Y:S01]  /*29000*/  STL [R1+0x374], R14 ;  /* 0x0003740e01007387 */ /* 0x0009e20000100800 */
[----:B---3--:R-:W-:-:S03]  /*29010*/  IMAD R12, R9, UR10, RZ ;  /* 0x0000000a090c7c24 */ /* 0x008fc6000f8e02ff */
[----:B------:R-:W3:Y:S04]  /*29020*/  LDL.LU R9, [R1+0x538] ;  /* 0x0005380001097983 */ /* 0x000ee80000300800 */
[----:B------:R0:W-:Y:S01]  /*29030*/  STL [R1+0x38c], R12 ;  /* 0x00038c0c01007387 */ /* 0x0001e20000100800 */
[----:B----4-:R-:W-:-:S03]  /*29040*/  IMAD R14, R3, UR10, RZ ;  /* 0x0000000a030e7c24 */ /* 0x010fc6000f8e02ff */
        /* <DEDUP_REMOVED lines=19> */
[----:B------:R-:W-:Y:S04]  /*29180*/  STL [R1+0x3bc], R14 ;  /* 0x0003bc0e01007387 */ /* 0x000fe80000100800 */
[----:B------:R-:W4:Y:S04]  /*29190*/  LDL.LU R20, [R1+0x57c] ;  /* 0x00057c0001147983 */ /* 0x000f280000300800 */
[----:B------:R-:W4:Y:S01]  /*291a0*/  LDL.LU R19, [R1+0x584] ;  /* 0x0005840001137983 */ /* 0x000f220000300800 */
[----:B0-----:R-:W-:-:S05]  /*291b0*/  IMAD R12, R13, UR10, RZ ;  /* 0x0000000a0d0c7c24 */ /* 0x001fca000f8e02ff */
[----:B------:R0:W-:Y:S04]  /*291c0*/  STL [R1+0x3d8], R12 ;  /* 0x0003d80c01007387 */ /* 0x0001e80000100800 */
[----:B------:R-:W4:Y:S04]  /*291d0*/  LDL.LU R18, [R1+0x598] ;  /* 0x0005980001127983 */ /* 0x000f280000300800 */
[----:B------:R-:W4:Y:S01]  /*291e0*/  LDL.LU R13, [R1+0x59c] ;  /* 0x00059c00010d7983 */ /* 0x000f220000300800 */
[----:B0-----:R-:W-:-:S03]  /*291f0*/  IMAD R12, R0, UR10, RZ ;  /* 0x0000000a000c7c24 */ /* 0x001fc6000f8e02ff */
[----:B------:R-:W4:Y:S04]  /*29200*/  LDL.LU R0, [R1+0x5a4] ;  /* 0x0005a40001007983 */ /* 0x000f280000300800 */
[----:B------:R0:W-:Y:S04]  /*29210*/  STL [R1+0x3e0], R12 ;  /* 0x0003e00c01007387 */ /* 0x0001e80000100800 */
[----:B------:R-:W4:Y:S04]  /*29220*/  LDL.LU R17, [R1+0x5a8] ;  /* 0x0005a80001117983 */ /* 0x000f280000300800 */
[----:B------:R-:W4:Y:S01]  /*29230*/  LDL.LU R16, [R1+0x5b0] ;  /* 0x0005b00001107983 */ /* 0x000f220000300800 */
[----:B------:R-:W-:-:S05]  /*29240*/  IMAD R11, R11, UR10, RZ ;  /* 0x0000000a0b0b7c24 */ /* 0x000fca000f8e02ff */
[----:B------:R1:W-:Y:S04]  /*29250*/  STL [R1+0x3e8], R11 ;  /* 0x0003e80b01007387 */ /* 0x0003e80000100800 */
[----:B------:R-:W4:Y:S04]  /*29260*/  LDL.LU R15, [R1+0x5bc] ;  /* 0x0005bc00010f7983 */ /* 0x000f280000300800 */
[----:B------:R-:W4:Y:S04]  /*29270*/  LDL.LU R14, [R1+0x5c4] ;  /* 0x0005c400010e7983 */ /* 0x000f280000300800 */
[----:B0-----:R-:W4:Y:S04]  /*29280*/  LDL.LU R12, [R1+0x5cc] ;  /* 0x0005cc00010c7983 */ /* 0x001f280000300800 */
[----:B-1----:R-:W4:Y:S01]  /*29290*/  LDL.LU R11, [R1+0x5e4] ;  /* 0x0005e400010b7983 */ /* 0x002f220000300800 */
[----:B--2---:R-:W-:-:S05]  /*292a0*/  IMAD R10, R10, UR10, RZ ;  /* 0x0000000a0a0a7c24 */ /* 0x004fca000f8e02ff */
[----:B------:R0:W-:Y:S04]  /*292b0*/  STL [R1+0x3f0], R10 ;  /* 0x0003f00a01007387 */ /* 0x0001e80000100800 */
[----:B0-----:R-:W2:Y:S01]  /*292c0*/  LDL.LU R10, [R1+0x5ec] ;  /* 0x0005ec00010a7983 */ /* 0x001ea20000300800 */
        /* <DEDUP_REMOVED lines=37> */
[----:B------:R-:W-:Y:S01]  /*29520*/  STL [R1+0x468], R19 ;  /* 0x0004681301007387 */ /* 0x000fe20000100800 */
[----:B------:R-:W-:-:S03]  /*29530*/  IMAD R16, R15, UR10, RZ ;  /* 0x0000000a0f107c24 */ /* 0x000fc6000f8e02ff */
[----:B------:R-:W-:Y:S01]  /*29540*/  STL [R1+0x46c], R18 ;  /* 0x00046c1201007387 */ /* 0x000fe20000100800 */
[----:B------:R-:W-:Y:S02]  /*29550*/  IMAD R15, R14, UR10, RZ ;  /* 0x0000000a0e0f7c24 */ /* 0x000fe4000f8e02ff */
[----:B------:R-:W-:Y:S01]  /*29560*/  IMAD R14, R12, UR10, RZ ;  /* 0x0000000a0c0e7c24 */ /* 0x000fe2000f8e02ff */
[----:B------:R-:W-:Y:S04]  /*29570*/  STL [R1+0x474], R17 ;  /* 0x0004741101007387 */ /* 0x000fe80000100800 */
[----:B------:R-:W-:Y:S04]  /*29580*/  STL [R1+0x484], R16 ;  /* 0x0004841001007387 */ /* 0x000fe80000100800 */
[----:B------:R-:W-:Y:S01]  /*29590*/  STL [R1+0x48c], R15 ;  /* 0x00048c0f01007387 */ /* 0x000fe20000100800 */
[----:B------:R-:W-:-:S03]  /*295a0*/  IMAD R12, R11, UR10, RZ ;  /* 0x0000000a0b0c7c24 */ /* 0x000fc6000f8e02ff */
[----:B------:R-:W4:Y:S04]  /*295b0*/  LDL.LU R11, [R1+0x650] ;  /* 0x00065000010b7983 */ /* 0x000f280000300800 */
[----:B------:R2:W-:Y:S04]  /*295c0*/  STL [R1+0x498], R14 ;  /* 0x0004980e01007387 */ /* 0x0005e80000100800 */
[----:B------:R3:W-:Y:S01]  /*295d0*/  STL [R1+0x4a0], R12 ;  /* 0x0004a00c01007387 */ /* 0x0007e20000100800 */
[----:B--2---:R-:W-:-:S03]  /*295e0*/  IMAD R14, R10, UR10, RZ ;  /* 0x0000000a0a0e7c24 */ /* 0x004fc6000f8e02ff */
[----:B------:R-:W2:Y:S04]  /*295f0*/  LDL.LU R10, [R1+0x654] ;  /* 0x00065400010a7983 */ /* 0x000ea80000300800 */
        /* <DEDUP_REMOVED lines=18> */
[----:B------:R-:W-:Y:S01]  /*29720*/  STL [R1+0x4e0], R14 ;  /* 0x0004e00e01007387 */ /* 0x000fe20000100800 */
[----:B0-----:R-:W-:-:S03]  /*29730*/  IMAD R12, R8, UR10, RZ ;  /* 0x0000000a080c7c24 */ /* 0x001fc6000f8e02ff */
        /* <DEDUP_REMOVED lines=19> */
[----:B------:R-:W-:-:S05]  /*29870*/  IMAD R11, R11, UR10, RZ ;  /* 0x0000000a0b0b7c24 */ /* 0x000fca000f8e02ff */
[----:B------:R0:W-:Y:S04]  /*29880*/  STL [R1+0x50c], R11 ;  /* 0x00050c0b01007387 */ /* 0x0001e80000100800 */
[----:B0-----:R-:W4:Y:S01]  /*29890*/  LDL.LU R11, [R1+0x6fc] ;  /* 0x0006fc00010b7983 */ /* 0x001f220000300800 */
        /* <DEDUP_REMOVED lines=21> */
[----:B0-----:R-:W4:Y:S01]  /*299f0*/  LDL.LU R7, [R1+0x728] ;  /* 0x0007280001077983 */ /* 0x001f220000300800 */
        /* <DEDUP_REMOVED lines=11> */
[----:B0-----:R-:W-:-:S03]  /*29ab0*/  IMAD R19, R13, UR10, RZ ;  /* 0x0000000a0d137c24 */ /* 0x001fc6000f8e02ff */
[----:B------:R-:W4:Y:S01]  /*29ac0*/  LDL.LU R13, [R1+0x738] ;  /* 0x00073800010d7983 */ /* 0x000f220000300800 */
[----:B-1----:R-:W-:Y:S02]  /*29ad0*/  IMAD R18, R17, UR10, RZ ;  /* 0x0000000a11127c24 */ /* 0x002fe4000f8e02ff */
[----:B------:R-:W-:Y:S02]  /*29ae0*/  IMAD R17, R16, UR10, RZ ;  /* 0x0000000a10117c24 */ /* 0x000fe4000f8e02ff */
[----:B------:R-:W-:Y:S02]  /*29af0*/  IMAD R16, R15, UR10, RZ ;  /* 0x0000000a0f107c24 */ /* 0x000fe4000f8e02ff */
[----:B------:R-:W-:Y:S01]  /*29b00*/  IMAD R15, R14, UR10, RZ ;  /* 0x0000000a0e0f7c24 */ /* 0x000fe2000f8e02ff */
[----:B------:R-:W-:Y:S04]  /*29b10*/  STL [R1+0x584], R19 ;  /* 0x0005841301007387 */ /* 0x000fe80000100800 */
[----:B------:R-:W-:Y:S01]  /*29b20*/  STL [R1+0x598], R18 ;  /* 0x0005981201007387 */ /* 0x000fe20000100800 */
[----:B------:R-:W-:-:S03]  /*29b30*/  IMAD R14, R12, UR10, RZ ;  /* 0x0000000a0c0e7c24 */ /* 0x000fc6000f8e02ff */
[----:B------:R-:W-:Y:S01]  /*29b40*/  STL [R1+0x59c], R17 ;  /* 0x00059c1101007387 */ /* 0x000fe20000100800 */
[----:B------:R-:W-:-:S03]  /*29b50*/  IMAD R12, R0, UR10, RZ ;  /* 0x0000000a000c7c24 */ /* 0x000fc6000f8e02ff */
[----:B------:R-:W-:Y:S04]  /*29b60*/  STL [R1+0x5a4], R16 ;  /* 0x0005a41001007387 */ /* 0x000fe80000100800 */
[----:B------:R-:W-:Y:S04]  /*29b70*/  STL [R1+0x5a8], R15 ;  /* 0x0005a80f01007387 */ /* 0x000fe80000100800 */
[----:B------:R-:W4:Y:S04]  /*29b80*/  LDL.LU R0, [R1+0x73c] ;  /* 0x00073c0001007983 */ /* 0x000f280000300800 */
[----:B------:R0:W-:Y:S04]  /*29b90*/  STL [R1+0x5b0], R14 ;  /* 0x0005b00e01007387 */ /* 0x0001e80000100800 */
[----:B------:R2:W-:Y:S01]  /*29ba0*/  STL [R1+0x5bc], R12 ;  /* 0x0005bc0c01007387 */ /* 0x0005e20000100800 */
[----:B0-----:R-:W-:-:S03]  /*29bb0*/  IMAD R14, R11, UR10, RZ ;  /* 0x0000000a0b0e7c24 */ /* 0x001fc6000f8e02ff */
[----:B------:R-:W4:Y:S04]  /*29bc0*/  LDL.LU R11, [R1+0x744] ;  /* 0x00074400010b7983 */ /* 0x000f280000300800 */
        /* <DEDUP_REMOVED lines=36> */
[----:B0-----:R-:W4:Y:S04]  /*29e10*/  LDL.LU R14, [R1+0x7a4] ;  /* 0x0007a400010e7983 */ /* 0x001f280000300800 */
[----:B-1----:R-:W4:Y:S04]  /*29e20*/  LDL.LU R12, [R1+0x7ac] ;  /* 0x0007ac00010c7983 */ /* 0x002f280000300800 */
[----:B------:R-:W4:Y:S01]  /*29e30*/  LDL.LU R13, [R1+0x7b4] ;  /* 0x0007b400010d7983 */ /* 0x000f220000300800 */
[----:B------:R-:W-:-:S05]  /*29e40*/  IMAD R0, R0, UR10, RZ ;  /* 0x0000000a00007c24 */ /* 0x000fca000f8e02ff */
[----:B------:R0:W-:Y:S01]  /*29e50*/  STL [R1+0x628], R0 ;  /* 0x0006280001007387 */ /* 0x0001e20000100800 */
[----:B------:R-:W-:-:S03]  /*29e60*/  IMAD R11, R11, UR10, RZ ;  /* 0x0000000a0b0b7c24 */ /* 0x000fc6000f8e02ff */
[----:B0-----:R-:W4:Y:S04]  /*29e70*/  LDL.LU R0, [R1+0x81c] ;  /* 0x00081c0001007983 */ /* 0x001f280000300800 */
        /* <DEDUP_REMOVED lines=87> */
[----:B0-----:R-:W4:Y:S01]  /*2a3f0*/  LDL.LU R12, [R1+0x790] ;  /* 0x00079000010c7983 */ /* 0x001f220000300800 */
[----:B------:R-:W-:-:S03]  /*2a400*/  IMAD R13, R13, UR10, RZ ;  /* 0x0000000a0d0d7c24 */ /* 0x000fc6000f8e02ff */
[----:B-1----:R-:W4:Y:S04]  /*2a410*/  LDL.LU R2, [R1+0x784] ;  /* 0x0007840001027983 */ /* 0x002f280000300800 */
[----:B------:R0:W-:Y:S04]  /*2a420*/  STL [R1+0x72c], R13 ;  /* 0x00072c0d01007387 */ /* 0x0001e80000100800 */
[----:B0-----:R-:W4:Y:S01]  /*2a430*/  LDL.LU R13, [R1+0x774] ;  /* 0x00077400010d7983 */ /* 0x001f220000300800 */
        /* <DEDUP_REMOVED lines=91> */
[----:B------:R0:W-:Y:S01]  /*2a9f0*/  STL [R1+0x6f8], R2 ;  /* 0x0006f80201007387 */ /* 0x0001e20000100800 */
[----:B------:R-:W-:-:S03]  /*2aa00*/  IMAD R13, R13, UR10, RZ ;  /* 0x0000000a0d0d7c24 */ /* 0x000fc6000f8e02ff */
[----:B0-----:R-:W4:Y:S04]  /*2aa10*/  LDL.LU R2, [R1+0x664] ;  /* 0x0006640001027983 */ /* 0x001f280000300800 */
        /* <DEDUP_REMOVED lines=161> */
[----:B------:R-:W-:Y:S01]  /*2b430*/  STL [R1+0x55c], R14 ;  /* 0x00055c0e01007387 */ /* 0x000fe20000100800 */
[----:B----4-:R-:W-:-:S03]  /*2b440*/  IMAD R12, R3, UR10, RZ ;  /* 0x0000000a030c7c24 */ /* 0x010fc6000f8e02ff */
        /* <DEDUP_REMOVED lines=42> */
[----:B----4-:R-:W-:Y:S02]  /*2b6f0*/  IMAD R3, R3, UR10, RZ ;  /* 0x0000000a03037c24 */ /* 0x010fe4000f8e02ff */
[----:B------:R-:W-:Y:S01]  /*2b700*/  IMAD R20, R20, UR10, RZ ;  /* 0x0000000a14147c24 */ /* 0x000fe2000f8e02ff */
[----:B0-----:R-:W3:Y:S04]  /*2b710*/  LDL.LU R9, [R1+0x480] ;  /* 0x0004800001097983 */ /* 0x001ee80000300800 */
        /* <DEDUP_REMOVED lines=17> */
[----:B------:R-:W-:-:S03]  /*2b830*/  IMAD R15, R14, UR10, RZ ;  /* 0x0000000a0e0f7c24 */ /* 0x000fc6000f8e02ff */
[----:B------:R-:W-:Y:S01]  /*2b840*/  STL [R1+0x4d0], R17 ;  /* 0x0004d01101007387 */ /* 0x000fe20000100800 */
[----:B------:R-:W-:-:S03]  /*2b850*/  IMAD R14, R12, UR10, RZ ;  /* 0x0000000a0c0e7c24 */ /* 0x000fc6000f8e02ff */
[----:B------:R-:W-:Y:S04]  /*2b860*/  STL [R1+0x4cc], R16 ;  /* 0x0004cc1001007387 */ /* 0x000fe80000100800 */
[----:B------:R-:W-:Y:S01]  /*2b870*/  STL [R1+0x4c8], R15 ;  /* 0x0004c80f01007387 */ /* 0x000fe20000100800 */
[----:B------:R-:W-:-:S03]  /*2b880*/  IMAD R12, R6, UR10, RZ ;  /* 0x0000000a060c7c24 */ /* 0x000fc6000f8e02ff */
        /* <DEDUP_REMOVED lines=23> */
[----:B------:R-:W-:Y:S01]  /*2ba00*/  STL [R1+0x488], R14 ;  /* 0x0004880e01007387 */ /* 0x000fe20000100800 */
[----:B---3--:R-:W-:-:S03]  /*2ba10*/  IMAD R12, R9, UR10, RZ ;  /* 0x0000000a090c7c24 */ /* 0x008fc6000f8e02ff */
[----:B------:R-:W3:Y:S04]  /*2ba20*/  LDL.LU R9, [R1+0x430] ;  /* 0x0004300001097983 */ /* 0x000ee80000300800 */
[----:B------:R-:W-:Y:S04]  /*2ba30*/  STL [R1+0x480], R12 ;  /* 0x0004800c01007387 */ /* 0x000fe80000100800 */
[----:B------:R-:W3:Y:S04]  /*2ba40*/  LDL.LU R20, [R1+0x428] ;  /* 0x0004280001147983 */ /* 0x000ee80000300800 */
[----:B------:R-:W3:Y:S01]  /*2ba50*/  LDL.LU R19, [R1+0x420] ;  /* 0x0004200001137983 */ /* 0x000ee20000300800 */
[----:B----4-:R-:W-:-:S05]  /*2ba60*/  IMAD R3, R3, UR10, RZ ;  /* 0x0000000a03037c24 */ /* 0x010fca000f8e02ff */
        /* <DEDUP_REMOVED lines=38> */
[----:B---3--:R-:W-:Y:S02]  /*2bcd0*/  IMAD R9, R9, UR10, RZ ;  /* 0x0000000a09097c24 */ /* 0x008fe4000f8e02ff */
[----:B------:R-:W-:-:S03]  /*2bce0*/  IMAD R20, R20, UR10, RZ ;  /* 0x0000000a14147c24 */ /* 0x000fc6000f8e02ff */
[----:B------:R0:W-:Y:S04]  /*2bcf0*/  STL [R1+0x430], R9 ;  /* 0x0004300901007387 */ /* 0x0001e80000100800 */
[----:B0-----:R-:W3:Y:S04]  /*2bd00*/  LDL.LU R9, [R1+0x3a0] ;  /* 0x0003a00001097983 */ /* 0x001ee80000300800 */
[----:B------:R0:W-:Y:S02]  /*2bd10*/  STL [R1+0x428], R20 ;  /* 0x0004281401007387 */ /* 0x0001e40000100800 */
[----:B0-----:R-:W-:-:S02]  /*2bd20*/  IMAD R20, R19, UR10, RZ ;  /* 0x0000000a13147c24 */ /* 0x001fc4000f8e02ff */
[----:B----4-:R-:W-:Y:S02]  /*2bd30*/  IMAD R19, R18, UR10, RZ ;  /* 0x0000000a12137c24 */ /* 0x010fe4000f8e02ff */
[----:B------:R-:W-:Y:S01]  /*2bd40*/  IMAD R18, R3, UR10, RZ ;  /* 0x0000000a03127c24 */ /* 0x000fe2000f8e02ff */
[----:B------:R-:W-:Y:S04]  /*2bd50*/  STL [R1+0x420], R20 ;  /* 0x0004201401007387 */ /* 0x000fe80000100800 */
[----:B------:R-:W4:Y:S04]  /*2bd60*/  LDL.LU R3, [R1+0x39c] ;  /* 0x00039c0001037983 */ /* 0x000f280000300800 */
[----:B------:R0:W-:Y:S04]  /*2bd70*/  STL [R1+0x414], R19 ;  /* 0x0004141301007387 */ /* 0x0001e80000100800 */
[----:B------:R1:W-:Y:S01]  /*2bd80*/  STL [R1+0x410], R18 ;  /* 0x0004101201007387 */ /* 0x0003e20000100800 */
[----:B0-----:R-:W-:-:S02]  /*2bd90*/  IMAD R19, R4, UR10, RZ ;  /* 0x0000000a04137c24 */ /* 0x001fc4000f8e02ff */
[----:B-1----:R-:W-:Y:S02]  /*2bda0*/  IMAD R18, R17, UR10, RZ ;  /* 0x0000000a11127c24 */ /* 0x002fe4000f8e02ff */
[----:B------:R-:W-:Y:S01]  /*2bdb0*/  IMAD R17, R16, UR10, RZ ;  /* 0x0000000a10117c24 */ /* 0x000fe2000f8e02ff */
[----:B------:R-:W4:Y:S01]  /*2bdc0*/  LDL.LU R4, [R1+0x390] ;  /* 0x0003900001047983 */ /* 0x000f220000300800 */
[----:B------:R-:W-:Y:S02]  /*2bdd0*/  IMAD R16, R15, UR10, RZ ;  /* 0x0000000a0f107c24 */ /* 0x000fe4000f8e02ff */
[----:B------:R-:W-:Y:S01]  /*2bde0*/  IMAD R15, R14, UR10, RZ ;  /* 0x0000000a0e0f7c24 */ /* 0x000fe2000f8e02ff */
[----:B------:R-:W-:Y:S04]  /*2bdf0*/  STL [R1+0x40c], R19 ;  /* 0x00040c1301007387 */ /* 0x000fe80000100800 */
[----:B------:R-:W-:Y:S01]  /*2be00*/  STL [R1+0x404], R18 ;  /* 0x0004041201007387 */ /* 0x000fe20000100800 */
[----:B------:R-:W-:-:S03]  /*2be10*/  IMAD R14, R12, UR10, RZ ;  /* 0x0000000a0c0e7c24 */ /* 0x000fc6000f8e02ff */
[----:B------:R-:W-:Y:S04]  /*2be20*/  STL [R1+0x400], R17 ;  /* 0x0004001101007387 */ /* 0x000fe80000100800 */
        /* <DEDUP_REMOVED lines=27> */
[----:B--2---:R-:W-:-:S03]  /*2bfe0*/  IMAD R12, R10, UR10, RZ ;  /* 0x0000000a0a0c7c24 */ /* 0x004fc6000f8e02ff */
[----:B------:R-:W2:Y:S04]  /*2bff0*/  LDL.LU R10, [R1+0x354] ;  /* 0x00035400010a7983 */ /* 0x000ea80000300800 */
[----:B------:R-:W-:Y:S04]  /*2c000*/  STL [R1+0x3a8], R12 ;  /* 0x0003a80c01007387 */ /* 0x000fe80000100800 */
[----:B------:R-:W2:Y:S04]  /*2c010*/  LDL.LU R20, [R1+0x350] ;  /* 0x0003500001147983 */ /* 0x000ea80000300800 */
[----:B------:R-:W2:Y:S01]  /*2c020*/  LDL.LU R19, [R1+0x344] ;  /* 0x0003440001137983 */ /* 0x000ea20000300800 */
[----:B---3--:R-:W-:-:S05]  /*2c030*/  IMAD R9, R9, UR10, RZ ;  /* 0x0000000a09097c24 */ /* 0x008fca000f8e02ff */
[----:B------:R0:W-:Y:S04]  /*2c040*/  STL [R1+0x3a0], R9 ;  /* 0x0003a00901007387 */ /* 0x0001e80000100800 */
[----:B------:R-:W3:Y:S04]  /*2c050*/  LDL.LU R18, [R1+0x338] ;  /* 0x0003380001127983 */ /* 0x000ee80000300800 */
[----:B0-----:R-:W3:Y:S01]  /*2c060*/  LDL.LU R9, [R1+0x334] ;  /* 0x0003340001097983 */ /* 0x001ee20000300800 */
[----:B----4-:R-:W-:-:S03]  /*2c070*/  IMAD R12, R3, UR10, RZ ;  /* 0x0000000a030c7c24 */ /* 0x010fc6000f8e02ff */
        /* <DEDUP_REMOVED lines=34> */
[----:B--2---:R-:W-:Y:S02]  /*2c2a0*/  IMAD R10, R10, UR10, RZ ;  /* 0x0000000a0a0a7c24 */ /* 0x004fe4000f8e02ff */
[----:B------:R-:W-:-:S03]  /*2c2b0*/  IMAD R20, R20, UR10, RZ ;  /* 0x0000000a14147c24 */ /* 0x000fc6000f8e02ff */
[----:B------:R0:W-:Y:S04]  /*2c2c0*/  STL [R1+0x354], R10 ;  /* 0x0003540a01007387 */ /* 0x0001e80000100800 */
[----:B0-----:R-:W2:Y:S04]  /*2c2d0*/  LDL.LU R10, [R1+0x2cc] ;  /* 0x0002cc00010a7983 */ /* 0x001ea80000300800 */
[----:B------:R0:W-:Y:S02]  /*2c2e0*/  STL [R1+0x350], R20 ;  /* 0x0003501401007387 */ /* 0x0001e40000100800 */
[----:B0-----:R-:W-:-:S02]  /*2c2f0*/  IMAD R20, R19, UR10, RZ ;  /* 0x0000000a13147c24 */ /* 0x001fc4000f8e02ff */
[----:B---3--:R-:W-:-:S03]  /*2c300*/  IMAD R19, R18, UR10, RZ ;  /* 0x0000000a12137c24 */ /* 0x008fc6000f8e02ff */
[----:B------:R-:W-:Y:S01]  /*2c310*/  STL [R1+0x344], R20 ;  /* 0x0003441401007387 */ /* 0x000fe20000100800 */
[----:B------:R-:W-:-:S03]  /*2c320*/  IMAD R18, R9, UR10, RZ ;  /* 0x0000000a09127c24 */ /* 0x000fc6000f8e02ff */
[----:B------:R-:W3:Y:S04]  /*2c330*/  LDL.LU R9, [R1+0x2c8] ;  /* 0x0002c80001097983 */ /* 0x000ee80000300800 */
[----:B------:R4:W-:Y:S04]  /*2c340*/  STL [R1+0x338], R19 ;  /* 0x0003381301007387 */ /* 0x0009e80000100800 */
[----:B------:R0:W-:Y:S01]  /*2c350*/  STL [R1+0x334], R18 ;  /* 0x0003341201007387 */ /* 0x0001e20000100800 */
[----:B----4-:R-:W-:Y:S02]  /*2c360*/  IMAD R19, R3, UR10, RZ ;  /* 0x0000000a03137c24 */ /* 0x010fe4000f8e02ff */
[----:B0-----:R-:W-:-:S02]  /*2c370*/  IMAD R18, R17, UR10, RZ ;  /* 0x0000000a11127c24 */ /* 0x001fc4000f8e02ff */
[----:B------:R-:W-:Y:S01]  /*2c380*/  IMAD R17, R16, UR10, RZ ;  /* 0x0000000a10117c24 */ /* 0x000fe2000f8e02ff */
[----:B------:R-:W4:Y:S04]  /*2c390*/  LDL.LU R3, [R1+0x2c4] ;  /* 0x0002c40001037983 */ /* 0x000f280000300800 */
[----:B------:R-:W-:Y:S04]  /*2c3a0*/  STL [R1+0x330], R19 ;  /* 0x0003301301007387 */ /* 0x000fe80000100800 */
[----:B------:R-:W-:Y:S01]  /*2c3b0*/  STL [R1+0x32c], R18 ;  /* 0x00032c1201007387 */ /* 0x000fe20000100800 */
[----:B------:R-:W-:-:S02]  /*2c3c0*/  IMAD R16, R15, UR10, RZ ;  /* 0x0000000a0f107c24 */ /* 0x000fc4000f8e02ff */
        /* <DEDUP_REMOVED lines=35> */
[----:B--2---:R-:W-:-:S05]  /*2c600*/  IMAD R10, R10, UR10, RZ ;  /* 0x0000000a0a0a7c24 */ /* 0x004fca000f8e02ff */
[----:B------:R0:W-:Y:S04]  /*2c610*/  STL [R1+0x2cc], R10 ;  /* 0x0002cc0a01007387 */ /* 0x0001e80000100800 */
[----:B------:R-:W2:Y:S04]  /*2c620*/  LDL.LU R18, [R1+0x268] ;  /* 0x0002680001127983 */ /* 0x000ea80000300800 */
[----:B0-----:R-:W2:Y:S01]  /*2c630*/  LDL.LU R10, [R1+0x264] ;  /* 0x00026400010a7983 */ /* 0x001ea20000300800 */
[----:B---3--:R-:W-:-:S03]  /*2c640*/  IMAD R12, R9, UR10, RZ ;  /* 0x0000000a090c7c24 */ /* 0x008fc6000f8e02ff */
[----:B------:R-:W3:Y:S04]  /*2c650*/  LDL.LU R9, [R1+0x25c] ;  /* 0x00025c0001097983 */ /* 0x000ee80000300800 */
[----:B------:R0:W-:Y:S04]  /*2c660*/  STL [R1+0x2c8], R12 ;  /* 0x0002c80c01007387 */ /* 0x0001e80000100800 */
[----:B------:R-:W3:Y:S04]  /*2c670*/  LDL.LU R17, [R1+0x24c] ;  /* 0x00024c0001117983 */ /* 0x000ee80000300800 */
[----:B------:R-:W3:Y:S01]  /*2c680*/  LDL.LU R16, [R1+0x248] ;  /* 0x0002480001107983 */ /* 0x000ee20000300800 */
[----:B----4-:R-:W-:-:S05]  /*2c690*/  IMAD R3, R3, UR10, RZ ;  /* 0x0000000a03037c24 */ /* 0x010fca000f8e02ff */
        /* <DEDUP_REMOVED lines=28> */
[----:B------:R-:W-:Y:S02]  /*2c860*/  IMAD R11, R11, UR10, RZ ;  /* 0x0000000a0b0b7c24 */ /* 0x000fe4000f8e02ff */
[----:B------:R-:W-:Y:S01]  /*2c870*/  IMAD R20, R20, UR10, RZ ;  /* 0x0000000a14147c24 */ /* 0x000fe2000f8e02ff */
[----:B0-----:R-:W4:Y:S04]  /*2c880*/  LDL.LU R0, [R1+0x1e4] ;  /* 0x0001e40001007983 */ /* 0x001f280000300800 */
[----:B------:R0:W-:Y:S04]  /*2c890*/  STL [R1+0x278], R11 ;  /* 0x0002780b01007387 */ /* 0x0001e80000100800 */
[----:B0-----:R-:W4:Y:S04]  /*2c8a0*/  LDL.LU R11, [R1+0x1e0] ;  /* 0x0001e000010b7983 */ /* 0x001f280000300800 */
[----:B------:R0:W-:Y:S02]  /*2c8b0*/  STL [R1+0x274], R20 ;  /* 0x0002741401007387 */ /* 0x0001e40000100800 */
[----:B0-----:R-:W-:-:S05]  /*2c8c0*/  IMAD R20, R19, UR10, RZ ;  /* 0x0000000a13147c24 */ /* 0x001fca000f8e02ff */
[----:B------:R-:W-:Y:S01]  /*2c8d0*/  STL [R1+0x26c], R20 ;  /* 0x00026c1401007387 */ /* 0x000fe20000100800 */
[----:B--2---:R-:W-:Y:S02]  /*2c8e0*/  IMAD R19, R18, UR10, RZ ;  /* 0x0000000a12137c24 */ /* 0x004fe4000f8e02ff */
[----:B------:R-:W-:Y:S02]  /*2c8f0*/  IMAD R18, R10, UR10, RZ ;  /* 0x0000000a0a127c24 */ /* 0x000fe4000f8e02ff */
[----:B------:R-:W2:Y:S04]  /*2c900*/  LDL.LU R10, [R1+0x1dc] ;  /* 0x0001dc00010a7983 */ /* 0x000ea80000300800 */
[----:B------:R3:W-:Y:S04]  /*2c910*/  STL [R1+0x268], R19 ;  /* 0x0002681301007387 */ /* 0x0007e80000100800 */
[----:B------:R0:W-:Y:S01]  /*2c920*/  STL [R1+0x264], R18 ;  /* 0x0002641201007387 */ /* 0x0001e20000100800 */
[----:B---3--:R-:W-:-:S02]  /*2c930*/  IMAD R19, R9, UR10, RZ ;  /* 0x0000000a09137c24 */ /* 0x008fc4000f8e02ff */
[----:B0-----:R-:W-:Y:S02]  /*2c940*/  IMAD R18, R17, UR10, RZ ;  /* 0x0000000a11127c24 */ /* 0x001fe4000f8e02ff */
[----:B------:R-:W-:Y:S01]  /*2c950*/  IMAD R17, R16, UR10, RZ ;  /* 0x0000000a10117c24 */ /* 0x000fe2000f8e02ff */
[----:B------:R-:W3:Y:S04]  /*2c960*/  LDL.LU R9, [R1+0x1d8] ;  /* 0x0001d80001097983 */ /* 0x000ee80000300800 */
[----:B------:R-:W-:Y:S04]  /*2c970*/  STL [R1+0x25c], R19 ;  /* 0x00025c1301007387 */ /* 0x000fe80000100800 */
[----:B------:R-:W-:Y:S04]  /*2c980*/  STL [R1+0x24c], R18 ;  /* 0x00024c1201007387 */ /* 0x000fe80000100800 */
[----:B------:R-:W-:Y:S01]  /*2c990*/  STL [R1+0x248], R17 ;  /* 0x0002481101007387 */ /* 0x000fe20000100800 */
[----:B----4-:R-:W-:-:S02]  /*2c9a0*/  IMAD R16, R15, UR10, RZ ;  /* 0x0000000a0f107c24 */ /* 0x010fc4000f8e02ff */
[----:B------:R-:W-:Y:S02]  /*2c9b0*/  IMAD R15, R14, UR10, RZ ;  /* 0x0000000a0e0f7c24 */ /* 0x000fe4000f8e02ff */
[----:B------:R-:W-:Y:S01]  /*2c9c0*/  IMAD R14, R12, UR10, RZ ;  /* 0x0000000a0c0e7c24 */ /* 0x000fe2000f8e02ff */
        /* <DEDUP_REMOVED lines=45> */
[----:B0-----:R-:W3:Y:S04]  /*2cca0*/  LDL.LU R12, [R1+0x16c] ;  /* 0x00016c00010c7983 */ /* 0x001ee80000300800 */
[----:B-1----:R-:W3:Y:S01]  /*2ccb0*/  LDL.LU R9, [R1+0x164] ;  /* 0x0001640001097983 */ /* 0x002ee20000300800 */
[----:B----4-:R-:W-:-:S05]  /*2ccc0*/  IMAD R3, R3, UR10, RZ ;  /* 0x0000000a03037c24 */ /* 0x010fca000f8e02ff */
        /* <DEDUP_REMOVED lines=35> */
[----:B--2---:R-:W-:-:S02]  /*2cf00*/  IMAD R19, R10, UR10, RZ ;  /* 0x0000000a0a137c24 */ /* 0x004fc4000f8e02ff */
[----:B0-----:R-:W-:Y:S02]  /*2cf10*/  IMAD R18, R17, UR10, RZ ;  /* 0x0000000a11127c24 */ /* 0x001fe4000f8e02ff */
[----:B------:R-:W-:Y:S01]  /*2cf20*/  IMAD R17, R16, UR10, RZ ;  /* 0x0000000a10117c24 */ /* 0x000fe2000f8e02ff */
[----:B------:R-:W2:Y:S04]  /*2cf30*/  LDL.LU R10, [R1+0x130] ;  /* 0x00013000010a7983 */ /* 0x000ea80000300800 */
        /* <DEDUP_REMOVED lines=8> */
[----:B------:R-:W-:-:S03]  /*2cfc0*/  IMAD R12, R9, UR10, RZ ;  /* 0x0000000a090c7c24 */ /* 0x000fc6000f8e02ff */
[----:B------:R-:W3:Y:S04]  /*2cfd0*/  LDL.LU R9, [R1+0x128] ;  /* 0x0001280001097983 */ /* 0x000ee80000300800 */
[----:B------:R4:W-:Y:S04]  /*2cfe0*/  STL [R1+0x16c], R14 ;  /* 0x00016c0e01007387 */ /* 0x0009e80000100800 */
        /* <DEDUP_REMOVED lines=30> */
[----:B0-----:R-:W4:Y:S04]  /*2d1d0*/  LDL.LU R0, [R1+0xec] ;  /* 0x0000ec0001007983 */ /* 0x001f280000300800 */
[----:B------:R-:W4:Y:S01]  /*2d1e0*/  LDL.LU R12, [R1+0xe8] ;  /* 0x0000e800010c7983 */ /* 0x000f220000300800 */
[----:B------:R-:W-:-:S05]  /*2d1f0*/  IMAD R11, R11, UR10, RZ ;  /* 0x0000000a0b0b7c24 */ /* 0x000fca000f8e02ff */
        /* <DEDUP_REMOVED lines=10> */
[----:B------:R0:W-:Y:S04]  /*2d2a0*/  STL [R1+0x128], R9 ;  /* 0x0001280901007387 */ /* 0x0001e80000100800 */
[----:B0-----:R-:W3:Y:S01]  /*2d2b0*/  LDL.LU R9, [R1+0xbc] ;  /* 0x0000bc0001097983 */ /* 0x001ee20000300800 */
        /* <DEDUP_REMOVED lines=36> */
[----:B------:R-:W4:Y:S04]  /*2d500*/  LDL.LU R12, [R1+0x94] ;  /* 0x00009400010c7983 */ /* 0x000f280000300800 */
[----:B------:R-:W-:Y:S04]  /*2d510*/  STL [R1+0xe8], R19 ;  /* 0x0000e81301007387 */ /* 0x000fe80000100800 */
[----:B------:R-:W-:Y:S04]  /*2d520*/  STL [R1+0xe0], R18 ;  /* 0x0000e01201007387 */ /* 0x000fe80000100800 */
[----:B------:R-:W-:Y:S01]  /*2d530*/  STL [R1+0xdc], R17 ;  /* 0x0000dc1101007387 */ /* 0x000fe20000100800 */
[----:B--2---:R-:W-:-:S02]  /*2d540*/  IMAD R16, R15, UR10, RZ ;  /* 0x0000000a0f107c24 */ /* 0x004fc4000f8e02ff */
[----:B------:R-:W-:Y:S02]  /*2d550*/  IMAD R15, R14, UR10, RZ ;  /* 0x0000000a0e0f7c24 */ /* 0x000fe4000f8e02ff */
[----:B------:R-:W-:Y:S01]  /*2d560*/  IMAD R14, R11, UR10, RZ ;  /* 0x0000000a0b0e7c24 */ /* 0x000fe2000f8e02ff */
[----:B------:R-:W-:Y:S04]  /*2d570*/  STL [R1+0xd8], R16 ;  /* 0x0000d81001007387 */ /* 0x000fe80000100800 */
[----:B------:R-:W-:Y:S01]  /*2d580*/  STL [R1+0xd0], R15 ;  /* 0x0000d00f01007387 */ /* 0x000fe20000100800 */
[----:B------:R-:W-:-:S03]  /*2d590*/  IMAD R10, R10, UR10, RZ ;  /* 0x0000000a0a0a7c24 */ /* 0x000fc6000f8e02ff */
[----:B------:R-:W2:Y:S04]  /*2d5a0*/  LDL.LU R11, [R1+0x8c] ;  /* 0x00008c00010b7983 */ /* 0x000ea80000300800 */
[----:B------:R-:W-:Y:S04]  /*2d5b0*/  STL [R1+0xcc], R14 ;  /* 0x0000cc0e01007387 */ /* 0x000fe80000100800 */
[----:B------:R0:W-:Y:S04]  /*2d5c0*/  STL [R1+0xc4], R10 ;  /* 0x0000c40a01007387 */ /* 0x0001e80000100800 */
[----:B0-----:R-:W2:Y:S01]  /*2d5d0*/  LDL.LU R10, [R1+0x88] ;  /* 0x00008800010a7983 */ /* 0x001ea20000300800 */
[----:B---3--:R-:W-:-:S05]  /*2d5e0*/  IMAD R9, R9, UR10, RZ ;  /* 0x0000000a09097c24 */ /* 0x008fca000f8e02ff */
[----:B------:R0:W-:Y:S01]  /*2d5f0*/  STL [R1+0xbc], R9 ;  /* 0x0000bc0901007387 */ /* 0x0001e20000100800 */
[----:B----4-:R-:W-:-:S03]  /*2d600*/  IMAD R14, R3, UR10, RZ ;  /* 0x0000000a030e7c24 */ /* 0x010fc6000f8e02ff */
[----:B------:R-:W3:Y:S04]  /*2d610*/  LDL.LU R3, [R1+0x84] ;  /* 0x0000840001037983 */ /* 0x000ee80000300800 */
        /* <DEDUP_REMOVED lines=17> */
[----:B0-----:R-:W4:Y:S04]  /*2d730*/  LDL.LU R9, [R1+0x58] ;  /* 0x0000580001097983 */ /* 0x001f280000300800 */
[----:B------:R-:W-:Y:S04]  /*2d740*/  STL [R1+0xa0], R14 ;  /* 0x0000a00e01007387 */ /* 0x000fe80000100800 */
[----:B------:R-:W4:Y:S04]  /*2d750*/  LDL.LU R20, [R1+0x54] ;  /* 0x0000540001147983 */ /* 0x000f280000300800 */
[----:B------:R-:W4:Y:S01]  /*2d760*/  LDL.LU R19, [R1+0x50] ;  /* 0x0000500001137983 */ /* 0x000f220000300800 */
[----:B------:R-:W-:-:S05]  /*2d770*/  IMAD R2, R13, UR10, RZ ;  /* 0x0000000a0d027c24 */ /* 0x000fca000f8e02ff */
[----:B------:R0:W-:Y:S04]  /*2d780*/  STL [R1+0x9c], R2 ;  /* 0x00009c0201007387 */ /* 0x0001e80000100800 */
[----:B0-----:R-:W4:Y:S04]  /*2d790*/  LDL.LU R2, [R1+0x4c] ;  /* 0x00004c0001027983 */ /* 0x001f280000300800 */
[----:B------:R-:W4:Y:S01]  /*2d7a0*/  LDL.LU R13, [R1+0x48] ;  /* 0x00004800010d7983 */ /* 0x000f220000300800 */
        /* <DEDUP_REMOVED lines=12> */
[----:B------:R0:W-:Y:S01]  /*2d870*/  STL [R1+0x8c], R11 ;  /* 0x00008c0b01007387 */ /* 0x0001e20000100800 */
[----:B------:R-:W-:-:S03]  /*2d880*/  IMAD R10, R10, UR10, RZ ;  /* 0x0000000a0a0a7c24 */ /* 0x000fc6000f8e02ff */
[----:B0-----:R-:W2:Y:S04]  /*2d890*/  LDL.LU R11, [R1+0x20] ;  /* 0x00002000010b7983 */ /* 0x001ea80000300800 */
[----:B------:R0:W-:Y:S04]  /*2d8a0*/  STL [R1+0x88], R10 ;  /* 0x0000880a01007387 */ /* 0x0001e80000100800 */
[----:B0-----:R-:W2:Y:S01]  /*2d8b0*/  LDL.LU R10, [R1+0x1c] ;  /* 0x00001c00010a7983 */ /* 0x001ea20000300800 */
[----:B---3--:R-:W-:-:S05]  /*2d8c0*/  IMAD R3, R3, UR10, RZ ;  /* 0x0000000a03037c24 */ /* 0x008fca000f8e02ff */
[----:B------:R0:W-:Y:S04]  /*2d8d0*/  STL [R1+0x84], R3 ;  /* 0x0000840301007387 */ /* 0x0001e80000100800 */
[----:B0-----:R-:W3:Y:S01]  /*2d8e0*/  LDL.LU R3, [R1+0x18] ;  /* 0x0000180001037983 */ /* 0x001ee20000300800 */
[----:B----4-:R-:W-:-:S05]  /*2d8f0*/  IMAD R4, R4, UR10, RZ ;  /* 0x0000000a04047c24 */ /* 0x010fca000f8e02ff */
[----:B------:R0:W-:Y:S01]  /*2d900*/  STL [R1+0x7c], R4 ;  /* 0x00007c0401007387 */ /* 0x0001e20000100800 */
[----:B------:R-:W-:-:S03]  /*2d910*/  IMAD R5, R5, UR10, RZ ;  /* 0x0000000a05057c24 */ /* 0x000fc6000f8e02ff */
[----:B0-----:R-:W4:Y:S04]  /*2d920*/  LDL.LU R4, [R1+0x14] ;  /* 0x0000140001047983 */ /* 0x001f280000300800 */
[----:B------:R0:W-:Y:S01]  /*2d930*/  STL [R1+0x74], R5 ;  /* 0x0000740501007387 */ /* 0x0001e20000100800 */
[----:B------:R-:W-:-:S03]  /*2d940*/  IMAD R6, R6, UR10, RZ ;  /* 0x0000000a06067c24 */ /* 0x000fc6000f8e02ff */
[----:B0-----:R-:W2:Y:S04]  /*2d950*/  LDL.LU R5, [R1+0x10] ;  /* 0x0000100001057983 */ /* 0x001ea80000300800 */
[----:B------:R0:W-:Y:S01]  /*2d960*/  STL [R1+0x70], R6 ;  /* 0x0000700601007387 */ /* 0x0001e20000100800 */
[----:B------:R-:W-:-:S03]  /*2d970*/  IMAD R7, R7, UR10, RZ ;  /* 0x0000000a07077c24 */ /* 0x000fc6000f8e02ff */
[----:B0-----:R-:W2:Y:S04]  /*2d980*/  LDL.LU R6, [R1+0xc] ;  /* 0x00000c0001067983 */ /* 0x001ea80000300800 */
[----:B------:R0:W-:Y:S01]  /*2d990*/  STL [R1+0x68], R7 ;  /* 0x0000680701007387 */ /* 0x0001e20000100800 */
[----:B------:R-:W-:-:S03]  /*2d9a0*/  IMAD R8, R8, UR10, RZ ;  /* 0x0000000a08087c24 */ /* 0x000fc6000f8e02ff */
[----:B0-----:R-:W2:Y:S04]  /*2d9b0*/  LDL.LU R7, [R1+0x8] ;  /* 0x0000080001077983 */ /* 0x001ea80000300800 */
[----:B------:R0:W-:Y:S01]  /*2d9c0*/  STL [R1+0x60], R8 ;  /* 0x0000600801007387 */ /* 0x0001e20000100800 */
[----:B------:R-:W-:Y:S02]  /*2d9d0*/  IMAD R9, R9, UR10, RZ ;  /* 0x0000000a09097c24 */ /* 0x000fe4000f8e02ff */
[----:B------:R-:W-:Y:S02]  /*2d9e0*/  IMAD R20, R20, UR10, RZ ;  /* 0x0000000a14147c24 */ /* 0x000fe4000f8e02ff */
[----:B------:R-:W-:Y:S01]  /*2d9f0*/  IMAD R19, R19, UR10, RZ ;  /* 0x0000000a13137c24 */ /* 0x000fe2000f8e02ff */
[----:B0-----:R-:W2:Y:S04]  /*2da00*/  LDL.LU R8, [R1+0x4] ;  /* 0x0000040001087983 */ /* 0x001ea80000300800 */
[----:B------:R0:W-:Y:S04]  /*2da10*/  STL [R1+0x58], R9 ;  /* 0x0000580901007387 */ /* 0x0001e80000100800 */
[----:B0-----:R-:W2:Y:S04]  /*2da20*/  LDL.LU R9, [R1] ;  /* 0x0000000001097983 */ /* 0x001ea80000300800 */
[----:B------:R0:W-:Y:S01]  /*2da30*/  STL [R1+0x54], R20 ;  /* 0x0000541401007387 */ /* 0x0001e20000100800 */
[----:B------:R-:W-:-:S02]  /*2da40*/  IMAD R2, R2, UR10, RZ ;  /* 0x0000000a02027c24 */ /* 0x000fc4000f8e02ff */
[----:B------:R-:W-:Y:S01]  /*2da50*/  IMAD R13, R13, UR10, RZ ;  /* 0x0000000a0d0d7c24 */ /* 0x000fe2000f8e02ff */
[----:B0-----:R-:W2:Y:S04]  /*2da60*/  LDL.LU R20, [R1+0x201c] ;  /* 0x00201c0001147983 */ /* 0x001ea80000300800 */
[----:B------:R0:W-:Y:S04]  /*2da70*/  STL [R1+0x50], R19 ;  /* 0x0000501301007387 */ /* 0x0001e80000100800 */
[----:B0-----:R-:W2:Y:S04]  /*2da80*/  LDL.LU R19, [R1+0x2018] ;  /* 0x0020180001137983 */ /* 0x001ea80000300800 */
[----:B------:R0:W-:Y:S04]  /*2da90*/  STL [R1+0x4c], R2 ;  /* 0x00004c0201007387 */ /* 0x0001e80000100800 */
[----:B0-----:R-:W2:Y:S04]  /*2daa0*/  LDL.LU R2, [R1+0x2014] ;  /* 0x0020140001027983 */ /* 0x001ea80000300800 */
[----:B------:R0:W-:Y:S04]  /*2dab0*/  STL [R1+0x48], R13 ;  /* 0x0000480d01007387 */ /* 0x0001e80000100800 */
[----:B0-----:R-:W2:Y:S01]  /*2dac0*/  LDL.LU R13, [R1+0x2010] ;  /* 0x00201000010d7983 */ /* 0x001ea20000300800 */
[----:B------:R-:W-:-:S02]  /*2dad0*/  IMAD R0, R0, UR10, RZ ;  /* 0x0000000a00007c24 */ /* 0x000fc4000f8e02ff */
[----:B--2---:R-:W-:-:S05]  /*2dae0*/  IMAD R13, R13, UR10, RZ ;  /* 0x0000000a0d0d7c24 */ /* 0x004fca000f8e02ff */
[----:B------:R0:W-:Y:S04]  /*2daf0*/  STL [R1+0x44], R13 ;  /* 0x0000440d01007387 */ /* 0x0001e80000100800 */
[----:B0-----:R-:W2:Y:S04]  /*2db00*/  LDL.LU R13, [R1+0x200c] ;  /* 0x00200c00010d7983 */ /* 0x001ea80000300800 */
[----:B------:R0:W-:Y:S02]  /*2db10*/  STL [R1+0x38], R0 ;  /* 0x0000380001007387 */ /* 0x0001e40000100800 */
[----:B0-----:R-:W-:-:S05]  /*2db20*/  LEA R0, P0, R2, UR12, 0x1 ;  /* 0x0000000c02007c11 */ /* 0x001fca000f8008ff */
[----:B------:R2:W-:Y:S02]  /*2db30*/  STL [R1+0xd90], R0 ;  /* 0x000d900001007387 */ /* 0x0005e40000100800 */
[----:B--2---:R-:W-:-:S05]  /*2db40*/  LEA R0, P6, R18, R13, 0x1 ;  /* 0x0000000d12007211 */ /* 0x004fca00078c08ff */
[----:B------:R0:W-:Y:S02]  /*2db50*/  STL [R1+0x1f80], R0 ;  /* 0x001f800001007387 */ /* 0x0001e40000100800 */
[----:B0-----:R-:W-:-:S05]  /*2db60*/  LEA R0, P1, R17, R13, 0x1 ;  /* 0x0000000d11007211 */ /* 0x001fca00078208ff */
        /* <DEDUP_REMOVED lines=8> */
[----:B------:R0:W-:Y:S04]  /*2dbf0*/  STL [R1+0x1f94], R0 ;  /* 0x001f940001007387 */ /* 0x0001e80000100800 */
[----:B0-----:R-:W2:Y:S02]  /*2dc00*/  LDL.LU R0, [R1+0x2008] ;  /* 0x0020080001007983 */ /* 0x001ea40000300800 */
[-C--:B--2---:R-:W-:Y:S02]  /*2dc10*/  LEA.HI.X.SX32 R18, R18, R0.reuse, 0x1, P6 ;  /* 0x0000000012127211 */ /* 0x084fe400030f0eff */
[----:B------:R-:W-:-:S03]  /*2dc20*/  LEA.HI.X.SX32 R17, R17, R0, 0x1, P1 ;  /* 0x0000000011117211 */ /* 0x000fc600008f0eff */
[----:B------:R0:W-:Y:S02]  /*2dc30*/  STL [R1+0x1f78], R18 ;  /* 0x001f781201007387 */ /* 0x0001e40000100800 */
[----:B0-----:R-:W-:-:S05]  /*2dc40*/  LEA R18, P6, R11, R13, 0x1 ;  /* 0x0000000d0b127211 */ /* 0x001fca00078c08ff */
[----:B------:R0:W-:Y:S01]  /*2dc50*/  STL [R1+0x1f7c], R18 ;  /* 0x001f7c1201007387 */ /* 0x0001e20000100800 */
[----:B------:R-:W-:-:S03]  /*2dc60*/  LEA.HI.X.SX32 R16, R16, R0, 0x1, P2 ;  /* 0x0000000010107211 */ /* 0x000fc600010f0eff */
[----:B0-----:R-:W2:Y:S04]  /*2dc70*/  LDL.LU R18, [R1+0x2004] ;  /* 0x0020040001127983 */ /* 0x001ea80000300800 */
[----:B------:R0:W-:Y:S02]  /*2dc80*/  STL [R1+0x1f70], R17 ;  /* 0x001f701101007387 */ /* 0x0001e40000100800 */
[----:B0-----:R-:W-:-:S05]  /*2dc90*/  LEA R17, P1, R10, R13, 0x1 ;  /* 0x0000000d0a117211 */ /* 0x001fca00078208ff */
[----:B------:R0:W-:Y:S01]  /*2dca0*/  STL [R1+0x1f74], R17 ;  /* 0x001f741101007387 */ /* 0x0001e20000100800 */
[----:B------:R-:W-:-:S03]  /*2dcb0*/  LEA.HI.X.SX32 R15, R15, R0, 0x1, P3 ;  /* 0x000000000f0f7211 */ /* 0x000fc600018f0eff */
[----:B0-----:R-:W2:Y:S04]  /*2dcc0*/  LDL.LU R17, [R1+0x2000] ;  /* 0x0020000001117983 */ /* 0x001ea80000300800 */
[----:B------:R3:W-:Y:S02]  /*2dcd0*/  STL [R1+0x1f68], R16 ;  /* 0x001f681001007387 */ /* 0x0007e40000100800 */
[----:B---3--:R-:W-:-:S05]  /*2dce0*/  LEA R16, P2, R3, R13, 0x1 ;  /* 0x0000000d03107211 */ /* 0x008fca00078408ff */
[----:B------:R0:W-:Y:S01]  /*2dcf0*/  STL [R1+0x1f6c], R16 ;  /* 0x001f6c1001007387 */ /* 0x0001e20000100800 */
[----:B------:R-:W-:-:S03]  /*2dd00*/  LEA.HI.X.SX32 R14, R14, R0, 0x1, P4 ;  /* 0x000000000e0e7211 */ /* 0x000fc600020f0eff */
[----:B0-----:R-:W3:Y:S04]  /*2dd10*/  LDL.LU R16, [R1+0x1ffc] ;  /* 0x001ffc0001107983 */ /* 0x001ee80000300800 */
[----:B------:R4:W-:Y:S02]  /*2dd20*/  STL [R1+0x1f60], R15 ;  /* 0x001f600f01007387 */ /* 0x0009e40000100800 */
[----:B----4-:R-:W-:-:S05]  /*2dd30*/  LEA R15, P3, R4, R13, 0x1 ;  /* 0x0000000d040f7211 */ /* 0x010fca00078608ff */
[----:B------:R0:W-:Y:S01]  /*2dd40*/  STL [R1+0x1f64], R15 ;  /* 0x001f640f01007387 */ /* 0x0001e20000100800 */
[----:B------:R-:W-:-:S03]  /*2dd50*/  LEA.HI.X.SX32 R12, R12, R0, 0x1, P5 ;  /* 0x000000000c0c7211 */ /* 0x000fc600028f0eff */
[----:B0-----:R-:W4:Y:S04]  /*2dd60*/  LDL.LU R15, [R1+0x1ff8] ;  /* 0x001ff800010f7983 */ /* 0x001f280000300800 */
        /* <DEDUP_REMOVED lines=17> */
[----:B------:R0:W-:Y:S04]  /*2de80*/  STL [R1+0x1f44], R10 ;  /* 0x001f440a01007387 */ /* 0x0001e80000100800 */
[----:B0-----:R-:W2:Y:S04]  /*2de90*/  LDL.LU R10, [R1+0x1fe8] ;  /* 0x001fe800010a7983 */ /* 0x001ea80000300800 */
[----:B------:R0:W-:Y:S02]  /*2dea0*/  STL [R1+0x1f38], R3 ;  /* 0x001f380301007387 */ /* 0x0001e40000100800 */
[----:B0-----:R-:W-:-:S05]  /*2deb0*/  LEA R3, P2, R9, R13, 0x1 ;  /* 0x0000000d09037211 */ /* 0x001fca00078408ff */
[----:B------:R0:W-:Y:S04]  /*2dec0*/  STL [R1+0x1f3c], R3 ;  /* 0x001f3c0301007387 */ /* 0x0001e80000100800 */
[----:B0-----:R-:W2:Y:S01]  /*2ded0*/  LDL.LU R3, [R1+0x1fe4] ;  /* 0x001fe40001037983 */ /* 0x001ea20000300800 */
[----:B------:R-:W-:-:S05]  /*2dee0*/  LEA.HI.X.SX32 R4, R4, R0, 0x1, P3 ;  /* 0x0000000004047211 */ /* 0x000fca00018f0eff */
[----:B------:R2:W-:Y:S02]  /*2def0*/  STL [R1+0x1f30], R4 ;  /* 0x001f300401007387 */ /* 0x0005e40000100800 */
[----:B--2---:R-:W-:-:S05]  /*2df00*/  LEA R4, P3, R3, R13, 0x1 ;  /* 0x0000000d03047211 */ /* 0x004fca00078608ff */
        /* <DEDUP_REMOVED lines=28> */
[----:B------:R2:W-:Y:S01]  /*2e0d0*/  STL [R1+0x1f00], R3 ;  /* 0x001f000301007387 */ /* 0x0005e20000100800 */
[----:B------:R-:W-:Y:S02]  /*2e0e0*/  IMAD R21, R21, UR10, RZ ;  /* 0x0000000a15157c24 */ /* 0x000fe4000f8e02ff */
[----:B------:R-:W-:Y:S01]  /*2e0f0*/  IMAD R22, R22, UR10, RZ ;  /* 0x0000000a16167c24 */ /* 0x000fe2000f8e02ff */
[----:B--2---:R-:W-:-:S05]  /*2e100*/  LEA R3, P3, R9, R13, 0x1 ;  /* 0x0000000d09037211 */ /* 0x004fca00078608ff */
[----:B------:R0:W-:Y:S02]  /*2e110*/  STL [R1+0x1f04], R3 ;  /* 0x001f040301007387 */ /* 0x0001e40000100800 */
[----:B0-----:R-:W-:Y:S02]  /*2e120*/  LEA.HI.X.SX32 R3, R4, R0, 0x1, P4 ;  /* 0x0000000004037211 */ /* 0x001fe400020f0eff */
[----:B------:R-:W-:-:S03]  /*2e130*/  LEA R4, P4, R10, R13, 0x1 ;  /* 0x0000000d0a047211 */ /* 0x000fc600078808ff */
[----:B------:R0:W-:Y:S04]  /*2e140*/  STL [R1+0x1ef8], R3 ;  /* 0x001ef80301007387 */ /* 0x0001e80000100800 */
[----:B------:R1:W-:Y:S01]  /*2e150*/  STL [R1+0x1efc], R4 ;  /* 0x001efc0401007387 */ /* 0x0003e20000100800 */
[-C--:B0-----:R-:W-:Y:S02]  /*2e160*/  LEA.HI.X.SX32 R3, R5, R0.reuse, 0x1, P5 ;  /* 0x0000000005037211 */ /* 0x081fe400028f0eff */
[-C--:B------:R-:W-:Y:S02]  /*2e170*/  LEA R5, P5, R11, R13.reuse, 0x1 ;  /* 0x0000000d0b057211 */ /* 0x080fe400078a08ff */
[----:B-1----:R-:W-:Y:S01]  /*2e180*/  LEA.HI.X.SX32 R4, R6, R0, 0x1, P6 ;  /* 0x0000000006047211 */ /* 0x002fe200030f0eff */
[----:B------:R0:W-:Y:S04]  /*2e190*/  STL [R1+0x1ef0], R3 ;  /* 0x001ef00301007387 */ /* 0x0001e80000100800 */
[----:B------:R1:W-:Y:S04]  /*2e1a0*/  STL [R1+0x1ef4], R5 ;  /* 0x001ef40501007387 */ /* 0x0003e80000100800 */
[----:B------:R2:W-:Y:S01]  /*2e1b0*/  STL [R1+0x1ee8], R4 ;  /* 0x001ee80401007387 */ /* 0x0005e20000100800 */
[----:B0-----:R-:W-:-:S02]  /*2e1c0*/  LEA R3, P6, R12, R13, 0x1 ;  /* 0x0000000d0c037211 */ /* 0x001fc400078c08ff */
[-C--:B-1----:R-:W-:Y:S02]  /*2e1d0*/  LEA.HI.X.SX32 R5, R7, R0.reuse, 0x1, P1 ;  /* 0x0000000007057211 */ /* 0x082fe400008f0eff */
[----:B--2---:R-:W-:Y:S01]  /*2e1e0*/  LEA R4, P1, R14, R13, 0x1 ;  /* 0x0000000d0e047211 */ /* 0x004fe200078208ff */
[----:B------:R0:W-:Y:S04]  /*2e1f0*/  STL [R1+0x1eec], R3 ;  /* 0x001eec0301007387 */ /* 0x0001e80000100800 */
[----:B------:R4:W-:Y:S04]  /*2e200*/  STL [R1+0x1ee0], R5 ;  /* 0x001ee00501007387 */ /* 0x0009e80000100800 */
[----:B------:R1:W-:Y:S01]  /*2e210*/  STL [R1+0x1ee4], R4 ;  /* 0x001ee40401007387 */ /* 0x0003e20000100800 */
[----:B0-----:R-:W-:-:S02]  /*2e220*/  LEA.HI.X.SX32 R3, R8, R0, 0x1, P2 ;  /* 0x0000000008037211 */ /* 0x001fc400010f0eff */
[-C--:B----4-:R-:W-:Y:S02]  /*2e230*/  LEA R5, P2, R15, R13.reuse, 0x1 ;  /* 0x0000000d0f057211 */ /* 0x090fe400078408ff */
[----:B-1----:R-:W-:Y:S01]  /*2e240*/  LEA.HI.X.SX32 R4, R9, R0, 0x1, P3 ;  /* 0x0000000009047211 */ /* 0x002fe200018f0eff */
[----:B------:R3:W-:Y:S04]  /*2e250*/  STL [R1+0x1ed8], R3 ;  /* 0x001ed80301007387 */ /* 0x0007e80000100800 */
[----:B------:R0:W-:Y:S04]  /*2e260*/  STL [R1+0x1edc], R5 ;  /* 0x001edc0501007387 */ /* 0x0001e80000100800 */
[----:B------:R1:W-:Y:S01]  /*2e270*/  STL [R1+0x1ed0], R4 ;  /* 0x001ed00401007387 */ /* 0x0003e20000100800 */
[----:B---3--:R-:W-:-:S02]  /*2e280*/  LEA R3, P3, R16, R13, 0x1 ;  /* 0x0000000d10037211 */ /* 0x008fc400078608ff */
[-C--:B0-----:R-:W-:Y:S02]  /*2e290*/  LEA.HI.X.SX32 R5, R10, R0.reuse, 0x1, P4 ;  /* 0x000000000a057211 */ /* 0x081fe400020f0eff */
[----:B-1----:R-:W-:Y:S01]  /*2e2a0*/  LEA R4, P4, R17, R13, 0x1 ;  /* 0x0000000d11047211 */ /* 0x002fe200078808ff */
[----:B------:R0:W-:Y:S04]  /*2e2b0*/  STL [R1+0x1ed4], R3 ;  /* 0x001ed40301007387 */ /* 0x0001e80000100800 */
[----:B------:R1:W-:Y:S04]  /*2e2c0*/  STL [R1+0x1ec8], R5 ;  /* 0x001ec80501007387 */ /* 0x0003e80000100800 */
[----:B------:R2:W-:Y:S01]  /*2e2d0*/  STL [R1+0x1ecc], R4 ;  /* 0x001ecc0401007387 */ /* 0x0005e20000100800 */
[----:B0-----:R-:W-:-:S02]  /*2e2e0*/  LEA.HI.X.SX32 R3, R11, R0, 0x1, P5 ;  /* 0x000000000b037211 */ /* 0x001fc400028f0eff */
[-C--:B-1----:R-:W-:Y:S02]  /*2e2f0*/  LEA R5, P5, R18, R13.reuse, 0x1 ;  /* 0x0000000d12057211 */ /* 0x082fe400078a08ff */
[----:B--2---:R-:W-:Y:S01]  /*2e300*/  LEA.HI.X.SX32 R4, R12, R0, 0x1, P6 ;  /* 0x000000000c047211 */ /* 0x004fe200030f0eff */
[----:B------:R-:W-:Y:S04]  /*2e310*/  STL [R1+0x1ec0], R3 ;  /* 0x001ec00301007387 */ /* 0x000fe80000100800 */
[----:B------:R-:W-:Y:S04]  /*2e320*/  STL [R1+0x1ec4], R5 ;  /* 0x001ec40501007387 */ /* 0x000fe80000100800 */
[----:B------:R0:W-:Y:S04]  /*2e330*/  STL [R1+0x1eb8], R4 ;  /* 0x001eb80401007387 */ /* 0x0001e80000100800 */
[----:B0-----:R-:W2:Y:S01]  /*2e340*/  LDL.LU R4, [R1+0x40] ;  /* 0x0000400001047983 */ /* 0x001ea20000300800 */
[----:B------:R-:W-:-:S02]  /*2e350*/  LEA R3, P6, R19, R13, 0x1 ;  /* 0x0000000d13037211 */ /* 0x000fc400078c08ff */
[----:B------:R-:W-:-:S03]  /*2e360*/  LEA.HI.X.SX32 R5, R14, R0, 0x1, P1 ;  /* 0x000000000e057211 */ /* 0x000fc600008f0eff */
[----:B------:R0:W-:Y:S01]  /*2e370*/  STL [R1+0x1ebc], R3 ;  /* 0x001ebc0301007387 */ /* 0x0001e20000100800 */
[----:B------:R-:W-:-:S03]  /*2e380*/  LEA.HI.X.SX32 R6, R15, R0, 0x1, P2 ;  /* 0x000000000f067211 */ /* 0x000fc600010f0eff */
[----:B------:R1:W-:Y:S01]  /*2e390*/  STL [R1+0x1eb0], R5 ;  /* 0x001eb00501007387 */ /* 0x0003e20000100800 */
[-C--:B0-----:R-:W-:Y:S02]  /*2e3a0*/  LEA R3, P1, R20, R13.reuse, 0x1 ;  /* 0x0000000d14037211 */ /* 0x081fe400078208ff */
[----:B-1----:R-:W-:-:S03]  /*2e3b0*/  LEA R5, P2, R21, R13, 0x1 ;  /* 0x0000000d15057211 */ /* 0x002fc600078408ff */
[----:B------:R0:W-:Y:S04]  /*2e3c0*/  STL [R1+0x1eb4], R3 ;  /* 0x001eb40301007387 */ /* 0x0001e80000100800 */
[----:B------:R-:W-:Y:S01]  /*2e3d0*/  STL [R1+0x1ea8], R6 ;  /* 0x001ea80601007387 */ /* 0x000fe20000100800 */
[----:B0-----:R-:W-:-:S03]  /*2e3e0*/  LEA.HI.X.SX32 R3, R16, R0, 0x1, P3 ;  /* 0x0000000010037211 */ /* 0x001fc600018f0eff */
[----:B------:R-:W3:Y:S04]  /*2e3f0*/  LDL.LU R16, [R1+0x64] ;  /* 0x0000640001107983 */ /* 0x000ee80000300800 */
[----:B------:R-:W-:Y:S04]  /*2e400*/  STL [R1+0x1eac], R5 ;  /* 0x001eac0501007387 */ /* 0x000fe80000100800 */
[----:B------:R0:W-:Y:S02]  /*2e410*/  STL [R1+0x1ea0], R3 ;  /* 0x001ea00301007387 */ /* 0x0001e40000100800 */
[----:B0-----:R-:W-:-:S02]  /*2e420*/  LEA.HI.X.SX32 R3, R17, R0, 0x1, P4 ;  /* 0x0000000011037211 */ /* 0x001fc400020f0eff */
[----:B------:R-:W4:Y:S01]  /*2e430*/  LDL.LU R17, [R1+0x5c] ;  /* 0x00005c0001117983 */ /* 0x000f220000300800 */
[----:B------:R-:W-:Y:S01]  /*2e440*/  LEA R5, P3, R22, R13, 0x1 ;  /* 0x0000000d16057211 */ /* 0x000fe200078608ff */
[----:B------:R-:W-:-:S04]  /*2e450*/  IMAD R23, R23, UR10, RZ ;  /* 0x0000000a17177c24 */ /* 0x000fc8000f8e02ff */
[----:B------:R0:W-:Y:S04]  /*2e460*/  STL [R1+0x1ea4], R5 ;  /* 0x001ea40501007387 */ /* 0x0001e80000100800 */
[----:B------:R-:W4:Y:S04]  /*2e470*/  LDL.LU R15, [R1+0x6c] ;  /* 0x00006c00010f7983 */ /* 0x000f280000300800 */
[----:B------:R1:W-:Y:S04]  /*2e480*/  STL [R1+0x1e98], R3 ;  /* 0x001e980301007387 */ /* 0x0003e80000100800 */
[----:B------:R-:W4:Y:S01]  /*2e490*/  LDL.LU R14, [R1+0x78] ;  /* 0x00007800010e7983 */ /* 0x000f220000300800 */
[----:B------:R-:W-:Y:S01]  /*2e4a0*/  IMAD R24, R24, UR10, RZ ;  /* 0x0000000a18187c24 */ /* 0x000fe2000f8e02ff */
[----:B0-----:R-:W-:-:S02]  /*2e4b0*/  LEA R5, P4, R23, R13, 0x1 ;  /* 0x0000000d17057211 */ /* 0x001fc400078808ff */
[----:B-1----:R-:W-:-:S03]  /*2e4c0*/  LEA.HI.X.SX32 R3, R18, R0, 0x1, P5 ;  /* 0x0000000012037211 */ /* 0x002fc600028f0eff */
[----:B------:R0:W-:Y:S04]  /*2e4d0*/  STL [R1+0x1e9c], R5 ;  /* 0x001e9c0501007387 */ /* 0x0001e80000100800 */
[----:B------:R1:W-:Y:S04]  /*2e4e0*/  STL [R1+0x1e90], R3 ;  /* 0x001e900301007387 */ /* 0x0003e80000100800 */
[----:B------:R-:W4:Y:S01]  /*2e4f0*/  LDL.LU R12, [R1+0x80] ;  /* 0x00008000010c7983 */ /* 0x000f220000300800 */
[----:B------:R-:W-:Y:S01]  /*2e500*/  IMAD R25, R25, UR10, RZ ;  /* 0x0000000a19197c24 */ /* 0x000fe2000f8e02ff */
[----:B0-----:R-:W-:-:S02]  /*2e510*/  LEA R5, P5, R24, R13, 0x1 ;  /* 0x0000000d18057211 */ /* 0x001fc400078a08ff */
[----:B-1----:R-:W-:Y:S01]  /*2e520*/  LEA.HI.X.SX32 R3, R19, R0, 0x1, P6 ;  /* 0x0000000013037211 */ /* 0x002fe200030f0eff */
[----:B------:R-:W-:Y:S02]  /*2e530*/  IMAD R26, R26, UR10, RZ ;  /* 0x0000000a1a1a7c24 */ /* 0x000fe4000f8e02ff */
[----:B------:R0:W-:Y:S04]  /*2e540*/  STL [R1+0x1e94], R5 ;  /* 0x001e940501007387 */ /* 0x0001e80000100800 */
        /* <DEDUP_REMOVED lines=20> */
[----:B0-----:R-:W-:Y:S02]  /*2e690*/  LEA R5, P3, R28, R13, 0x1 ;  /* 0x0000000d1c057211 */ /* 0x001fe400078608ff */
[----:B-1----:R-:W-:-:S03]  /*2e6a0*/  LEA.HI.X.SX32 R3, R23, R0, 0x1, P4 ;  /* 0x0000000017037211 */ /* 0x002fc600020f0eff */
[----:B------:R0:W-:Y:S04]  /*2e6b0*/  STL [R1+0x1e74], R5 ;  /* 0x001e740501007387 */ /* 0x0001e80000100800 */
[----:B------:R1:W-:Y:S04]  /*2e6c0*/  STL [R1+0x1e68], R3 ;  /* 0x001e680301007387 */ /* 0x0003e80000100800 */
[----:B------:R-:W4:Y:S01]  /*2e6d0*/  LDL.LU R7, [R1+0xe4] ;  /* 0x0000e40001077983 */ /* 0x000f220000300800 */
[----:B0-----:R-:W-:Y:S02]  /*2e6e0*/  LEA R5, P4, R29, R13, 0x1 ;  /* 0x0000000d1d057211 */ /* 0x001fe400078808ff */
[----:B-1----:R-:W-:-:S03]  /*2e6f0*/  LEA.HI.X.SX32 R3, R24, R0, 0x1, P5 ;  /* 0x0000000018037211 */ /* 0x002fc600028f0eff */
[----:B------:R-:W-:Y:S04]  /*2e700*/  STL [R1+0x1e6c], R5 ;  /* 0x001e6c0501007387 */ /* 0x000fe80000100800 */
[----:B------:R0:W-:Y:S04]  /*2e710*/  STL [R1+0x1e60], R3 ;  /* 0x001e600301007387 */ /* 0x0001e80000100800 */
[----:B------:R-:W4:Y:S01]  /*2e720*/  LDL.LU R19, [R1+0x108] ;  /* 0x0001080001137983 */ /* 0x000f220000300800 */
[----:B0-----:R-:W-:Y:S02]  /*2e730*/  LEA.HI.X.SX32 R3, R25, R0, 0x1, P6 ;  /* 0x0000000019037211 */ /* 0x001fe400030f0eff */
[----:B--2---:R-:W-:-:S05]  /*2e740*/  LEA R5, P5, R4, R13, 0x1 ;  /* 0x0000000d04057211 */ /* 0x004fca00078a08ff */
[----:B------:R-:W-:Y:S04]  /*2e750*/  STL [R1+0x1e64], R5 ;  /* 0x001e640501007387 */ /* 0x000fe80000100800 */
[----:B------:R0:W-:Y:S04]  /*2e760*/  STL [R1+0x1e58], R3 ;  /* 0x001e580301007387 */ /* 0x0001e80000100800 */
[----:B------:R-:W2:Y:S01]  /*2e770*/  LDL.LU R6, [R1+0x110] ;  /* 0x0001100001067983 */ /* 0x000ea20000300800 */
[----:B0-----:R-:W-:Y:S02]  /*2e780*/  LEA.HI.X.SX32 R3, R26, R0, 0x1, P1 ;  /* 0x000000001a037211 */ /* 0x001fe400008f0eff */
[----:B---3--:R-:W-:-:S02]  /*2e790*/  LEA R18, P1, R16, R13, 0x1 ;  /* 0x0000000d10127211 */ /* 0x008fc400078208ff */
[----:B----4-:R-:W-:-:S05]  /*2e7a0*/  LEA R5, P6, R17, R13, 0x1 ;  /* 0x0000000d11057211 */ /* 0x010fca00078c08ff */
[----:B------:R0:W-:Y:S04]  /*2e7b0*/  STL [R1+0x1e5c], R5 ;  /* 0x001e5c0501007387 */ /* 0x0001e80000100800 */
[----:B------:R1:W-:Y:S04]  /*2e7c0*/  STL [R1+0x1e50], R3 ;  /* 0x001e500301007387 */ /* 0x0003e80000100800 */
[----:B0-----:R-:W3:Y:S01]  /*2e7d0*/  LDL.LU R5, [R1+0x124] ;  /* 0x0001240001057983 */ /* 0x001ee20000300800 */
[----:B-1----:R-:W-:-:S03]  /*2e7e0*/  LEA.HI.X.SX32 R3, R27, R0, 0x1, P2 ;  /* 0x000000001b037211 */ /* 0x002fc600010f0eff */
[----:B------:R0:W-:Y:S01]  /*2e7f0*/  STL [R1+0x1e54], R18 ;  /* 0x001e541201007387 */ /* 0x0001e20000100800 */
[----:B------:R-:W-:-:S03]  /*2e800*/  LEA R20, P2, R15, R13, 0x1 ;  /* 0x0000000d0f147211 */ /* 0x000fc600078408ff */
[----:B------:R1:W-:Y:S04]  /*2e810*/  STL [R1+0x1e48], R3 ;  /* 0x001e480301007387 */ /* 0x0003e80000100800 */
[----:B0-----:R-:W4:Y:S01]  /*2e820*/  LDL.LU R18, [R1+0x12c] ;  /* 0x00012c0001127983 */ /* 0x001f220000300800 */
[----:B-1----:R-:W-:-:S03]  /*2e830*/  LEA.HI.X.SX32 R3, R28, R0, 0x1, P3 ;  /* 0x000000001c037211 */ /* 0x002fc600018f0eff */
[----:B------:R0:W-:Y:S01]  /*2e840*/  STL [R1+0x1e4c], R20 ;  /* 0x001e4c1401007387 */ /* 0x0001e20000100800 */
[----:B------:R-:W-:-:S03]  /*2e850*/  LEA R21, P3, R14, R13, 0x1 ;  /* 0x0000000d0e157211 */ /* 0x000fc600078608ff */
[----:B------:R1:W-:Y:S01]  /*2e860*/  STL [R1+0x1e40], R3 ;  /* 0x001e400301007387 */ /* 0x0003e20000100800 */
[----:B0-----:R-:W-:-:S03]  /*2e870*/  LEA.HI.X.SX32 R20, R29, R0, 0x1, P4 ;  /* 0x000000001d147211 */ /* 0x001fc600020f0eff */
[----:B-1----:R-:W4:Y:S04]  /*2e880*/  LDL.LU R3, [R1+0x134] ;  /* 0x0001340001037983 */ /* 0x002f280000300800 */
[----:B------:R0:W-:Y:S04]  /*2e890*/  STL [R1+0x1e44], R21 ;  /* 0x001e441501007387 */ /* 0x0001e80000100800 */
[----:B------:R1:W-:Y:S01]  /*2e8a0*/  STL [R1+0xfb4], R20 ;  /* 0x000fb41401007387 */ /* 0x0003e20000100800 */
[----:B0-----:R-:W-:Y:S02]  /*2e8b0*/  LEA R21, P4, R12, R13, 0x1 ;  /* 0x0000000d0c157211 */ /* 0x001fe400078808ff */
[----:B-1----:R-:W-:-:S02]  /*2e8c0*/  LEA.HI.X.SX32 R20, R4, R0, 0x1, P5 ;  /* 0x0000000004147211 */ /* 0x002fc400028f0eff */
[----:B------:R-:W4:Y:S04]  /*2e8d0*/  LDL.LU R4, [R1+0x160] ;  /* 0x0001600001047983 */ /* 0x000f280000300800 */
        /* <DEDUP_REMOVED lines=30> */
[----:B------:R-:W-:Y:S04]  /*2eac0*/  STL [R1+0x1000], R21 ;  /* 0x0010001501007387 */ /* 0x000fe80000100800 */
[----:B------:R0:W-:Y:S02]  /*2ead0*/  STL [R1+0xfd4], R20 ;  /* 0x000fd41401007387 */ /* 0x0001e40000100800 */
[----:B0-----:R-:W-:-:S02]  /*2eae0*/  LEA.HI.X.SX32 R20, R10, R0, 0x1, P6 ;  /* 0x000000000a147211 */ /* 0x001fc400030f0eff */
[----:B------:R-:W4:Y:S01]  /*2eaf0*/  LDL.LU R10, [R1+0x1c4] ;  /* 0x0001c400010a7983 */ /* 0x000f220000300800 */
[----:B--2---:R-:W-:-:S05]  /*2eb00*/  LEA R21, P5, R6, R13, 0x1 ;  /* 0x0000000d06157211 */ /* 0x004fca00078a08ff */
[----:B------:R-:W-:Y:S04]  /*2eb10*/  STL [R1+0x1008], R21 ;  /* 0x0010081501007387 */ /* 0x000fe80000100800 */
[----:B------:R0:W-:Y:S02]  /*2eb20*/  STL [R1+0xfdc], R20 ;  /* 0x000fdc1401007387 */ /* 0x0001e40000100800 */
[----:B0-----:R-:W-:Y:S02]  /*2eb30*/  LEA.HI.X.SX32 R20, R9, R0, 0x1, P1 ;  /* 0x0000000009147211 */ /* 0x001fe400008f0eff */
[----:B------:R-:W2:Y:S01]  /*2eb40*/  LDL.LU R9, [R1+0x1c8] ;  /* 0x0001c80001097983 */ /* 0x000ea20000300800 */
[----:B---3--:R-:W-:-:S05]  /*2eb50*/  LEA R21, P6, R5, R13, 0x1 ;  /* 0x0000000d05157211 */ /* 0x008fca00078c08ff */
[----:B------:R4:W-:Y:S04]  /*2eb60*/  STL [R1+0x1010], R21 ;  /* 0x0010101501007387 */ /* 0x0009e80000100800 */
[----:B------:R0:W-:Y:S01]  /*2eb70*/  STL [R1+0xfe4], R20 ;  /* 0x000fe41401007387 */ /* 0x0001e20000100800 */
[----:B----4-:R-:W-:Y:S02]  /*2eb80*/  LEA R21, P1, R18, R13, 0x1 ;  /* 0x0000000d12157211 */ /* 0x010fe400078208ff */
[-C--:B0-----:R-:W-:Y:S02]  /*2eb90*/  LEA.HI.X.SX32 R20, R8, R0.reuse, 0x1, P2 ;  /* 0x0000000008147211 */ /* 0x081fe400010f0eff */
[----:B------:R-:W3:Y:S04]  /*2eba0*/  LDL.LU R8, [R1+0x1cc] ;  /* 0x0001cc0001087983 */ /* 0x000ee80000300800 */
[----:B------:R-:W-:Y:S04]  /*2ebb0*/  STL [R1+0x1018], R21 ;  /* 0x0010181501007387 */ /* 0x000fe80000100800 */
[----:B------:R0:W-:Y:S02]  /*2ebc0*/  STL [R1+0xfec], R20 ;  /* 0x000fec1401007387 */ /* 0x0001e40000100800 */
[----:B0-----:R-:W-:-:S02]  /*2ebd0*/  LEA.HI.X.SX32 R20, R7, R0, 0x1, P3 ;  /* 0x0000000007147211 */ /* 0x001fc400018f0eff */
[-C--:B------:R-:W-:Y:S01]  /*2ebe0*/  LEA R21, P2, R3, R13.reuse, 0x1 ;  /* 0x0000000d03157211 */ /* 0x080fe200078408ff */
[----:B------:R-:W4:Y:S04]  /*2ebf0*/  LDL.LU R7, [R1+0x1f4] ;  /* 0x0001f40001077983 */ /* 0x000f280000300800 */
[----:B------:R0:W-:Y:S04]  /*2ec00*/  STL [R1+0x1020], R21 ;  /* 0x0010201501007387 */ /* 0x0001e80000100800 */
[----:B------:R1:W-:Y:S01]  /*2ec10*/  STL [R1+0xff4], R20 ;  /* 0x000ff41401007387 */ /* 0x0003e20000100800 */
[----:B0-----:R-:W-:-:S02]  /*2ec20*/  LEA R21, P3, R4, R13, 0x1 ;  /* 0x0000000d04157211 */ /* 0x001fc400078608ff */
[----:B-1----:R-:W-:Y:S02]  /*2ec30*/  LEA.HI.X.SX32 R20, R19, R0, 0x1, P4 ;  /* 0x0000000013147211 */ /* 0x002fe400020f0eff */
        /* <DEDUP_REMOVED lines=34> */
[-C--:B-1----:R-:W-:Y:S02]  /*2ee60*/  LEA.HI.X.SX32 R20, R16, R0.reuse, 0x1, P5 ;  /* 0x0000000010147211 */ /* 0x082fe400028f0eff */
        /* <DEDUP_REMOVED lines=1868> */
[-C--:B0-----:R-:W-:Y:S02]  /*36330*/  LEA.HI.X.SX32 R20, R9, R0.reuse, 0x1, P1 ;  /* 0x0000000009147211 */ /* 0x081fe400008f0eff */
[----:B------:R-:W2:Y:S01]  /*36340*/  LDL.LU R9, [R1+0x17c] ;  /* 0x00017c0001097983 */ /* 0x000ea20000300800 */
[----:B------:R-:W-:Y:S02]  /*36350*/  LEA.HI.X.SX32 R19, R19, R0, 0x1, P4 ;  /* 0x0000000013137211 */ /* 0x000fe400020f0eff */
        /* <DEDUP_REMOVED lines=13> */
[----:B0-----:R-:W-:-:S03]  /*36430*/  LEA R21, P3, R4, R13, 0x1 ;  /* 0x0000000d04157211 */ /* 0x001fc600078608ff */
        /* <DEDUP_REMOVED lines=8> */
[----:B------:R-:W-:Y:S02]  /*364c0*/  LEA.HI.X.SX32 R18, R18, R0, 0x1, P1 ;  /* 0x0000000012127211 */ /* 0x000fe400008f0eff */
[----:B0-----:R-:W-:-:S02]  /*364d0*/  LEA R21, P5, R16, R13, 0x1 ;  /* 0x0000000d10157211 */ /* 0x001fc400078a08ff */
[----:B-1----:R-:W-:Y:S02]  /*364e0*/  LEA.HI.X.SX32 R19, R5, R0, 0x1, P6 ;  /* 0x0000000005137211 */ /* 0x002fe400030f0eff */
        /* <DEDUP_REMOVED lines=14> */
[-C--:B-1----:R-:W-:Y:S02]  /*365d0*/  LEA.HI.X.SX32 R18, R4, R0.reuse, 0x1, P3 ;  /* 0x0000000004127211 */ /* 0x082fe400018f0eff */
[----:B------:R-:W4:Y:S04]  /*365e0*/  LDL.LU R4, [R1+0x154] ;  /* 0x0001540001047983 */ /* 0x000f280000300800 */
[----:B------:R0:W-:Y:S04]  /*365f0*/  STL [R1+0x1c50], R21 ;  /* 0x001c501501007387 */ /* 0x0001e80000100800 */
[----:B------:R1:W-:Y:S01]  /*36600*/  STL [R1+0x1c24], R18 ;  /* 0x001c241201007387 */ /* 0x0003e20000100800 */
[----:B------:R-:W-:-:S02]  /*36610*/  LEA.HI.X.SX32 R16, R16, R0, 0x1, P5 ;  /* 0x0000000010107211 */ /* 0x000fc400028f0eff */
[----:B0-----:R-:W-:Y:S01]  /*36620*/  LEA R21, P3, R11, R13, 0x1 ;  /* 0x0000000d0b157211 */ /* 0x001fe200078608ff */
[----:B-1----:R-:W4:Y:S04]  /*36630*/  LDL.LU R18, [R1+0x150] ;  /* 0x0001500001127983 */ /* 0x002f280000300800 */
[----:B------:R0:W-:Y:S04]  /*36640*/  STL [R1+0x1c58], R21 ;  /* 0x001c581501007387 */ /* 0x0001e80000100800 */
[----:B------:R1:W-:Y:S01]  /*36650*/  STL [R1+0x1c2c], R17 ;  /* 0x001c2c1101007387 */ /* 0x0003e20000100800 */
[----:B------:R-:W-:-:S02]  /*36660*/  LEA.HI.X.SX32 R15, R15, R0, 0x1, P6 ;  /* 0x000000000f0f7211 */ /* 0x000fc400030f0eff */
[-C--:B0-----:R-:W-:Y:S01]  /*36670*/  LEA R21, P4, R10, R13.reuse, 0x1 ;  /* 0x0000000d0a157211 */ /* 0x081fe200078808ff */
[----:B-1----:R-:W4:Y:S04]  /*36680*/  LDL.LU R17, [R1+0x14c] ;  /* 0x00014c0001117983 */ /* 0x002f280000300800 */
[----:B------:R-:W-:Y:S04]  /*36690*/  STL [R1+0x1c60], R21 ;  /* 0x001c601501007387 */ /* 0x000fe80000100800 */
[----:B------:R0:W-:Y:S04]  /*366a0*/  STL [R1+0x1c34], R16 ;  /* 0x001c341001007387 */ /* 0x0001e80000100800 */
[----:B0-----:R-:W4:Y:S01]  /*366b0*/  LDL.LU R16, [R1+0x148] ;  /* 0x0001480001107983 */ /* 0x001f220000300800 */
[----:B--2---:R-:W-:-:S05]  /*366c0*/  LEA R21, P5, R9, R13, 0x1 ;  /* 0x0000000d09157211 */ /* 0x004fca00078a08ff */
[----:B------:R-:W-:Y:S04]  /*366d0*/  STL [R1+0x1c68], R21 ;  /* 0x001c681501007387 */ /* 0x000fe80000100800 */
[----:B------:R0:W-:Y:S04]  /*366e0*/  STL [R1+0x1c3c], R15 ;  /* 0x001c3c0f01007387 */ /* 0x0001e80000100800 */
[----:B0-----:R-:W2:Y:S01]  /*366f0*/  LDL.LU R15, [R1+0x144] ;  /* 0x00014400010f7983 */ /* 0x001ea20000300800 */
[-C--:B------:R-:W-:Y:S02]  /*36700*/  LEA.HI.X.SX32 R14, R14, R0.reuse, 0x1, P1 ;  /* 0x000000000e0e7211 */ /* 0x080fe400008f0eff */
[----:B------:R-:W-:-:S02]  /*36710*/  LEA.HI.X.SX32 R12, R12, R0, 0x1, P2 ;  /* 0x000000000c0c7211 */ /* 0x000fc400010f0eff */
[-C--:B------:R-:W-:Y:S02]  /*36720*/  LEA.HI.X.SX32 R11, R11, R0.reuse, 0x1, P3 ;  /* 0x000000000b0b7211 */ /* 0x080fe400018f0eff */
[----:B------:R-:W-:Y:S02]  /*36730*/  LEA.HI.X.SX32 R22, R10, R0, 0x1, P4 ;  /* 0x000000000a167211 */ /* 0x000fe400020f0eff */
[----:B---3--:R-:W-:-:S05]  /*36740*/  LEA R21, P6, R8, R13, 0x1 ;  /* 0x0000000d08157211 */ /* 0x008fca00078c08ff */
[----:B------:R4:W-:Y:S04]  /*36750*/  STL [R1+0x1c70], R21 ;  /* 0x001c701501007387 */ /* 0x0009e80000100800 */
[----:B------:R0:W-:Y:S01]  /*36760*/  STL [R1+0x1c44], R14 ;  /* 0x001c440e01007387 */ /* 0x0001e20000100800 */
[----:B----4-:R-:W-:-:S03]  /*36770*/  LEA R21, P1, R7, R13, 0x1 ;  /* 0x0000000d07157211 */ /* 0x010fc600078208ff */
[----:B0-----:R-:W3:Y:S04]  /*36780*/  LDL.LU R14, [R1+0x140] ;  /* 0x00014000010e7983 */ /* 0x001ee80000300800 */
[----:B------:R0:W-:Y:S04]  /*36790*/  STL [R1+0x1c78], R21 ;  /* 0x001c781501007387 */ /* 0x0001e80000100800 */
[----:B------:R1:W-:Y:S01]  /*367a0*/  STL [R1+0x1c4c], R12 ;  /* 0x001c4c0c01007387 */ /* 0x0003e20000100800 */
[----:B0-----:R-:W-:-:S03]  /*367b0*/  LEA R21, P2, R20, R13, 0x1 ;  /* 0x0000000d14157211 */ /* 0x001fc600078408ff */
[----:B-1----:R-:W4:Y:S04]  /*367c0*/  LDL.LU R12, [R1+0x13c] ;  /* 0x00013c00010c7983 */ /* 0x002f280000300800 */
[----:B------:R0:W-:Y:S04]  /*367d0*/  STL [R1+0x1c80], R21 ;  /* 0x001c801501007387 */ /* 0x0001e80000100800 */
[----:B------:R1:W-:Y:S01]  /*367e0*/  STL [R1+0x1c54], R11 ;  /* 0x001c540b01007387 */ /* 0x0003e20000100800 */
[----:B0-----:R-:W-:-:S03]  /*367f0*/  LEA R21, P3, R6, R13, 0x1 ;  /* 0x0000000d06157211 */ /* 0x001fc600078608ff */
[----:B-1----:R-:W4:Y:S04]  /*36800*/  LDL.LU R11, [R1+0x138] ;  /* 0x00013800010b7983 */ /* 0x002f280000300800 */
[----:B------:R0:W-:Y:S04]  /*36810*/  STL [R1+0x1c88], R21 ;  /* 0x001c881501007387 */ /* 0x0001e80000100800 */
[----:B------:R-:W4:Y:S04]  /*36820*/  LDL.LU R10, [R1+0x130] ;  /* 0x00013000010a7983 */ /* 0x000f280000300800 */
[----:B------:R1:W-:Y:S01]  /*36830*/  STL [R1+0x1c5c], R22 ;  /* 0x001c5c1601007387 */ /* 0x0003e20000100800 */
[----:B0-----:R-:W-:-:S02]  /*36840*/  LEA R21, P4, R5, R13, 0x1 ;  /* 0x0000000d05157211 */ /* 0x001fc400078808ff */
[----:B-1----:R-:W-:-:S03]  /*36850*/  LEA.HI.X.SX32 R22, R9, R0, 0x1, P5 ;  /* 0x0000000009167211 */ /* 0x002fc600028f0eff */
[----:B------:R0:W-:Y:S04]  /*36860*/  STL [R1+0x1c90], R21 ;  /* 0x001c901501007387 */ /* 0x0001e80000100800 */
[----:B------:R-:W4:Y:S04]  /*36870*/  LDL.LU R9, [R1+0x128] ;  /* 0x0001280001097983 */ /* 0x000f280000300800 */
[----:B------:R1:W-:Y:S01]  /*36880*/  STL [R1+0x1c64], R22 ;  /* 0x001c641601007387 */ /* 0x0003e20000100800 */
[----:B0-----:R-:W-:Y:S02]  /*36890*/  LEA R21, P5, R19, R13, 0x1 ;  /* 0x0000000d13157211 */ /* 0x001fe400078a08ff */
        /* <DEDUP_REMOVED lines=12> */
[----:B------:R-:W-:Y:S01]  /*36960*/  STL [R1+0x1c7c], R22 ;  /* 0x001c7c1601007387 */ /* 0x000fe20000100800 */
[----:B------:R-:W-:Y:S02]  /*36970*/  LEA R20, P2, R18, R13, 0x1 ;  /* 0x0000000d12147211 */ /* 0x000fe400078408ff */
[-C--:B0-----:R-:W-:Y:S02]  /*36980*/  LEA.HI.X.SX32 R21, R6, R0.reuse, 0x1, P3 ;  /* 0x0000000006157211 */ /* 0x081fe400018f0eff */
[----:B------:R-:W4:Y:S04]  /*36990*/  LDL.LU R6, [R1+0x118] ;  /* 0x0001180001067983 */ /* 0x000f280000300800 */
[----:B------:R0:W-:Y:S04]  /*369a0*/  STL [R1+0x1cb0], R20 ;  /* 0x001cb01401007387 */ /* 0x0001e80000100800 */
[----:B------:R1:W-:Y:S01]  /*369b0*/  STL [R1+0x1c84], R21 ;  /* 0x001c841501007387 */ /* 0x0003e20000100800 */
[----:B------:R-:W-:-:S02]  /*369c0*/  LEA.HI.X.SX32 R19, R19, R0, 0x1, P5 ;  /* 0x0000000013137211 */ /* 0x000fc400028f0eff */
[-C--:B0-----:R-:W-:Y:S02]  /*369d0*/  LEA R20, P3, R17, R13.reuse, 0x1 ;  /* 0x0000000d11147211 */ /* 0x081fe400078608ff */
[----:B-1----:R-:W-:Y:S02]  /*369e0*/  LEA.HI.X.SX32 R21, R5, R0, 0x1, P4 ;  /* 0x0000000005157211 */ /* 0x002fe400020f0eff */
[----:B------:R-:W4:Y:S04]  /*369f0*/  LDL.LU R5, [R1+0x114] ;  /* 0x0001140001057983 */ /* 0x000f280000300800 */
[----:B------:R0:W-:Y:S04]  /*36a00*/  STL [R1+0x1cb8], R20 ;  /* 0x001cb81401007387 */ /* 0x0001e80000100800 */
[----:B------:R1:W-:Y:S01]  /*36a10*/  STL [R1+0x1c8c], R21 ;  /* 0x001c8c1501007387 */ /* 0x0003e20000100800 */
[----:B0-----:R-:W-:-:S03]  /*36a20*/  LEA R20, P4, R16, R13, 0x1 ;  /* 0x0000000d10147211 */ /* 0x001fc600078808ff */
[----:B-1----:R-:W4:Y:S04]  /*36a30*/  LDL.LU R21, [R1+0x10c] ;  /* 0x00010c0001157983 */ /* 0x002f280000300800 */
        /* <DEDUP_REMOVED lines=9> */
[-C--:B------:R-:W-:Y:S02]  /*36ad0*/  LEA.HI.X.SX32 R18, R18, R0.reuse, 0x1, P2 ;  /* 0x0000000012127211 */ /* 0x080fe400010f0eff */
[----:B------:R-:W-:-:S02]  /*36ae0*/  LEA.HI.X.SX32 R16, R16, R0, 0x1, P4 ;  /* 0x0000000010107211 */ /* 0x000fc400020f0eff */
[----:B---3--:R-:W-:-:S05]  /*36af0*/  LEA R20, P6, R14, R13, 0x1 ;  /* 0x0000000d0e147211 */ /* 0x008fca00078c08ff */
[----:B------:R4:W-:Y:S04]  /*36b00*/  STL [R1+0x1cd0], R20 ;  /* 0x001cd01401007387 */ /* 0x0009e80000100800 */
[----:B------:R-:W-:Y:S01]  /*36b10*/  STL [R1+0x1ca4], R19 ;  /* 0x001ca41301007387 */ /* 0x000fe20000100800 */
[----:B----4-:R-:W-:-:S05]  /*36b20*/  LEA R20, P1, R12, R13, 0x1 ;  /* 0x0000000d0c147211 */ /* 0x010fca00078208ff */
[----:B------:R0:W-:Y:S04]  /*36b30*/  STL [R1+0x1cd8], R20 ;  /* 0x001cd81401007387 */ /* 0x0001e80000100800 */
[----:B0-----:R-:W3:Y:S01]  /*36b40*/  LDL.LU R20, [R1+0xfc] ;  /* 0x0000fc0001147983 */ /* 0x001ee20000300800 */
[----:B------:R-:W-:-:S03]  /*36b50*/  LEA R19, P2, R11, R13, 0x1 ;  /* 0x0000000d0b137211 */ /* 0x000fc600078408ff */
[----:B------:R0:W-:Y:S04]  /*36b60*/  STL [R1+0x1cac], R18 ;  /* 0x001cac1201007387 */ /* 0x0001e80000100800 */
[----:B------:R1:W-:Y:S01]  /*36b70*/  STL [R1+0x1ce0], R19 ;  /* 0x001ce01301007387 */ /* 0x0003e20000100800 */
[----:B0-----:R-:W-:Y:S02]  /*36b80*/  LEA.HI.X.SX32 R18, R17, R0, 0x1, P3 ;  /* 0x0000000011127211 */ /* 0x001fe400018f0eff */
[-C--:B------:R-:W-:Y:S01]  /*36b90*/  LEA R17, P3, R10, R13.reuse, 0x1 ;  /* 0x0000000d0a117211 */ /* 0x080fe200078608ff */
[----:B-1----:R-:W4:Y:S04]  /*36ba0*/  LDL.LU R19, [R1+0xf8] ;  /* 0x0000f80001137983 */ /* 0x002f280000300800 */
[----:B------:R0:W-:Y:S04]  /*36bb0*/  STL [R1+0x1cb4], R18 ;  /* 0x001cb41201007387 */ /* 0x0001e80000100800 */
[----:B------:R1:W-:Y:S04]  /*36bc0*/  STL [R1+0x1ce8], R17 ;  /* 0x001ce81101007387 */ /* 0x0003e80000100800 */
[----:B0-----:R-:W4:Y:S01]  /*36bd0*/  LDL.LU R18, [R1+0xf4] ;  /* 0x0000f40001127983 */ /* 0x001f220000300800 */
[----:B-1----:R-:W-:-:S03]  /*36be0*/  LEA R17, P4, R9, R13, 0x1 ;  /* 0x0000000d09117211 */ /* 0x002fc600078808ff */
[----:B------:R0:W-:Y:S04]  /*36bf0*/  STL [R1+0x1cbc], R16 ;  /* 0x001cbc1001007387 */ /* 0x0001e80000100800 */
[----:B------:R1:W-:Y:S01]  /*36c00*/  STL [R1+0x1cf0], R17 ;  /* 0x001cf01101007387 */ /* 0x0003e20000100800 */
[-C--:B------:R-:W-:Y:S02]  /*36c10*/  LEA.HI.X.SX32 R14, R14, R0.reuse, 0x1, P6 ;  /* 0x000000000e0e7211 */ /* 0x080fe400030f0eff */
        /* <DEDUP_REMOVED lines=9> */
[-C--:B0-----:R-:W-:Y:S02]  /*36cb0*/  LEA.HI.X.SX32 R14, R12, R0.reuse, 0x1, P1 ;  /* 0x000000000c0e7211 */ /* 0x081fe400008f0eff */
[----:B------:R-:W-:Y:S01]  /*36cc0*/  LEA.HI.X.SX32 R11, R11, R0, 0x1, P2 ;  /* 0x000000000b0b7211 */ /* 0x000fe200010f0eff */
[----:B-1----:R-:W4:Y:S04]  /*36cd0*/  LDL.LU R15, [R1+0xe8] ;  /* 0x0000e800010f7983 */ /* 0x002f280000300800 */
[----:B------:R0:W-:Y:S01]  /*36ce0*/  STL [R1+0x1cd4], R14 ;  /* 0x001cd40e01007387 */ /* 0x0001e20000100800 */
[----:B------:R-:W-:-:S03]  /*36cf0*/  LEA R12, P1, R6, R13, 0x1 ;  /* 0x0000000d060c7211 */ /* 0x000fc600078208ff */
[----:B0-----:R-:W4:Y:S04]  /*36d00*/  LDL.LU R14, [R1+0xe0] ;  /* 0x0000e000010e7983 */ /* 0x001f280000300800 */
[----:B------:R0:W-:Y:S04]  /*36d10*/  STL [R1+0x1d08], R12 ;  /* 0x001d080c01007387 */ /* 0x0001e80000100800 */
[----:B------:R1:W-:Y:S01]  /*36d20*/  STL [R1+0x1cdc], R11 ;  /* 0x001cdc0b01007387 */ /* 0x0003e20000100800 */
[----:B------:R-:W-:-:S03]  /*36d30*/  LEA R22, P2, R5, R13, 0x1 ;  /* 0x0000000d05167211 */ /* 0x000fc600078408ff */
[----:B0-----:R-:W4:Y:S01]  /*36d40*/  LDL.LU R12, [R1+0xdc] ;  /* 0x0000dc00010c7983 */ /* 0x001f220000300800 */
[----:B-1----:R-:W-:-:S03]  /*36d50*/  LEA.HI.X.SX32 R11, R10, R0, 0x1, P3 ;  /* 0x000000000a0b7211 */ /* 0x002fc600018f0eff */
[----:B------:R-:W-:Y:S04]  /*36d60*/  STL [R1+0x1d10], R22 ;  /* 0x001d101601007387 */ /* 0x000fe80000100800 */
[----:B------:R0:W-:Y:S01]  /*36d70*/  STL [R1+0x1ce4], R11 ;  /* 0x001ce40b01007387 */ /* 0x0001e20000100800 */
[----:B------:R-:W-:-:S03]  /*36d80*/  LEA R10, P3, R21, R13, 0x1 ;  /* 0x0000000d150a7211 */ /* 0x000fc600078608ff */
[----:B0-----:R-:W4:Y:S01]  /*36d90*/  LDL.LU R11, [R1+0xd8] ;  /* 0x0000d800010b7983 */ /* 0x001f220000300800 */
[----:B------:R-:W-:-:S03]  /*36da0*/  LEA.HI.X.SX32 R22, R9, R0, 0x1, P4 ;  /* 0x0000000009167211 */ /* 0x000fc600020f0eff */
[----:B------:R0:W-:Y:S04]  /*36db0*/  STL [R1+0x1d18], R10 ;  /* 0x001d180a01007387 */ /* 0x0001e80000100800 */
[----:B0-----:R-:W4:Y:S01]  /*36dc0*/  LDL.LU R10, [R1+0xd0] ;  /* 0x0000d000010a7983 */ /* 0x001f220000300800 */
[----:B------:R-:W-:-:S03]  /*36dd0*/  LEA R9, P4, R3, R13, 0x1 ;  /* 0x0000000d03097211 */ /* 0x000fc600078808ff */
[----:B------:R0:W-:Y:S04]  /*36de0*/  STL [R1+0x1cec], R22 ;  /* 0x001cec1601007387 */ /* 0x0001e80000100800 */
[----:B------:R1:W-:Y:S01]  /*36df0*/  STL [R1+0x1d20], R9 ;  /* 0x001d200901007387 */ /* 0x0003e20000100800 */
[----:B0-----:R-:W-:-:S03]  /*36e00*/  LEA.HI.X.SX32 R22, R8, R0, 0x1, P5 ;  /* 0x0000000008167211 */ /* 0x001fc600028f0eff */
[----:B-1----:R-:W4:Y:S04]  /*36e10*/  LDL.LU R9, [R1+0xcc] ;  /* 0x0000cc0001097983 */ /* 0x002f280000300800 */
[----:B------:R-:W-:Y:S01]  /*36e20*/  STL [R1+0x1cf4], R22 ;  /* 0x001cf41601007387 */ /* 0x000fe20000100800 */
[----:B--2---:R-:W-:-:S05]  /*36e30*/  LEA R8, P5, R4, R13, 0x1 ;  /* 0x0000000d04087211 */ /* 0x004fca00078a08ff */
[----:B------:R0:W-:Y:S04]  /*36e40*/  STL [R1+0x1d28], R8 ;  /* 0x001d280801007387 */ /* 0x0001e80000100800 */
[----:B0-----:R-:W2:Y:S01]  /*36e50*/  LDL.LU R8, [R1+0xc4] ;  /* 0x0000c40001087983 */ /* 0x001ea20000300800 */
[-C--:B------:R-:W-:Y:S02]  /*36e60*/  LEA.HI.X.SX32 R7, R7, R0.reuse, 0x1, P6 ;  /* 0x0000000007077211 */ /* 0x080fe400030f0eff */
[----:B------:R-:W-:-:S03]  /*36e70*/  LEA.HI.X.SX32 R6, R6, R0, 0x1, P1 ;  /* 0x0000000006067211 */ /* 0x000fc600008f0eff */
[----:B------:R0:W-:Y:S01]  /*36e80*/  STL [R1+0x1cfc], R7 ;  /* 0x001cfc0701007387 */ /* 0x0001e20000100800 */
[----:B------:R-:W-:-:S03]  /*36e90*/  LEA.HI.X.SX32 R5, R5, R0, 0x1, P2 ;  /* 0x0000000005057211 */ /* 0x000fc600010f0eff */
[----:B0-----:R-:W2:Y:S01]  /*36ea0*/  LDL.LU R7, [R1+0xbc] ;  /* 0x0000bc0001077983 */ /* 0x001ea20000300800 */
        /* <DEDUP_REMOVED lines=12> */
[----:B------:R1:W-:Y:S04]  /*36f70*/  STL [R1+0x1d14], R23 ;  /* 0x001d141701007387 */ /* 0x0003e80000100800 */
[----:B------:R-:W4:Y:S01]  /*36f80*/  LDL.LU R3, [R1+0xb0] ;  /* 0x0000b00001037983 */ /* 0x000f220000300800 */
[----:B0-----:R-:W-:-:S05]  /*36f90*/  LEA R22, P3, R17, R13, 0x1 ;  /* 0x0000000d11167211 */ /* 0x001fca00078608ff */
[----:B------:R-:W-:Y:S04]  /*36fa0*/  STL [R1+0x1d48], R22 ;  /* 0x001d481601007387 */ /* 0x000fe80000100800 */
[----:B------:R0:W-:Y:S01]  /*36fb0*/  STL [R1+0x1d1c], R21 ;  /* 0x001d1c1501007387 */ /* 0x0001e20000100800 */
[----:B-1----:R-:W-:-:S05]  /*36fc0*/  LEA R23, P4, R16, R13, 0x1 ;  /* 0x0000000d10177211 */ /* 0x002fca00078808ff */
[----:B------:R-:W-:Y:S01]  /*36fd0*/  STL [R1+0x1d50], R23 ;  /* 0x001d501701007387 */ /* 0x000fe20000100800 */
[----:B0-----:R-:W-:-:S03]  /*36fe0*/  LEA.HI.X.SX32 R21, R4, R0, 0x1, P5 ;  /* 0x0000000004157211 */ /* 0x001fc600028f0eff */
[----:B------:R-:W4:Y:S04]  /*36ff0*/  LDL.LU R4, [R1+0xac] ;  /* 0x0000ac0001047983 */ /* 0x000f280000300800 */
[----:B------:R0:W-:Y:S01]  /*37000*/  STL [R1+0x1d24], R21 ;  /* 0x001d241501007387 */ /* 0x0001e20000100800 */
[----:B------:R-:W-:Y:S02]  /*37010*/  LEA R22, P5, R15, R13, 0x1 ;  /* 0x0000000d0f167211 */ /* 0x000fe400078a08ff */
[----:B0-----:R-:W-:-:S03]  /*37020*/  LEA.HI.X.SX32 R21, R20, R0, 0x1, P6 ;  /* 0x0000000014157211 */ /* 0x001fc600030f0eff */
[----:B------:R-:W-:Y:S01]  /*37030*/  STL [R1+0x1d58], R22 ;  /* 0x001d581601007387 */ /* 0x000fe20000100800 */
[----:B------:R-:W-:-:S03]  /*37040*/  LEA R20, P6, R14, R13, 0x1 ;  /* 0x0000000d0e147211 */ /* 0x000fc600078c08ff */
[----:B------:R-:W-:Y:S04]  /*37050*/  STL [R1+0x1d2c], R21 ;  /* 0x001d2c1501007387 */ /* 0x000fe80000100800 */
[----:B------:R-:W4:Y:S01]  /*37060*/  LDL.LU R24, [R1+0xa8] ;  /* 0x0000a80001187983 */ /* 0x000f220000300800 */
[----:B------:R-:W-:-:S03]  /*37070*/  LEA.HI.X.SX32 R19, R19, R0, 0x1, P1 ;  /* 0x0000000013137211 */ /* 0x000fc600008f0eff */
[----:B------:R0:W-:Y:S01]  /*37080*/  STL [R1+0x1d60], R20 ;  /* 0x001d601401007387 */ /* 0x0001e20000100800 */
[----:B------:R-:W-:-:S03]  /*37090*/  LEA.HI.X.SX32 R18, R18, R0, 0x1, P2 ;  /* 0x0000000012127211 */ /* 0x000fc600010f0eff */
[----:B------:R1:W-:Y:S01]  /*370a0*/  STL [R1+0x1d34], R19 ;  /* 0x001d341301007387 */ /* 0x0003e20000100800 */
[----:B0-----:R-:W-:-:S05]  /*370b0*/  LEA R20, P1, R12, R13, 0x1 ;  /* 0x0000000d0c147211 */ /* 0x001fca00078208ff */
[----:B------:R-:W-:Y:S04]  /*370c0*/  STL [R1+0x1d68], R20 ;  /* 0x001d681401007387 */ /* 0x000fe80000100800 */
[----:B------:R-:W4:Y:S04]  /*370d0*/  LDL.LU R23, [R1+0xa4] ;  /* 0x0000a40001177983 */ /* 0x000f280000300800 */
[----:B------:R0:W-:Y:S01]  /*370e0*/  STL [R1+0x1d3c], R18 ;  /* 0x001d3c1201007387 */ /* 0x0001e20000100800 */
[----:B-1----:R-:W-:Y:S02]  /*370f0*/  LEA R19, P2, R11, R13, 0x1 ;  /* 0x0000000d0b137211 */ /* 0x002fe400078408ff */
        /* <DEDUP_REMOVED lines=8> */
[----:B------:R-:W-:Y:S01]  /*37180*/  STL [R1+0x1d4c], R16 ;  /* 0x001d4c1001007387 */ /* 0x000fe20000100800 */
[----:B0-----:R-:W-:-:S05]  /*37190*/  LEA R17, P4, R9, R13, 0x1 ;  /* 0x0000000d09117211 */ /* 0x001fca00078808ff */
[----:B------:R-:W-:Y:S04]  /*371a0*/  STL [R1+0x1d80], R17 ;  /* 0x001d801101007387 */ /* 0x000fe80000100800 */
[----:B------:R-:W4:Y:S04]  /*371b0*/  LDL.LU R21, [R1+0x9c] ;  /* 0x00009c0001157983 */ /* 0x000f280000300800 */
[----:B------:R0:W-:Y:S02]  /*371c0*/  STL [R1+0x1d54], R15 ;  /* 0x001d540f01007387 */ /* 0x0001e40000100800 */
[----:B0-----:R-:W-:-:S02]  /*371d0*/  LEA.HI.X.SX32 R15, R14, R0, 0x1, P6 ;  /* 0x000000000e0f7211 */ /* 0x001fc400030f0eff */
[----:B--2---:R-:W-:-:S05]  /*371e0*/  LEA R16, P5, R8, R13, 0x1 ;  /* 0x0000000d08107211 */ /* 0x004fca00078a08ff */
[----:B------:R-:W-:Y:S04]  /*371f0*/  STL [R1+0x1d88], R16 ;  /* 0x001d881001007387 */ /* 0x000fe80000100800 */
[----:B------:R-:W-:Y:S04]  /*37200*/  STL [R1+0x1d5c], R15 ;  /* 0x001d5c0f01007387 */ /* 0x000fe80000100800 */
[----:B------:R-:W2:Y:S01]  /*37210*/  LDL.LU R20, [R1+0x98] ;  /* 0x0000980001147983 */ /* 0x000ea20000300800 */
[----:B------:R-:W-:Y:S02]  /*37220*/  LEA.HI.X.SX32 R12, R12, R0, 0x1, P1 ;  /* 0x000000000c0c7211 */ /* 0x000fe400008f0eff */
[----:B------:R-:W-:-:S02]  /*37230*/  LEA R14, P6, R7, R13, 0x1 ;  /* 0x0000000d070e7211 */ /* 0x000fc400078c08ff */
[----:B------:R-:W-:-:S03]  /*37240*/  LEA.HI.X.SX32 R11, R11, R0, 0x1, P2 ;  /* 0x000000000b0b7211 */ /* 0x000fc600010f0eff */
[----:B------:R3:W-:Y:S04]  /*37250*/  STL [R1+0x1d90], R14 ;  /* 0x001d900e01007387 */ /* 0x0007e80000100800 */
[----:B------:R4:W-:Y:S01]  /*37260*/  STL [R1+0x1d64], R12 ;  /* 0x001d640c01007387 */ /* 0x0009e20000100800 */
[-C--:B------:R-:W-:Y:S02]  /*37270*/  LEA.HI.X.SX32 R9, R9, R0.reuse, 0x1, P4 ;  /* 0x0000000009097211 */ /* 0x080fe400020f0eff */
[----:B------:R-:W-:Y:S02]  /*37280*/  LEA.HI.X.SX32 R7, R7, R0, 0x1, P6 ;  /* 0x0000000007077211 */ /* 0x000fe400030f0eff */
[----:B---3--:R-:W-:-:S05]  /*37290*/  LEA R14, P1, R6, R13, 0x1 ;  /* 0x0000000d060e7211 */ /* 0x008fca00078208ff */
[----:B------:R-:W-:Y:S04]  /*372a0*/  STL [R1+0x1d98], R14 ;  /* 0x001d980e01007387 */ /* 0x000fe80000100800 */
[----:B------:R-:W3:Y:S04]  /*372b0*/  LDL.LU R19, [R1+0x94] ;  /* 0x0000940001137983 */ /* 0x000ee80000300800 */
[----:B------:R0:W-:Y:S01]  /*372c0*/  STL [R1+0x1d6c], R11 ;  /* 0x001d6c0b01007387 */ /* 0x0001e20000100800 */
[----:B----4-:R-:W-:Y:S02]  /*372d0*/  LEA R12, P2, R5, R13, 0x1 ;  /* 0x0000000d050c7211 */ /* 0x010fe400078408ff */
[----:B0-----:R-:W-:-:S03]  /*372e0*/  LEA.HI.X.SX32 R11, R10, R0, 0x1, P3 ;  /* 0x000000000a0b7211 */ /* 0x001fc600018f0eff */
[----:B------:R-:W-:Y:S04]  /*372f0*/  STL [R1+0x1da0], R12 ;  /* 0x001da00c01007387 */ /* 0x000fe80000100800 */
[----:B------:R-:W4:Y:S01]  /*37300*/  LDL.LU R18, [R1+0x8c] ;  /* 0x00008c0001127983 */ /* 0x000f220000300800 */
[----:B------:R-:W-:-:S03]  /*37310*/  LEA R10, P3, R3, R13, 0x1 ;  /* 0x0000000d030a7211 */ /* 0x000fc600078608ff */
[----:B------:R-:W-:Y:S04]  /*37320*/  STL [R1+0x1d74], R11 ;  /* 0x001d740b01007387 */ /* 0x000fe80000100800 */
[----:B------:R-:W4:Y:S04]  /*37330*/  LDL.LU R17, [R1+0x88] ;  /* 0x0000880001117983 */ /* 0x000f280000300800 */
[----:B------:R-:W-:Y:S04]  /*37340*/  STL [R1+0x1da8], R10 ;  /* 0x001da80a01007387 */ /* 0x000fe80000100800 */
[----:B------:R-:W4:Y:S04]  /*37350*/  LDL.LU R16, [R1+0x84] ;  /* 0x0000840001107983 */ /* 0x000f280000300800 */
[----:B------:R0:W-:Y:S04]  /*37360*/  STL [R1+0x1d7c], R9 ;  /* 0x001d7c0901007387 */ /* 0x0001e80000100800 */
[----:B------:R-:W4:Y:S01]  /*37370*/  LDL.LU R15, [R1+0x7c] ;  /* 0x00007c00010f7983 */ /* 0x000f220000300800 */
[----:B0-----:R-:W-:-:S02]  /*37380*/  LEA.HI.X.SX32 R9, R8, R0, 0x1, P5 ;  /* 0x0000000008097211 */ /* 0x001fc400028f0eff */
[----:B------:R-:W-:-:S05]  /*37390*/  LEA R10, P4, R4, R13, 0x1 ;  /* 0x0000000d040a7211 */ /* 0x000fca00078808ff */
[----:B------:R0:W-:Y:S04]  /*373a0*/  STL [R1+0x1db0], R10 ;  /* 0x001db00a01007387 */ /* 0x0001e80000100800 */
[----:B------:R-:W4:Y:S04]  /*373b0*/  LDL.LU R14, [R1+0x74] ;  /* 0x00007400010e7983 */ /* 0x000f280000300800 */
[----:B------:R-:W-:Y:S04]  /*373c0*/  STL [R1+0x1d84], R9 ;  /* 0x001d840901007387 */ /* 0x000fe80000100800 */
[----:B------:R-:W4:Y:S01]  /*373d0*/  LDL.LU R12, [R1+0x70] ;  /* 0x00007000010c7983 */ /* 0x000f220000300800 */
[----:B------:R-:W-:-:S05]  /*373e0*/  LEA R8, P5, R24, R13, 0x1 ;  /* 0x0000000d18087211 */ /* 0x000fca00078a08ff */
[----:B------:R-:W-:Y:S04]  /*373f0*/  STL [R1+0x1db8], R8 ;  /* 0x001db80801007387 */ /* 0x000fe80000100800 */
[----:B------:R-:W4:Y:S04]  /*37400*/  LDL.LU R11, [R1+0x68] ;  /* 0x00006800010b7983 */ /* 0x000f280000300800 */
[----:B------:R1:W-:Y:S04]  /*37410*/  STL [R1+0x1d8c], R7 ;  /* 0x001d8c0701007387 */ /* 0x0003e80000100800 */
[----:B0-----:R-:W4:Y:S01]  /*37420*/  LDL.LU R10, [R1+0x60] ;  /* 0x00006000010a7983 */ /* 0x001f220000300800 */
[----:B------:R-:W-:-:S02]  /*37430*/  LEA.HI.X.SX32 R5, R5, R0, 0x1, P2 ;  /* 0x0000000005057211 */ /* 0x000fc400010f0eff */
[----:B-1----:R-:W-:Y:S02]  /*37440*/  LEA.HI.X.SX32 R7, R6, R0, 0x1, P1 ;  /* 0x0000000006077211 */ /* 0x002fe400008f0eff */
[----:B------:R-:W-:-:S05]  /*37450*/  LEA R8, P6, R23, R13, 0x1 ;  /* 0x0000000d17087211 */ /* 0x000fca00078c08ff */
[----:B------:R0:W-:Y:S04]  /*37460*/  STL [R1+0x1dc0], R8 ;  /* 0x001dc00801007387 */ /* 0x0001e80000100800 */
[----:B------:R-:W4:Y:S04]  /*37470*/  LDL.LU R9, [R1+0x58] ;  /* 0x0000580001097983 */ /* 0x000f280000300800 */
[----:B------:R1:W-:Y:S04]  /*37480*/  STL [R1+0x1d94], R7 ;  /* 0x001d940701007387 */ /* 0x0003e80000100800 */
[----:B0-----:R-:W4:Y:S01]  /*37490*/  LDL.LU R8, [R1+0x54] ;  /* 0x0000540001087983 */ /* 0x001f220000300800 */
[----:B------:R-:W-:-:S05]  /*374a0*/  LEA R6, P1, R22, R13, 0x1 ;  /* 0x0000000d16067211 */ /* 0x000fca00078208ff */
[----:B------:R0:W-:Y:S04]  /*374b0*/  STL [R1+0x1dc8], R6 ;  /* 0x001dc80601007387 */ /* 0x0001e80000100800 */
[----:B-1----:R-:W4:Y:S04]  /*374c0*/  LDL.LU R7, [R1+0x50] ;  /* 0x0000500001077983 */ /* 0x002f280000300800 */
[----:B------:R1:W-:Y:S04]  /*374d0*/  STL [R1+0x1d9c], R5 ;  /* 0x001d9c0501007387 */ /* 0x0003e80000100800 */
[----:B0-----:R-:W4:Y:S01]  /*374e0*/  LDL.LU R6, [R1+0x48] ;  /* 0x0000480001067983 */ /* 0x001f220000300800 */
[----:B------:R-:W-:-:S02]  /*374f0*/  LEA R25, P2, R21, R13, 0x1 ;  /* 0x0000000d15197211 */ /* 0x000fc400078408ff */
[----:B-1----:R-:W-:-:S03]  /*37500*/  LEA.HI.X.SX32 R5, R3, R0, 0x1, P3 ;  /* 0x0000000003057211 */ /* 0x002fc600018f0eff */
[----:B------:R0:W-:Y:S04]  /*37510*/  STL [R1+0x1dd0], R25 ;  /* 0x001dd01901007387 */ /* 0x0001e80000100800 */
[----:B------:R-:W4:Y:S04]  /*37520*/  LDL.LU R3, [R1+0x4c] ;  /* 0x00004c0001037983 */ /* 0x000f280000300800 */
[----:B------:R1:W-:Y:S01]  /*37530*/  STL [R1+0x1da4], R5 ;  /* 0x001da40501007387 */ /* 0x0003e20000100800 */
[----:B0-----:R-:W-:-:S03]  /*37540*/  LEA.HI.X.SX32 R25, R4, R0, 0x1, P4 ;  /* 0x0000000004197211 */ /* 0x001fc600020f0eff */
[----:B-1----:R-:W4:Y:S01]  /*37550*/  LDL.LU R5, [R1+0x44] ;  /* 0x0000440001057983 */ /* 0x002f220000300800 */
[----:B--2---:R-:W-:-:S05]  /*37560*/  LEA R26, P3, R20, R13, 0x1 ;  /* 0x0000000d141a7211 */ /* 0x004fca00078608ff */
[----:B------:R-:W-:Y:S04]  /*37570*/  STL [R1+0x1dd8], R26 ;  /* 0x001dd81a01007387 */ /* 0x000fe80000100800 */
[----:B------:R-:W2:Y:S04]  /*37580*/  LDL.LU R4, [R1+0x38] ;  /* 0x0000380001047983 */ /* 0x000ea80000300800 */
[----:B------:R0:W-:Y:S01]  /*37590*/  STL [R1+0x1dac], R25 ;  /* 0x001dac1901007387 */ /* 0x0001e20000100800 */
[-C--:B------:R-:W-:Y:S02]  /*375a0*/  LEA.HI.X.SX32 R23, R23, R0.reuse, 0x1, P6 ;  /* 0x0000000017177211 */ /* 0x080fe400030f0eff */
[----:B0-----:R-:W-:-:S02]  /*375b0*/  LEA.HI.X.SX32 R25, R24, R0, 0x1, P5 ;  /* 0x0000000018197211 */ /* 0x001fc400028f0eff */
[----:B------:R-:W-:Y:S02]  /*375c0*/  LEA.HI.X.SX32 R20, R20, R0, 0x1, P3 ;  /* 0x0000000014147211 */ /* 0x000fe400018f0eff */
[----:B---3--:R-:W-:-:S05]  /*375d0*/  LEA R26, P4, R19, R13, 0x1 ;  /* 0x0000000d131a7211 */ /* 0x008fca00078808ff */
[----:B------:R-:W-:Y:S04]  /*375e0*/  STL [R1+0x1de0], R26 ;  /* 0x001de01a01007387 */ /* 0x000fe80000100800 */
[----:B------:R0:W-:Y:S01]  /*375f0*/  STL [R1+0x1db4], R25 ;  /* 0x001db41901007387 */ /* 0x0001e20000100800 */
[-C--:B----4-:R-:W-:Y:S02]  /*37600*/  LEA R24, P5, R18, R13.reuse, 0x1 ;  /* 0x0000000d12187211 */ /* 0x090fe400078a08ff */
[----:B0-----:R-:W-:-:S03]  /*37610*/  LEA R25, P6, R17, R13, 0x1 ;  /* 0x0000000d11197211 */ /* 0x001fc600078c08ff */
[----:B------:R0:W-:Y:S04]  /*37620*/  STL [R1+0x1de8], R24 ;  /* 0x001de81801007387 */ /* 0x0001e80000100800 */
[----:B------:R1:W-:Y:S04]  /*37630*/  STL [R1+0x1dbc], R23 ;  /* 0x001dbc1701007387 */ /* 0x0003e80000100800 */
[----:B------:R-:W-:Y:S01]  /*37640*/  STL [R1+0x1df0], R25 ;  /* 0x001df01901007387 */ /* 0x000fe20000100800 */
[----:B0-----:R-:W-:Y:S02]  /*37650*/  LEA.HI.X.SX32 R24, R22, R0, 0x1, P1 ;  /* 0x0000000016187211 */ /* 0x001fe400008f0eff */
[----:B-1----:R-:W-:-:S02]  /*37660*/  LEA R23, P1, R16, R13, 0x1 ;  /* 0x0000000d10177211 */ /* 0x002fc400078208ff */
[-C--:B------:R-:W-:Y:S02]  /*37670*/  LEA.HI.X.SX32 R22, R21, R0.reuse, 0x1, P2 ;  /* 0x0000000015167211 */ /* 0x080fe400010f0eff */
[----:B------:R-:W-:Y:S01]  /*37680*/  LEA R21, P2, R15, R13, 0x1 ;  /* 0x0000000d0f157211 */ /* 0x000fe200078408ff */
[----:B------:R-:W-:Y:S04]  /*37690*/  STL [R1+0x1dc4], R24 ;  /* 0x001dc41801007387 */ /* 0x000fe80000100800 */
[----:B------:R-:W-:Y:S04]  /*376a0*/  STL [R1+0x1df8], R23 ;  /* 0x001df81701007387 */ /* 0x000fe80000100800 */
[----:B------:R0:W-:Y:S04]  /*376b0*/  STL [R1+0x1dcc], R22 ;  /* 0x001dcc1601007387 */ /* 0x0001e80000100800 */
[----:B------:R1:W-:Y:S04]  /*376c0*/  STL [R1+0x1e00], R21 ;  /* 0x001e001501007387 */ /* 0x0003e80000100800 */
[----:B------:R3:W-:Y:S01]  /*376d0*/  STL [R1+0x1dd4], R20 ;  /* 0x001dd41401007387 */ /* 0x0007e20000100800 */
[----:B------:R-:W-:-:S02]  /*376e0*/  LEA.HI.X.SX32 R17, R17, R0, 0x1, P6 ;  /* 0x0000000011117211 */ /* 0x000fc400030f0eff */
[-C--:B0-----:R-:W-:Y:S02]  /*376f0*/  LEA R22, P3, R14, R13.reuse, 0x1 ;  /* 0x0000000d0e167211 */ /* 0x081fe400078608ff */
[-C--:B-1----:R-:W-:Y:S02]  /*37700*/  LEA.HI.X.SX32 R21, R19, R0.reuse, 0x1, P4 ;  /* 0x0000000013157211 */ /* 0x082fe400020f0eff */
[----:B---3--:R-:W-:Y:S02]  /*37710*/  LEA R20, P4, R12, R13, 0x1 ;  /* 0x0000000d0c147211 */ /* 0x008fe400078808ff */
[-C--:B------:R-:W-:Y:S01]  /*37720*/  LEA.HI.X.SX32 R19, R18, R0.reuse, 0x1, P5 ;  /* 0x0000000012137211 */ /* 0x080fe200028f0eff */
[----:B------:R-:W-:Y:S04]  /*37730*/  STL [R1+0x1e08], R22 ;  /* 0x001e081601007387 */ /* 0x000fe80000100800 */
[----:B------:R-:W-:Y:S04]  /*37740*/  STL [R1+0x1ddc], R21 ;  /* 0x001ddc1501007387 */ /* 0x000fe80000100800 */
[----:B------:R-:W-:Y:S04]  /*37750*/  STL [R1+0x1e10], R20 ;  /* 0x001e101401007387 */ /* 0x000fe80000100800 */
[----:B------:R0:W-:Y:S01]  /*37760*/  STL [R1+0x1de4], R19 ;  /* 0x001de41301007387 */ /* 0x0001e20000100800 */
[----:B------:R-:W-:-:S02]  /*37770*/  LEA.HI.X.SX32 R14, R14, R0, 0x1, P3 ;  /* 0x000000000e0e7211 */ /* 0x000fc400018f0eff */
[-C--:B------:R-:W-:Y:S02]  /*37780*/  LEA R18, P5, R11, R13.reuse, 0x1 ;  /* 0x0000000d0b127211 */ /* 0x080fe400078a08ff */
[----:B0-----:R-:W-:-:S03]  /*37790*/  LEA R19, P6, R10, R13, 0x1 ;  /* 0x0000000d0a137211 */ /* 0x001fc600078c08ff */
[----:B------:R0:W-:Y:S04]  /*377a0*/  STL [R1+0x1e18], R18 ;  /* 0x001e181201007387 */ /* 0x0001e80000100800 */
[----:B------:R1:W-:Y:S04]  /*377b0*/  STL [R1+0x1dec], R17 ;  /* 0x001dec1101007387 */ /* 0x0003e80000100800 */
[----:B------:R-:W-:Y:S01]  /*377c0*/  STL [R1+0x1e20], R19 ;  /* 0x001e201301007387 */ /* 0x000fe20000100800 */
[-C--:B0-----:R-:W-:Y:S02]  /*377d0*/  LEA.HI.X.SX32 R18, R16, R0.reuse, 0x1, P1 ;  /* 0x0000000010127211 */ /* 0x081fe400008f0eff */
[----:B------:R-:W-:-:S02]  /*377e0*/  LEA.HI.X.SX32 R16, R15, R0, 0x1, P2 ;  /* 0x000000000f107211 */ /* 0x000fc400010f0eff */
[-C--:B-1----:R-:W-:Y:S01]  /*377f0*/  LEA R17, P1, R9, R13.reuse, 0x1 ;  /* 0x0000000d09117211 */ /* 0x082fe200078208ff */
[----:B------:R-:W-:Y:S04]  /*37800*/  STL [R1+0x1df4], R18 ;  /* 0x001df41201007387 */ /* 0x000fe80000100800 */
[----:B------:R-:W-:Y:S01]  /*37810*/  STL [R1+0x1e28], R17 ;  /* 0x001e281101007387 */ /* 0x000fe20000100800 */
[----:B------:R-:W-:-:S03]  /*37820*/  LEA R15, P2, R8, R13, 0x1 ;  /* 0x0000000d080f7211 */ /* 0x000fc600078408ff */
[----:B------:R0:W-:Y:S04]  /*37830*/  STL [R1+0x1dfc], R16 ;  /* 0x001dfc1001007387 */ /* 0x0001e80000100800 */
[----:B------:R1:W-:Y:S04]  /*37840*/  STL [R1+0x1e2c], R15 ;  /* 0x001e2c0f01007387 */ /* 0x0003e80000100800 */
[----:B------:R3:W-:Y:S01]  /*37850*/  STL [R1+0x1e04], R14 ;  /* 0x001e040e01007387 */ /* 0x0007e20000100800 */
[----:B0-----:R-:W-:Y:S02]  /*37860*/  LEA R16, P3, R7, R13, 0x1 ;  /* 0x0000000d07107211 */ /* 0x001fe400078608ff */
[----:B-1----:R-:W-:-:S02]  /*37870*/  LEA.HI.X.SX32 R15, R12, R0, 0x1, P4 ;  /* 0x000000000c0f7211 */ /* 0x002fc400020f0eff */
[-C--:B------:R-:W-:Y:S02]  /*37880*/  LEA.HI.X.SX32 R12, R11, R0.reuse, 0x1, P5 ;  /* 0x000000000b0c7211 */ /* 0x080fe400028f0eff */
[----:B---3--:R-:W-:Y:S01]  /*37890*/  LEA R14, P4, R6, R13, 0x1 ;  /* 0x0000000d060e7211 */ /* 0x008fe200078808ff */
[----:B------:R-:W-:Y:S01]  /*378a0*/  STL [R1+0x1e30], R16 ;  /* 0x001e301001007387 */ /* 0x000fe20000100800 */
[----:B------:R-:W-:-:S03]  /*378b0*/  LEA.HI.X.SX32 R10, R10, R0, 0x1, P6 ;  /* 0x000000000a0a7211 */ /* 0x000fc600030f0eff */
[----:B------:R-:W-:Y:S04]  /*378c0*/  STL [R1+0x1e0c], R15 ;  /* 0x001e0c0f01007387 */ /* 0x000fe80000100800 */
[----:B------:R-:W-:Y:S04]  /*378d0*/  STL [R1+0x1e3c], R14 ;  /* 0x001e3c0e01007387 */ /* 0x000fe80000100800 */
[----:B------:R0:W-:Y:S01]  /*378e0*/  STL [R1+0x1e14], R12 ;  /* 0x001e140c01007387 */ /* 0x0001e20000100800 */
[----:B------:R-:W-:-:S05]  /*378f0*/  LEA R11, P5, R3, R13, 0x1 ;  /* 0x0000000d030b7211 */ /* 0x000fca00078a08ff */
[----:B------:R1:W-:Y:S04]  /*37900*/  STL [R1+0x1e34], R11 ;  /* 0x001e340b01007387 */ /* 0x0003e80000100800 */
[----:B------:R2:W-:Y:S01]  /*37910*/  STL [R1+0x1e1c], R10 ;  /* 0x001e1c0a01007387 */ /* 0x0005e20000100800 */
[----:B0-----:R-:W-:Y:S02]  /*37920*/  LEA R12, P6, R5, R13, 0x1 ;  /* 0x0000000d050c7211 */ /* 0x001fe400078c08ff */
[-C--:B-1----:R-:W-:Y:S02]  /*37930*/  LEA.HI.X.SX32 R11, R9, R0.reuse, 0x1, P1 ;  /* 0x00000000090b7211 */ /* 0x082fe400008f0eff */
[-C--:B------:R-:W-:Y:S02]  /*37940*/  LEA.HI.X.SX32 R9, R8, R0.reuse, 0x1, P2 ;  /* 0x0000000008097211 */ /* 0x080fe400010f0eff */
[-C--:B------:R-:W-:Y:S01]  /*37950*/  LEA.HI.X.SX32 R8, R7, R0.reuse, 0x1, P3 ;  /* 0x0000000007087211 */ /* 0x080fe200018f0eff */
[----:B------:R-:W-:Y:S01]  /*37960*/  STL [R1+0x1e38], R12 ;  /* 0x001e380c01007387 */ /* 0x000fe20000100800 */
[----:B------:R-:W-:-:S03]  /*37970*/  LEA.HI.X.SX32 R7, R6, R0, 0x1, P4 ;  /* 0x0000000006077211 */ /* 0x000fc600020f0eff */
[----:B------:R-:W-:Y:S01]  /*37980*/  STL [R1+0x1e24], R11 ;  /* 0x001e240b01007387 */ /* 0x000fe20000100800 */
[-C--:B------:R-:W-:Y:S02]  /*37990*/  LEA.HI.X.SX32 R6, R3, R0.reuse, 0x1, P5 ;  /* 0x0000000003067211 */ /* 0x080fe400028f0eff */
[----:B------:R-:W-:Y:S02]  /*379a0*/  LEA.HI.X.SX32 R5, R5, R0, 0x1, P6 ;  /* 0x0000000005057211 */ /* 0x000fe400030f0eff */
[----:B--2---:R-:W-:-:S05]  /*379b0*/  LEA R10, P1, R4, R13, 0x1 ;  /* 0x0000000d040a7211 */ /* 0x004fca00078208ff */
[----:B------:R-:W-:Y:S04]  /*379c0*/  STL [R1+0xfac], R10 ;  /* 0x000fac0a01007387 */ /* 0x000fe80000100800 */
[----:B------:R-:W-:Y:S04]  /*379d0*/  STL [R1+0xf9c], R9 ;  /* 0x000f9c0901007387 */ /* 0x000fe80000100800 */
[----:B------:R-:W-:Y:S01]  /*379e0*/  STL [R1+0xfa0], R8 ;  /* 0x000fa00801007387 */ /* 0x000fe20000100800 */
[----:B------:R-:W-:-:S03]  /*379f0*/  LEA.HI.X.SX32 R4, R4, R0, 0x1, P1 ;  /* 0x0000000004047211 */ /* 0x000fc600008f0eff */
[----:B------:R-:W-:Y:S01]  /*37a00*/  STL [R1+0xfb0], R7 ;  /* 0x000fb00701007387 */ /* 0x000fe20000100800 */
[----:B------:R-:W-:-:S03]  /*37a10*/  LEA.HI.X.SX32 R0, R2, UR13, 0x1, P0 ;  /* 0x0000000d02007c11 */ /* 0x000fc600080f0eff */
[----:B------:R-:W-:Y:S04]  /*37a20*/  STL [R1+0xfa4], R6 ;  /* 0x000fa40601007387 */ /* 0x000fe80000100800 */
[----:B------:R-:W-:Y:S04]  /*37a30*/  STL [R1+0xfa8], R5 ;  /* 0x000fa80501007387 */ /* 0x000fe80000100800 */
[----:B------:R-:W2:Y:S04]  /*37a40*/  LDL.LU R2, [R1+0x1fc8] ;  /* 0x001fc80001027983 */ /* 0x000ea80000300800 */
[----:B------:R0:W-:Y:S04]  /*37a50*/  STL [R1+0xda0], R4 ;  /* 0x000da00401007387 */ /* 0x0001e80000100800 */
[----:B------:R1:W-:Y:S04]  /*37a60*/  STL [R1+0xd8c], R0 ;  /* 0x000d8c0001007387 */ /* 0x0003e80000100800 */
[----:B------:R-:W-:Y:S04]  /*37a70*/  STL [R1+0xd9c], RZ ;  /* 0x000d9cff01007387 */ /* 0x000fe80000100800 */
        /* <DEDUP_REMOVED lines=405> */
[----:B------:R-:W-:Y:S01]  /*393d0*/  STL [R1+0x364], RZ ;  /* 0x000364ff01007387 */ /* 0x000fe20000100800 */
[----:B------:R-:W3:Y:S03]  /*393e0*/  S2R R3, SR_TID.X ;  /* 0x0000000000037919 */ /* 0x000ee60000002100 */
        /* <DEDUP_REMOVED lines=17> */
[----:B0-----:R-:W0:Y:S03]  /*39500*/  LDC R4, c[0x0][0x3a8] ;  /* 0x0000ea00ff047b82 */ /* 0x001e260000000800 */
[----:B------:R-:W-:Y:S01]  /*39510*/  STL [R1+0x32c], RZ ;  /* 0x00032cff01007387 */ /* 0x000fe20000100800 */
[----:B------:R-:W-:-:S02]  /*39520*/  USHF.R.S32.HI UR7, URZ, 0x1f, UR4 ;  /* 0x0000001fff077899 */ /* 0x000fc40008011404 */
[----:B------:R-:W-:Y:S01]  /*39530*/  USHF.L.U32 UR6, UR6, 0x6, URZ ;  /* 0x0000000606067899 */ /* 0x000fe200080006ff */
[C---:B---3--:R-:W-:Y:S01]  /*39540*/  LOP3.LUT R5, R3.reuse, 0x3f, RZ, 0xc0, !PT ;  /* 0x0000003f03057812 */ /* 0x048fe200078ec0ff */
[----:B------:R-:W-:-:S04]  /*39550*/  IMAD.SHL.U32 R3, R3, 0x20, RZ ;  /* 0x0000002003037824 */ /* 0x000fc800078e00ff */
[----:B-1----:R-:W-:Y:S01]  /*39560*/  IMAD.SHL.U32 R0, R5, 0x2, RZ ;  /* 0x0000000205007824 */ /* 0x002fe200078e00ff */
[----:B------:R-:W-:Y:S01]  /*39570*/  LOP3.LUT R3, R3, 0x400, RZ, 0xc0, !PT ;  /* 0x0000040003037812 */ /* 0x000fe200078ec0ff */
[C---:B0-----:R-:W-:Y:S01]  /*39580*/  IMAD.SHL.U32 R5, R4.reuse, 0x40, RZ ;  /* 0x0000004004057824 */ /* 0x041fe200078e00ff */
[----:B------:R-:W-:Y:S01]  /*39590*/  ULEA.HI UR7, UR7, UR4, URZ, 0x6 ;  /* 0x0000000407077291 */ /* 0x000fe2000f8f30ff */
[C---:B------:R-:W-:Y:S01]  /*395a0*/  IMAD R6, R4.reuse, 0x3e, RZ ;  /* 0x0000003e04067824 */ /* 0x040fe200078e02ff */
[----:B------:R-:W-:Y:S01]  /*395b0*/  USHF.R.S32.HI UR4, URZ, 0x1f, UR6 ;  /* 0x0000001fff047899 */ /* 0x000fe20008011406 */
[----:B------:R0:W-:Y:S01]  /*395c0*/  STL [R1+0x1fb4], R3 ;  /* 0x001fb40301007387 */ /* 0x0001e20000100800 */
[C---:B------:R-:W-:Y:S01]  /*395d0*/  IMAD R7, R4.reuse, 0x3a, RZ ;  /* 0x0000003a04077824 */ /* 0x040fe200078e02ff */
[----:B------:R-:W-:Y:S01]  /*395e0*/  USHF.L.U32 UR10, UR6, 0x1, URZ ;  /* 0x00000001060a7899 */ /* 0x000fe200080006ff */
[C---:B------:R-:W-:Y:S01]  /*395f0*/  IMAD R8, R4.reuse, 0x36, RZ ;  /* 0x0000003604087824 */ /* 0x040fe200078e02ff */
[----:B------:R-:W-:Y:S01]  /*39600*/  USHF.R.S32.HI UR7, URZ, 0x6, UR7 ;  /* 0x00000006ff077899 */ /* 0x000fe20008011407 */
[----:B------:R-:W-:-:S02]  /*39610*/  IMAD R9, R4, 0x32, RZ ;  /* 0x0000003204097824 */ /* 0x000fc400078e02ff */
[C---:B------:R-:W-:Y:S02]  /*39620*/  IMAD R10, R4.reuse, 0x2e, RZ ;  /* 0x0000002e040a7824 */ /* 0x040fe400078e02ff */
[C---:B------:R-:W-:Y:S01]  /*39630*/  IMAD R11, R4.reuse, 0x2a, RZ ;  /* 0x0000002a040b7824 */ /* 0x040fe200078e02ff */
[----:B0-----:R-:W-:Y:S01]  /*39640*/  SHF.R.S32.HI R3, RZ, 0x1f, R5 ;  /* 0x0000001fff037819 */ /* 0x001fe20000011405 */
[C---:B------:R-:W-:Y:S02]  /*39650*/  IMAD R12, R4.reuse, 0x26, RZ ;  /* 0x00000026040c7824 */ /* 0x040fe400078e02ff */
[C---:B------:R-:W-:Y:S01]  /*39660*/  IMAD R13, R4.reuse, 0x22, RZ ;  /* 0x00000022040d7824 */ /* 0x040fe200078e02ff */
[----:B------:R-:W-:Y:S01]  /*39670*/  SHF.L.U64.HI R3, R5, 0x1, R3 ;  /* 0x0000000105037819 */ /* 0x000fe20000010203 */
[C---:B------:R-:W-:Y:S02]  /*39680*/  IMAD R14, R4.reuse, 0x3c, RZ ;  /* 0x0000003c040e7824 */ /* 0x040fe400078e02ff */
[----:B------:R-:W-:-:S02]  /*39690*/  IMAD R15, R4, 0x1e, RZ ;  /* 0x0000001e040f7824 */ /* 0x000fc400078e02ff */
[C---:B------:R-:W-:Y:S02]  /*396a0*/  IMAD R16, R4.reuse, 0x34, RZ ;  /* 0x0000003404107824 */ /* 0x040fe400078e02ff */
[C---:B------:R-:W-:Y:S02]  /*396b0*/  IMAD R17, R4.reuse, 0x1a, RZ ;  /* 0x0000001a04117824 */ /* 0x040fe400078e02ff */
[C---:B------:R-:W-:Y:S02]  /*396c0*/  IMAD R18, R4.reuse, 0x2c, RZ ;  /* 0x0000002c04127824 */ /* 0x040fe400078e02ff */
[C---:B------:R-:W-:Y:S02]  /*396d0*/  IMAD R19, R4.reuse, 0x16, RZ ;  /* 0x0000001604137824 */ /* 0x040fe400078e02ff */
        /* <DEDUP_REMOVED lines=9> */
[C---:B------:R-:W-:Y:S01]  /*39770*/  IMAD R29, R4.reuse, 0x18, RZ ;  /* 0x00000018041d7824 */ /* 0x040fe200078e02ff */
[----:B------:R-:W3:Y:S04]  /*39780*/  LDL R5, [R1+0x1fb4] ;  /* 0x001fb40001057983 */ /* 0x000ee80000100800 */
[----:B--2---:R0:W-:Y:S04]  /*39790*/  STL [R1+0x1fc8], R2 ;  /* 0x001fc80201007387 */ /* 0x0041e80000100800 */
[----:B------:R-:W2:Y:S01]  /*397a0*/  LDL R0, [R1+0xd8c] ;  /* 0x000d8c0001007983 */ /* 0x000ea20000100800 */
[----:B------:R-:W1:Y:S03]  /*397b0*/  S2R R9, SR_TID.X ;  /* 0x0000000000097919 */ /* 0x000e660000002100 */
[----:B0-----:R-:W4:Y:S01]  /*397c0*/  LDL R2, [R1+0xd90] ;  /* 0x000d900001027983 */ /* 0x001f220000100800 */
[----:B------:R-:W-:-:S02]  /*397d0*/  IMAD R7, R4, 0x7e, RZ ;  /* 0x0000007e04077824 */ /* 0x000fc400078e02ff */
[----:B------:R-:W-:Y:S02]  /*397e0*/  IMAD R8, R4, 0x7a, RZ ;  /* 0x0000007a04087824 */ /* 0x000fe400078e02ff */
[----:B---3--:R-:W-:Y:S01]  /*397f0*/  IMAD.MOV.U32 R6, RZ, RZ, R5 ;  /* 0x000000ffff067224 */ /* 0x008fe200078e0005 */
[C---:B-1----:R-:W-:Y:S01]  /*39800*/  LOP3.LUT R5, R9.reuse, 0x7, RZ, 0xc0, !PT ;  /* 0x0000000709057812 */ /* 0x042fe200078ec0ff */
[----:B------:R-:W-:-:S04]  /*39810*/  IMAD.SHL.U32 R9, R9, 0x2, RZ ;  /* 0x0000000209097824 */ /* 0x000fc800078e00ff */
[----:B------:R-:W-:-:S05]  /*39820*/  IMAD R5, R5, 0x90, RZ ;  /* 0x0000009005057824 */ /* 0x000fca00078e02ff */
[----:B------:R-:W-:Y:S01]  /*39830*/  LOP3.LUT R5, R5, 0x30, R9, 0x78, !PT ;  /* 0x0000003005057812 */ /* 0x000fe200078e7809 */
[----:B------:R-:W-:Y:S01]  /*39840*/  IMAD R9, R4, 0x76, RZ ;  /* 0x0000007604097824 */ /* 0x000fe200078e02ff */
[-C--:B----4-:R-:W-:Y:S02]  /*39850*/  IADD3 R7, P0, PT, R7, R2.reuse, RZ ;  /* 0x0000000207077210 */ /* 0x090fe40007f1e0ff */
[----:B------:R-:W-:Y:S02]  /*39860*/  IADD3 R8, P5, PT, R8, R2, RZ ;  /* 0x0000000208087210 */ /* 0x000fe40007fbe0ff */
[----:B------:R-:W-:Y:S01]  /*39870*/  LOP3.LUT R5, R5, R6, RZ, 0xfc, !PT ;  /* 0x0000000605057212 */ /* 0x000fe200078efcff */
[----:B------:R0:W-:Y:S04]  /*39880*/  STL [R1+0xda8], R7 ;  /* 0x000da80701007387 */ /* 0x0001e80000100800 */
[----:B------:R1:W-:Y:S01]  /*39890*/  STL [R1+0xdb8], R8 ;  /* 0x000db80801007387 */ /* 0x0003e20000100800 */
[----:B0-----:R-:W-:-:S03]  /*398a0*/  IADD3 R7, P1, PT, R9, R2, RZ ;  /* 0x0000000209077210 */ /* 0x001fc60007f3e0ff */
[----:B------:R-:W-:Y:S01]  /*398b0*/  STL [R1+0x9c0], R5 ;  /* 0x0009c00501007387 */ /* 0x000fe20000100800 */
[----:B-1----:R-:W-:-:S03]  /*398c0*/  IMAD R8, R4, 0x72, RZ ;  /* 0x0000007204087824 */ /* 0x002fc600078e02ff */
[----:B------:R0:W-:Y:S01]  /*398d0*/  STL [R1+0xdc8], R7 ;  /* 0x000dc80701007387 */ /* 0x0001e20000100800 */
[----:B------:R-:W-:Y:S01]  /*398e0*/  IMAD R9, R4, 0x6a, RZ ;  /* 0x0000006a04097824 */ /* 0x000fe200078e02ff */
[----:B------:R-:W-:Y:S01]  /*398f0*/  IADD3 R8, P2, PT, R8, R2, RZ ;  /* 0x0000000208087210 */ /* 0x000fe20007f5e0ff */
[----:B0-----:R-:W-:-:S04]  /*39900*/  IMAD R7, R4, 0x6e, RZ ;  /* 0x0000006e04077824 */ /* 0x001fc800078e02ff */
[----:B------:R0:W-:Y:S01]  /*39910*/  STL [R1+0xdd8], R8 ;  /* 0x000dd80801007387 */ /* 0x0001e20000100800 */
[----:B------:R-:W-:-:S05]  /*39920*/  IADD3 R7, P3, PT, R7, R2, RZ ;  /* 0x0000000207077210 */ /* 0x000fca0007f7e0ff */
[----:B------:R1:W-:Y:S01]  /*39930*/  STL [R1+0xde8], R7 ;  /* 0x000de80701007387 */ /* 0x0003e20000100800 */
[C---:B0-----:R-:W-:Y:S01]  /*39940*/  IMAD R8, R4.reuse, 0x66, RZ ;  /* 0x0000006604087824 */ /* 0x041fe200078e02ff */
[----:B-1----:R-:W-:Y:S01]  /*39950*/  IADD3 R7, P4, PT, R9, R2, RZ ;  /* 0x0000000209077210 */ /* 0x002fe20007f9e0ff */
[----:B------:R-:W-:-:S03]  /*39960*/  IMAD R9, R4, 0x3f, RZ ;  /* 0x0000003f04097824 */ /* 0x000fc600078e02ff */
[----:B------:R-:W-:Y:S01]  /*39970*/  IADD3 R8, P6, PT, R8, R2, RZ ;  /* 0x0000000208087210 */ /* 0x000fe20007fde0ff */
[----:B------:R0:W-:Y:S01]  /*39980*/  STL [R1+0xdf8], R7 ;  /* 0x000df80701007387 */ /* 0x0001e20000100800 */
[----:B--2---:R-:W-:-:S03]  /*39990*/  LEA.HI.X.SX32 R9, R9, R0, 0x1, P0 ;  /* 0x0000000009097211 */ /* 0x004fc600000f0eff */
[----:B------:R1:W-:Y:S01]  /*399a0*/  STL [R1+0xe08], R8 ;  /* 0x000e080801007387 */ /* 0x0003e20000100800 */
[----:B0-----:R-:W-:-:S03]  /*399b0*/  IMAD R7, R4, 0x62, RZ ;  /* 0x0000006204077824 */ /* 0x001fc600078e02ff */
[----:B------:R0:W-:Y:S01]  /*399c0*/  STL [R1+0xda4], R9 ;  /* 0x000da40901007387 */ /* 0x0001e20000100800 */
[----:B-1----:R-:W-:Y:S01]  /*399d0*/  IMAD R8, R4, 0x3d, RZ ;  /* 0x0000003d04087824 */ /* 0x002fe200078e02ff */
[----:B------:R-:W-:-:S05]  /*399e0*/  IADD3 R7, P0, PT, R7, R2, RZ ;  /* 0x0000000207077210 */ /* 0x000fca0007f1e0ff */
[----:B------:R1:W-:Y:S01]  /*399f0*/  STL [R1+0xe18], R7 ;  /* 0x000e180701007387 */ /* 0x0003e20000100800 */
[----:B0-----:R-:W-:Y:S01]  /*39a00*/  IMAD R9, R4, 0x5e, RZ ;  /* 0x0000005e04097824 */ /* 0x001fe200078e02ff */
[----:B-1----:R-:W-:Y:S01]  /*39a10*/  LEA.HI.X.SX32 R7, R8, R0, 0x1, P5 ;  /* 0x0000000008077211 */ /* 0x002fe200028f0eff */
[----:B------:R-:W-:-:S03]  /*39a20*/  IMAD R8, R4, 0x3b, RZ ;  /* 0x0000003b04087824 */ /* 0x000fc600078e02ff */
[----:B------:R-:W-:Y:S01]  /*39a30*/  IADD3 R9, P5, PT, R9, R2, RZ ;  /* 0x0000000209097210 */ /* 0x000fe20007fbe0ff */
[----:B------:R0:W-:Y:S01]  /*39a40*/  STL [R1+0xdb4], R7 ;  /* 0x000db40701007387 */ /* 0x0001e20000100800 */
[----:B------:R-:W-:-:S03]  /*39a50*/  LEA.HI.X.SX32 R8, R8, R0, 0x1, P1 ;  /* 0x0000000008087211 */ /* 0x000fc600008f0eff */
[----:B------:R1:W-:Y:S01]  /*39a60*/  STL [R1+0xe28], R9 ;  /* 0x000e280901007387 */ /* 0x0003e20000100800 */
[----:B0-----:R-:W-:-:S03]  /*39a70*/  IMAD R7, R4, 0x5a, RZ ;  /* 0x0000005a04077824 */ /* 0x001fc600078e02ff */
[----:B------:R0:W-:Y:S01]  /*39a80*/  STL [R1+0xdc4], R8 ;  /* 0x000dc40801007387 */ /* 0x0001e20000100800 */
[----:B-1----:R-:W-:Y:S01]  /*39a90*/  IMAD R9, R4, 0x39, RZ ;  /* 0x0000003904097824 */ /* 0x002fe200078e02ff */
[----:B------:R-:W-:-:S05]  /*39aa0*/  IADD3 R7, P1, PT, R7, R2, RZ ;  /* 0x0000000207077210 */ /* 0x000fca0007f3e0ff */
[----:B------:R1:W-:Y:S01]  /*39ab0*/  STL [R1+0xe38], R7 ;  /* 0x000e380701007387 */ /* 0x0003e20000100800 */
[C---:B0-----:R-:W-:Y:S01]  /*39ac0*/  IMAD R8, R4.reuse, 0x56, RZ ;  /* 0x0000005604087824 */ /* 0x041fe200078e02ff */
        /* <DEDUP_REMOVED lines=55> */
[----:B------:R0:W-:Y:S02]  /*39e40*/  STL [R1+0xe64], R9 ;  /* 0x000e640901007387 */ /* 0x0001e40000100800 */
[----:B------:R-:W-:Y:S01]  /*39e50*/  IADD3 R7, P4, PT, R7, R2, RZ ;  /* 0x0000000207077210 */ /* 0x000fe20007f9e0ff */
[----:B-1----:R-:W-:-:S04]  /*39e60*/  IMAD R8, R4, 0x25, RZ ;  /* 0x0000002504087824 */ /* 0x002fc800078e02ff */
[----:B------:R1:W-:Y:S01]  /*39e70*/  STL [R1+0xe10], R7 ;  /* 0x000e100701007387 */ /* 0x0003e20000100800 */
[----:B0-----:R-:W-:Y:S01]  /*39e80*/  IMAD R9, R4, 0x5c, RZ ;  /* 0x0000005c04097824 */ /* 0x001fe200078e02ff */
[----:B------:R-:W-:Y:S01]  /*39e90*/  LEA.HI.X.SX32 R8, R8, R0, 0x1, P6 ;  /* 0x0000000008087211 */ /* 0x000fe200030f0eff */
[----:B------:R-:W-:-:S03]  /*39ea0*/  IMAD R6, R4, 0x3e, RZ ;  /* 0x0000003e04067824 */ /* 0x000fc600078e02ff */
[----:B------:R-:W-:Y:S01]  /*39eb0*/  IADD3 R9, P6, PT, R9, R2, RZ ;  /* 0x0000000209097210 */ /* 0x000fe20007fde0ff */
[C---:B-1----:R-:W-:Y:S01]  /*39ec0*/  IMAD R7, R4.reuse, 0x23, RZ ;  /* 0x0000002304077824 */ /* 0x042fe200078e02ff */
[----:B------:R0:W-:Y:S04]  /*39ed0*/  STL [R1+0xe74], R8 ;  /* 0x000e740801007387 */ /* 0x0001e80000100800 */
[----:B------:R-:W-:Y:S01]  /*39ee0*/  LEA.HI.X.SX32 R7, R7, R0, 0x1, P0 ;  /* 0x0000000007077211 */ /* 0x000fe200000f0eff */
[----:B------:R1:W-:Y:S01]  /*39ef0*/  STL [R1+0xe30], R9 ;  /* 0x000e300901007387 */ /* 0x0003e20000100800 */
[----:B0-----:R-:W-:-:S03]  /*39f00*/  IMAD R8, R4, 0x21, RZ ;  /* 0x0000002104087824 */ /* 0x001fc600078e02ff */
[----:B------:R0:W-:Y:S02]  /*39f10*/  STL [R1+0xe84], R7 ;  /* 0x000e840701007387 */ /* 0x0001e40000100800 */
[----:B------:R-:W-:Y:S01]  /*39f20*/  LEA.HI.X.SX32 R8, R8, R0, 0x1, P5 ;  /* 0x0000000008087211 */ /* 0x000fe200028f0eff */
[----:B-1----:R-:W-:Y:S01]  /*39f30*/  IMAD R9, R4, 0x54, RZ ;  /* 0x0000005404097824 */ /* 0x002fe200078e02ff */
[----:B0-----:R-:W-:-:S05]  /*39f40*/  IADD3 R7, P0, PT, R6, R2, RZ ;  /* 0x0000000206077210 */ /* 0x001fca0007f1e0ff */
[----:B------:R-:W-:Y:S04]  /*39f50*/  STL [R1+0xea8], R7 ;  /* 0x000ea80701007387 */ /* 0x000fe80000100800 */
[----:B------:R0:W-:Y:S02]  /*39f60*/  STL [R1+0xe94], R8 ;  /* 0x000e940801007387 */ /* 0x0001e40000100800 */
[----:B0-----:R-:W-:Y:S01]  /*39f70*/  IADD3 R8, P5, PT, R9, R2, RZ ;  /* 0x0000000209087210 */ /* 0x001fe20007fbe0ff */
[----:B------:R-:W-:-:S04]  /*39f80*/  IMAD R7, R4, 0x3a, RZ ;  /* 0x0000003a04077824 */ /* 0x000fc800078e02ff */
[----:B------:R0:W-:Y:S01]  /*39f90*/  STL [R1+0xe50], R8 ;  /* 0x000e500801007387 */ /* 0x0001e20000100800 */
[----:B------:R-:W-:Y:S01]  /*39fa0*/  IMAD R9, R4, 0x4c, RZ ;  /* 0x0000004c04097824 */ /* 0x000fe200078e02ff */
[----:B0-----:R-:W-:Y:S01]  /*39fb0*/  LEA.HI.X.SX32 R8, R6, R0, 0x1, P1 ;  /* 0x0000000006087211 */ /* 0x001fe200008f0eff */
[----:B------:R-:W-:-:S04]  /*39fc0*/  IMAD R6, R4, 0x1f, RZ ;  /* 0x0000001f04067824 */ /* 0x000fc800078e02ff */
[----:B------:R0:W-:Y:S01]  /*39fd0*/  STL [R1+0xdac], R8 ;  /* 0x000dac0801007387 */ /* 0x0001e20000100800 */
[----:B------:R-:W-:Y:S02]  /*39fe0*/  LEA.HI.X.SX32 R6, R6, R0, 0x1, P0 ;  /* 0x0000000006067211 */ /* 0x000fe400000f0eff */
[-C--:B------:R-:W-:Y:S02]  /*39ff0*/  IADD3 R9, P0, PT, R9, R2.reuse, RZ ;  /* 0x0000000209097210 */ /* 0x080fe40007f1e0ff */
[----:B0-----:R-:W-:-:S05]  /*3a000*/  IADD3 R8, P1, PT, R7, R2, RZ ;  /* 0x0000000207087210 */ /* 0x001fca0007f3e0ff */
[----:B------:R0:W-:Y:S04]  /*3a010*/  STL [R1+0xeb8], R8 ;  /* 0x000eb80801007387 */ /* 0x0001e80000100800 */
[----:B------:R-:W-:Y:S04]  /*3a020*/  STL [R1+0xea4], R6 ;  /* 0x000ea40601007387 */ /* 0x000fe80000100800 */
[----:B------:R1:W-:Y:S01]  /*3a030*/  STL [R1+0xe70], R9 ;  /* 0x000e700901007387 */ /* 0x0003e20000100800 */
[C---:B0-----:R-:W-:Y:S01]  /*3a040*/  IMAD R8, R4.reuse, 0x36, RZ ;  /* 0x0000003604087824 */ /* 0x041fe200078e02ff */
[----:B-1----:R-:W-:Y:S01]  /*3a050*/  LEA.HI.X.SX32 R9, R7, R0, 0x1, P2 ;  /* 0x0000000007097211 */ /* 0x002fe200010f0eff */
[----:B------:R-:W-:-:S02]  /*3a060*/  IMAD R7, R4, 0x1d, RZ ;  /* 0x0000001d04077824 */ /* 0x000fc400078e02ff */
[----:B------:R-:W-:Y:S02]  /*3a070*/  IMAD R6, R4, 0x44, RZ ;  /* 0x0000004404067824 */ /* 0x000fe400078e02ff */
[----:B------:R0:W-:Y:S01]  /*3a080*/  STL [R1+0xdcc], R9 ;  /* 0x000dcc0901007387 */ /* 0x0001e20000100800 */
[----:B------:R-:W-:Y:S02]  /*3a090*/  LEA.HI.X.SX32 R7, R7, R0, 0x1, P1 ;  /* 0x0000000007077211 */ /* 0x000fe400008f0eff */
[-C--:B------:R-:W-:Y:S02]  /*3a0a0*/  IADD3 R6, P1, PT, R6, R2.reuse, RZ ;  /* 0x0000000206067210 */ /* 0x080fe40007f3e0ff */
[C---:B0-----:R-:W-:Y:S02]  /*3a0b0*/  IADD3 R9, P2, PT, R8.reuse, R2, RZ ;  /* 0x0000000208097210 */ /* 0x041fe40007f5e0ff */
[----:B------:R-:W-:-:S03]  /*3a0c0*/  LEA.HI.X.SX32 R8, R8, R0, 0x1, P3 ;  /* 0x0000000008087211 */ /* 0x000fc600018f0eff */
[----:B------:R0:W-:Y:S04]  /*3a0d0*/  STL [R1+0xec8], R9 ;  /* 0x000ec80901007387 */ /* 0x0001e80000100800 */
[----:B------:R1:W-:Y:S01]  /*3a0e0*/  STL [R1+0xeb4], R7 ;  /* 0x000eb40701007387 */ /* 0x0003e20000100800 */
[----:B0-----:R-:W-:-:S03]  /*3a0f0*/  IMAD R9, R4, 0x32, RZ ;  /* 0x0000003204097824 */ /* 0x001fc600078e02ff */
[----:B------:R0:W-:Y:S01]  /*3a100*/  STL [R1+0xe90], R6 ;  /* 0x000e900601007387 */ /* 0x0001e20000100800 */
[----:B-1----:R-:W-:-:S03]  /*3a110*/  IMAD R7, R4, 0x1b, RZ ;  /* 0x0000001b04077824 */ /* 0x002fc600078e02ff */
[----:B------:R1:W-:Y:S01]  /*3a120*/  STL [R1+0xdec], R8 ;  /* 0x000dec0801007387 */ /* 0x0003e20000100800 */
[----:B0-----:R-:W-:Y:S01]  /*3a130*/  IMAD R6, R4, 0x78, RZ ;  /* 0x0000007804067824 */ /* 0x001fe200078e02ff */
[----:B-1----:R-:W-:Y:S02]  /*3a140*/  IADD3 R8, P3, PT, R9, R2, RZ ;  /* 0x0000000209087210 */ /* 0x002fe40007f7e0ff */
[----:B------:R-:W-:-:S03]  /*3a150*/  LEA.HI.X.SX32 R7, R7, R0, 0x1, P2 ;  /* 0x0000000007077211 */ /* 0x000fc600010f0eff */
[----:B------:R0:W-:Y:S01]  /*3a160*/  STL [R1+0xed8], R8 ;  /* 0x000ed80801007387 */ /* 0x0001e20000100800 */
[----:B------:R-:W-:-:S03]  /*3a170*/  LEA.HI.X.SX32 R9, R9, R0, 0x1, P4 ;  /* 0x0000000009097211 */ /* 0x000fc600020f0eff */
[----:B------:R1:W-:Y:S01]  /*3a180*/  STL [R1+0xec4], R7 ;  /* 0x000ec40701007387 */ /* 0x0003e20000100800 */
[-C--:B0-----:R-:W-:Y:S01]  /*3a190*/  IADD3 R8, P2, PT, R6, R2.reuse, RZ ;  /* 0x0000000206087210 */ /* 0x081fe20007f5e0ff */
[C---:B------:R-:W-:Y:S02]  /*3a1a0*/  IMAD R6, R4.reuse, 0x68, RZ ;  /* 0x0000006804067824 */ /* 0x040fe400078e02ff */
[----:B-1----:R-:W-:Y:S02]  /*3a1b0*/  IMAD R7, R4, 0x19, RZ ;  /* 0x0000001904077824 */ /* 0x002fe400078e02ff */
[----:B------:R0:W-:Y:S04]  /*3a1c0*/  STL [R1+0xdc0], R8 ;  /* 0x000dc00801007387 */ /* 0x0001e80000100800 */
[----:B------:R1:W-:Y:S01]  /*3a1d0*/  STL [R1+0xe0c], R9 ;  /* 0x000e0c0901007387 */ /* 0x0003e20000100800 */
[----:B0-----:R-:W-:-:S02]  /*3a1e0*/  IADD3 R8, P4, PT, R10, R2, RZ ;  /* 0x000000020a087210 */ /* 0x001fc40007f9e0ff */
[----:B-1----:R-:W-:-:S03]  /*3a1f0*/  LEA.HI.X.SX32 R9, R7, R0, 0x1, P3 ;  /* 0x0000000007097211 */ /* 0x002fc600018f0eff */
[----:B------:R0:W-:Y:S01]  /*3a200*/  STL [R1+0xee8], R8 ;  /* 0x000ee80801007387 */ /* 0x0001e20000100800 */
[----:B------:R-:W-:-:S03]  /*3a210*/  IMAD R7, R4, 0x17, RZ ;  /* 0x0000001704077824 */ /* 0x000fc600078e02ff */
[----:B------:R1:W-:Y:S01]  /*3a220*/  STL [R1+0xed4], R9 ;  /* 0x000ed40901007387 */ /* 0x0003e20000100800 */
[----:B0-----:R-:W-:Y:S01]  /*3a230*/  IADD3 R8, P3, PT, R6, R2, RZ ;  /* 0x0000000206087210 */ /* 0x001fe20007f7e0ff */
[----:B------:R-:W-:-:S04]  /*3a240*/  IMAD R6, R4, 0x58, RZ ;  /* 0x0000005804067824 */ /* 0x000fc800078e02ff */
[----:B------:R0:W-:Y:S01]  /*3a250*/  STL [R1+0xe00], R8 ;  /* 0x000e000801007387 */ /* 0x0001e20000100800 */
[-C--:B-1----:R-:W-:Y:S01]  /*3a260*/  LEA.HI.X.SX32 R9, R7, R0.reuse, 0x1, P4 ;  /* 0x0000000007097211 */ /* 0x082fe200020f0eff */
[----:B------:R-:W-:Y:S01]  /*3a270*/  IMAD R7, R4, 0x15, RZ ;  /* 0x0000001504077824 */ /* 0x000fe200078e02ff */
[----:B0-----:R-:W-:Y:S02]  /*3a280*/  LEA.HI.X.SX32 R8, R10, R0, 0x1, P6 ;  /* 0x000000000a087211 */ /* 0x001fe400030f0eff */
[----:B------:R-:W-:-:S03]  /*3a290*/  IADD3 R10, P6, PT, R11, R2, RZ ;  /* 0x000000020b0a7210 */ /* 0x000fc60007fde0ff */
[----:B------:R0:W-:Y:S04]  /*3a2a0*/  STL [R1+0xe2c], R8 ;  /* 0x000e2c0801007387 */ /* 0x0001e80000100800 */
[----:B------:R1:W-:Y:S01]  /*3a2b0*/  STL [R1+0xef8], R10 ;  /* 0x000ef80a01007387 */ /* 0x0003e20000100800 */
[----:B0-----:R-:W-:-:S03]  /*3a2c0*/  IADD3 R8, P4, PT, R6, R2, RZ ;  /* 0x0000000206087210 */ /* 0x001fc60007f9e0ff */
[----:B------:R0:W-:Y:S01]  /*3a2d0*/  STL [R1+0xee4], R9 ;  /* 0x000ee40901007387 */ /* 0x0001e20000100800 */
[----:B------:R-:W-:Y:S01]  /*3a2e0*/  IMAD R6, R4, 0x48, RZ ;  /* 0x0000004804067824 */ /* 0x000fe200078e02ff */
[----:B-1----:R-:W-:Y:S02]  /*3a2f0*/  LEA.HI.X.SX32 R10, R11, R0, 0x1, P5 ;  /* 0x000000000b0a7211 */ /* 0x002fe400028f0eff */
[----:B------:R1:W-:Y:S01]  /*3a300*/  STL [R1+0xe40], R8 ;  /* 0x000e400801007387 */ /* 0x0003e20000100800 */
[----:B0-----:R-:W-:-:S03]  /*3a310*/  IADD3 R9, P5, PT, R12, R2, RZ ;  /* 0x000000020c097210 */ /* 0x001fc60007fbe0ff */
[----:B------:R-:W-:Y:S01]  /*3a320*/  STL [R1+0xe4c], R10 ;  /* 0x000e4c0a01007387 */ /* 0x000fe20000100800 */
[----:B-1----:R-:W-:-:S03]  /*3a330*/  LEA.HI.X.SX32 R8, R7, R0, 0x1, P6 ;  /* 0x0000000007087211 */ /* 0x002fc600030f0eff */
[----:B------:R-:W-:Y:S01]  /*3a340*/  STL [R1+0xf08], R9 ;  /* 0x000f080901007387 */ /* 0x000fe20000100800 */
[----:B------:R-:W-:Y:S01]  /*3a350*/  IADD3 R7, P6, PT, R6, R2, RZ ;  /* 0x0000000206077210 */ /* 0x000fe20007fde0ff */
[----:B------:R-:W-:Y:S02]  /*3a360*/  IMAD R6, R4, 0x13, RZ ;  /* 0x0000001304067824 */ /* 0x000fe400078e02ff */
[----:B------:R0:W-:Y:S04]  /*3a370*/  STL [R1+0xef4], R8 ;  /* 0x000ef40801007387 */ /* 0x0001e80000100800 */
[----:B------:R1:W-:Y:S01]  /*3a380*/  STL [R1+0xe80], R7 ;  /* 0x000e800701007387 */ /* 0x0003e20000100800 */
[----:B0-----:R-:W-:Y:S02]  /*3a390*/  LEA.HI.X.SX32 R8, R12, R0, 0x1, P0 ;  /* 0x000000000c087211 */ /* 0x001fe400000f0eff */
[----:B------:R-:W-:Y:S01]  /*3a3a0*/  IADD3 R9, P0, PT, R13, R2, RZ ;  /* 0x000000020d097210 */ /* 0x000fe20007f1e0ff */
[----:B-1----:R-:W-:-:S02]  /*3a3b0*/  IMAD R7, R4, 0x70, RZ ;  /* 0x0000007004077824 */ /* 0x002fc400078e02ff */
[----:B------:R0:W-:Y:S04]  /*3a3c0*/  STL [R1+0xe6c], R8 ;  /* 0x000e6c0801007387 */ /* 0x0001e80000100800 */
[----:B------:R1:W-:Y:S01]  /*3a3d0*/  STL [R1+0xf18], R9 ;  /* 0x000f180901007387 */ /* 0x0003e20000100800 */
[----:B0-----:R-:W-:Y:S01]  /*3a3e0*/  LEA.HI.X.SX32 R8, R6, R0, 0x1, P5 ;  /* 0x0000000006087211 */ /* 0x001fe200028f0eff */
[----:B------:R-:W-:Y:S01]  /*3a3f0*/  IMAD R6, R4, 0x11, RZ ;  /* 0x0000001104067824 */ /* 0x000fe200078e02ff */
[----:B-1----:R-:W-:-:S03]  /*3a400*/  IADD3 R9, P5, PT, R7, R2, RZ ;  /* 0x0000000207097210 */ /* 0x002fc60007fbe0ff */
[----:B------:R0:W-:Y:S01]  /*3a410*/  STL [R1+0xf04], R8 ;  /* 0x000f040801007387 */ /* 0x0001e20000100800 */
[-C--:B------:R-:W-:Y:S02]  /*3a420*/  LEA.HI.X.SX32 R7, R13, R0.reuse, 0x1, P1 ;  /* 0x000000000d077211 */ /* 0x080fe400008f0eff */
[----:B------:R-:W-:Y:S01]  /*3a430*/  LEA.HI.X.SX32 R6, R6, R0, 0x1, P0 ;  /* 0x0000000006067211 */ /* 0x000fe200000f0eff */
[----:B------:R1:W-:Y:S01]  /*3a440*/  STL [R1+0xde0], R9 ;  /* 0x000de00901007387 */ /* 0x0003e20000100800 */
[----:B0-----:R-:W-:-:S03]  /*3a450*/  IADD3 R8, P1, PT, R14, R2, RZ ;  /* 0x000000020e087210 */ /* 0x001fc60007f3e0ff */
[----:B------:R0:W-:Y:S01]  /*3a460*/  STL [R1+0xe8c], R7 ;  /* 0x000e8c0701007387 */ /* 0x0001e20000100800 */
[----:B-1----:R-:W-:-:S03]  /*3a470*/  IADD3 R9, P0, PT, R15, R2, RZ ;  /* 0x000000020f097210 */ /* 0x002fc60007f1e0ff */
[----:B------:R1:W-:Y:S01]  /*3a480*/  STL [R1+0xeb0], R8 ;  /* 0x000eb00801007387 */ /* 0x0003e20000100800 */
[----:B0-----:R-:W-:-:S03]  /*3a490*/  IMAD R7, R4, 0x50, RZ ;  /* 0x0000005004077824 */ /* 0x001fc600078e02ff */
[----:B------:R0:W-:Y:S01]  /*3a4a0*/  STL [R1+0xf14], R6 ;  /* 0x000f140601007387 */ /* 0x0001e20000100800 */
[----:B-1----:R-:W-:-:S03]  /*3a4b0*/  LEA.HI.X.SX32 R8, R14, R0, 0x1, P2 ;  /* 0x000000000e087211 */ /* 0x002fc600010f0eff */
[----:B------:R1:W-:Y:S04]  /*3a4c0*/  STL [R1+0xf28], R9 ;  /* 0x000f280901007387 */ /* 0x0003e80000100800 */
[----:B------:R2:W-:Y:S01]  /*3a4d0*/  STL [R1+0xdbc], R8 ;  /* 0x000dbc0801007387 */ /* 0x0005e20000100800 */
[----:B0-----:R-:W-:Y:S01]  /*3a4e0*/  IMAD R6, R4, 0xf, RZ ;  /* 0x0000000f04067824 */ /* 0x001fe200078e02ff */
[----:B-1----:R-:W-:Y:S02]  /*3a4f0*/  IADD3 R9, P2, PT, R7, R2, RZ ;  /* 0x0000000207097210 */ /* 0x002fe40007f5e0ff */
[----:B------:R-:W-:Y:S02]  /*3a500*/  LEA.HI.X.SX32 R7, R15, R0, 0x1, P1 ;  /* 0x000000000f077211 */ /* 0x000fe400008f0eff */
[----:B--2---:R-:W-:Y:S01]  /*3a510*/  IADD3 R8, P1, PT, R16, R2, RZ ;  /* 0x0000000210087210 */ /* 0x004fe20007f3e0ff */
[----:B------:R0:W-:Y:S01]  /*3a520*/  STL [R1+0xe60], R9 ;  /* 0x000e600901007387 */ /* 0x0001e20000100800 */
[----:B------:R-:W-:-:S03]  /*3a530*/  LEA.HI.X.SX32 R6, R6, R0, 0x1, P0 ;  /* 0x0000000006067211 */ /* 0x000fc600000f0eff */
[----:B------:R1:W-:Y:S04]  /*3a540*/  STL [R1+0xeac], R7 ;  /* 0x000eac0701007387 */ /* 0x0003e80000100800 */
[----:B------:R2:W-:Y:S01]  /*3a550*/  STL [R1+0xed0], R8 ;  /* 0x000ed00801007387 */ /* 0x0005e20000100800 */
[----:B0-----:R-:W-:Y:S01]  /*3a560*/  IADD3 R9, P0, PT, R17, R2, RZ ;  /* 0x0000000211097210 */ /* 0x001fe20007f1e0ff */
[----:B-1----:R-:W-:Y:S02]  /*3a570*/  IMAD R7, R4, 0x60, RZ ;  /* 0x0000006004077824 */ /* 0x002fe400078e02ff */
[----:B------:R0:W-:Y:S01]  /*3a580*/  STL [R1+0xf24], R6 ;  /* 0x000f240601007387 */ /* 0x0001e20000100800 */
[----:B--2---:R-:W-:-:S03]  /*3a590*/  LEA.HI.X.SX32 R8, R16, R0, 0x1, P3 ;  /* 0x0000000010087211 */ /* 0x004fc600018f0eff */
[----:B------:R1:W-:Y:S04]  /*3a5a0*/  STL [R1+0xf38], R9 ;  /* 0x000f380901007387 */ /* 0x0003e80000100800 */
[----:B------:R2:W-:Y:S01]  /*3a5b0*/  STL [R1+0xdfc], R8 ;  /* 0x000dfc0801007387 */ /* 0x0005e20000100800 */
[----:B0-----:R-:W-:Y:S01]  /*3a5c0*/  IMAD R6, R4, 0xd, RZ ;  /* 0x0000000d04067824 */ /* 0x001fe200078e02ff */
[----:B-1----:R-:W-:Y:S02]  /*3a5d0*/  IADD3 R9, P3, PT, R7, R2, RZ ;  /* 0x0000000207097210 */ /* 0x002fe40007f7e0ff */
[----:B--2---:R-:W-:Y:S02]  /*3a5e0*/  LEA.HI.X.SX32 R8, R17, R0, 0x1, P1 ;  /* 0x0000000011087211 */ /* 0x004fe400008f0eff */
[----:B------:R-:W-:Y:S01]  /*3a5f0*/  IADD3 R7, P1, PT, R18, R2, RZ ;  /* 0x0000000212077210 */ /* 0x000fe20007f3e0ff */
[----:B------:R-:W-:Y:S01]  /*3a600*/  STL [R1+0xe20], R9 ;  /* 0x000e200901007387 */ /* 0x000fe20000100800 */
[----:B------:R-:W-:-:S03]  /*3a610*/  LEA.HI.X.SX32 R6, R6, R0, 0x1, P0 ;  /* 0x0000000006067211 */ /* 0x000fc600000f0eff */
[----:B------:R0:W-:Y:S04]  /*3a620*/  STL [R1+0xecc], R8 ;  /* 0x000ecc0801007387 */ /* 0x0001e80000100800 */
[----:B------:R1:W-:Y:S01]  /*3a630*/  STL [R1+0xef0], R7 ;  /* 0x000ef00701007387 */ /* 0x0003e20000100800 */
[----:B0-----:R-:W-:-:S03]  /*3a640*/  IADD3 R8, P0, PT, R19, R2, RZ ;  /* 0x0000000213087210 */ /* 0x001fc60007f1e0ff */
[----:B------:R0:W-:Y:S01]  /*3a650*/  STL [R1+0xf34], R6 ;  /* 0x000f340601007387 */ /* 0x0001e20000100800 */
[----:B-1----:R-:W-:-:S03]  /*3a660*/  LEA.HI.X.SX32 R7, R18, R0, 0x1, P4 ;  /* 0x0000000012077211 */ /* 0x002fc600020f0eff */
[----:B------:R1:W-:Y:S01]  /*3a670*/  STL [R1+0xf48], R8 ;  /* 0x000f480801007387 */ /* 0x0003e20000100800 */
[----:B------:R-:W-:-:S03]  /*3a680*/  IADD3 R9, P4, PT, R20, R2, RZ ;  /* 0x0000000214097210 */ /* 0x000fc60007f9e0ff */
[----:B------:R2:W-:Y:S01]  /*3a690*/  STL [R1+0xe3c], R7 ;  /* 0x000e3c0701007387 */ /* 0x0005e20000100800 */
[----:B0-----:R-:W-:Y:S01]  /*3a6a0*/  IMAD R6, R4, 0xb, RZ ;  /* 0x0000000b04067824 */ /* 0x001fe200078e02ff */
[----:B-1----:R-:W-:Y:S02]  /*3a6b0*/  LEA.HI.X.SX32 R8, R19, R0, 0x1, P1 ;  /* 0x0000000013087211 */ /* 0x002fe400008f0eff */
[----:B------:R-:W-:Y:S01]  /*3a6c0*/  STL [R1+0xf10], R9 ;  /* 0x000f100901007387 */ /* 0x000fe20000100800 */
[----:B--2---:R-:W-:-:S03]  /*3a6d0*/  IADD3 R7, P1, PT, R21, R2, RZ ;  /* 0x0000000215077210 */ /* 0x004fc60007f3e0ff */
[----:B------:R0:W-:Y:S01]  /*3a6e0*/  STL [R1+0xeec], R8 ;  /* 0x000eec0801007387 */ /* 0x0001e20000100800 */
[----:B------:R-:W-:-:S03]  /*3a6f0*/  LEA.HI.X.SX32 R6, R6, R0, 0x1, P0 ;  /* 0x0000000006067211 */ /* 0x000fc600000f0eff */
[----:B------:R1:W-:Y:S01]  /*3a700*/  STL [R1+0xf58], R7 ;  /* 0x000f580701007387 */ /* 0x0003e20000100800 */
[----:B0-----:R-:W-:-:S03]  /*3a710*/  IADD3 R8, P0, PT, R22, R2, RZ ;  /* 0x0000000216087210 */ /* 0x001fc60007f1e0ff */
[----:B------:R0:W-:Y:S01]  /*3a720*/  STL [R1+0xf44], R6 ;  /* 0x000f440601007387 */ /* 0x0001e20000100800 */
[----:B-1----:R-:W-:-:S03]  /*3a730*/  LEA.HI.X.SX32 R7, R20, R0, 0x1, P6 ;  /* 0x0000000014077211 */ /* 0x002fc600030f0eff */
[----:B------:R1:W-:Y:S04]  /*3a740*/  STL [R1+0xec0], R8 ;  /* 0x000ec00801007387 */ /* 0x0003e80000100800 */
[----:B------:R2:W-:Y:S01]  /*3a750*/  STL [R1+0xe7c], R7 ;  /* 0x000e7c0701007387 */ /* 0x0005e20000100800 */
[----:B0-----:R-:W-:Y:S01]  /*3a760*/  IMAD R6, R4, 0x9, RZ ;  /* 0x0000000904067824 */ /* 0x001fe200078e02ff */
[----:B-1----:R-:W-:Y:S02]  /*3a770*/  IADD3 R8, P6, PT, R23, R2, RZ ;  /* 0x0000000217087210 */ /* 0x002fe40007fde0ff */
[----:B--2---:R-:W-:-:S03]  /*3a780*/  LEA.HI.X.SX32 R7, R21, R0, 0x1, P4 ;  /* 0x0000000015077211 */ /* 0x004fc600020f0eff */
[----:B------:R0:W-:Y:S01]  /*3a790*/  STL [R1+0xf30], R8 ;  /* 0x000f300801007387 */ /* 0x0001e20000100800 */
[----:B------:R-:W-:-:S03]  /*3a7a0*/  IADD3 R9, P4, PT, R24, R2, RZ ;  /* 0x0000000218097210 */ /* 0x000fc60007f9e0ff */
[----:B------:R1:W-:Y:S01]  /*3a7b0*/  STL [R1+0xf0c], R7 ;  /* 0x000f0c0701007387 */ /* 0x0003e20000100800 */
[----:B0-----:R-:W-:-:S03]  /*3a7c0*/  LEA.HI.X.SX32 R8, R6, R0, 0x1, P1 ;  /* 0x0000000006087211 */ /* 0x001fc600008f0eff */
[----:B------:R-:W-:Y:S01]  /*3a7d0*/  STL [R1+0xf68], R9 ;  /* 0x000f680901007387 */ /* 0x000fe20000100800 */
[----:B-1----:R-:W-:-:S03]  /*3a7e0*/  IADD3 R7, P1, PT, R25, R2, RZ ;  /* 0x0000000219077210 */ /* 0x002fc60007f3e0ff */
[----:B------:R0:W-:Y:S01]  /*3a7f0*/  STL [R1+0xf54], R8 ;  /* 0x000f540801007387 */ /* 0x0001e20000100800 */
[----:B------:R-:W-:-:S03]  /*3a800*/  LEA.HI.X.SX32 R6, R22, R0, 0x1, P5 ;  /* 0x0000000016067211 */ /* 0x000fc600028f0eff */
[----:B------:R1:W-:Y:S01]  /*3a810*/  STL [R1+0xf00], R7 ;  /* 0x000f000701007387 */ /* 0x0003e20000100800 */
[----:B0-----:R-:W-:-:S03]  /*3a820*/  IADD3 R8, P5, PT, R26, R2, RZ ;  /* 0x000000021a087210 */ /* 0x001fc60007fbe0ff */
[----:B------:R0:W-:Y:S01]  /*3a830*/  STL [R1+0xddc], R6 ;  /* 0x000ddc0601007387 */ /* 0x0001e20000100800 */
[----:B-1----:R-:W-:-:S03]  /*3a840*/  LEA.HI.X.SX32 R7, R23, R0, 0x1, P0 ;  /* 0x0000000017077211 */ /* 0x002fc600000f0eff */
[----:B------:R-:W-:Y:S01]  /*3a850*/  STL [R1+0xf50], R8 ;  /* 0x000f500801007387 */ /* 0x000fe20000100800 */
[----:B------:R-:W-:-:S03]  /*3a860*/  IADD3 R9, P0, PT, R27, R2, RZ ;  /* 0x000000021b097210 */ /* 0x000fc60007f1e0ff */
[----:B------:R1:W-:Y:S01]  /*3a870*/  STL [R1+0xebc], R7 ;  /* 0x000ebc0701007387 */ /* 0x0003e20000100800 */
[----:B0-----:R-:W-:-:S03]  /*3a880*/  IMAD R6, R4, 0x7, RZ ;  /* 0x0000000704067824 */ /* 0x001fc600078e02ff */
[----:B------:R0:W-:Y:S01]  /*3a890*/  STL [R1+0xf78], R9 ;  /* 0x000f780901007387 */ /* 0x0001e20000100800 */
[----:B-1----:R-:W-:Y:S02]  /*3a8a0*/  LEA.HI.X.SX32 R7, R24, R0, 0x1, P6 ;  /* 0x0000000018077211 */ /* 0x002fe400030f0eff */
[----:B------:R-:W-:Y:S02]  /*3a8b0*/  IADD3 R8, P6, PT, R28, R2, RZ ;  /* 0x000000021c087210 */ /* 0x000fe40007fde0ff */
[----:B------:R-:W-:Y:S01]  /*3a8c0*/  LEA.HI.X.SX32 R6, R6, R0, 0x1, P4 ;  /* 0x0000000006067211 */ /* 0x000fe200020f0eff */
[----:B------:R1:W-:Y:S01]  /*3a8d0*/  STL [R1+0xf2c], R7 ;  /* 0x000f2c0701007387 */ /* 0x0003e20000100800 */
[----:B0-----:R-:W-:-:S03]  /*3a8e0*/  IADD3 R9, P4, PT, R29, R2, RZ ;  /* 0x000000021d097210 */ /* 0x001fc60007f9e0ff */
[----:B------:R0:W-:Y:S01]  /*3a8f0*/  STL [R1+0xee0], R8 ;  /* 0x000ee00801007387 */ /* 0x0001e20000100800 */
[----:B-1----:R-:W-:-:S03]  /*3a900*/  IMAD R7, R4, 0xc, RZ ;  /* 0x0000000c04077824 */ /* 0x002fc600078e02ff */
[----:B------:R1:W-:Y:S01]  /*3a910*/  STL [R1+0xf64], R6 ;  /* 0x000f640601007387 */ /* 0x0003e20000100800 */
[----:B0-----:R-:W-:-:S03]  /*3a920*/  IMAD R8, R4, 0x6, RZ ;  /* 0x0000000604087824 */ /* 0x001fc600078e02ff */
[----:B------:R0:W-:Y:S01]  /*3a930*/  STL [R1+0xf40], R9 ;  /* 0x000f400901007387 */ /* 0x0001e20000100800 */
[----:B-1----:R-:W-:Y:S02]  /*3a940*/  LEA.HI.X.SX32 R6, R25, R0, 0x1, P2 ;  /* 0x0000000019067211 */ /* 0x002fe400010f0eff */
[----:B------:R-:W-:Y:S02]  /*3a950*/  IADD3 R10, P2, PT, R7, R2, RZ ;  /* 0x00000002070a7210 */ /* 0x000fe40007f5e0ff */
[----:B0-----:R-:W-:Y:S01]  /*3a960*/  LEA.HI.X.SX32 R9, R26, R0, 0x1, P1 ;  /* 0x000000001a097211 */ /* 0x001fe200008f0eff */
[----:B------:R0:W-:Y:S01]  /*3a970*/  STL [R1+0xe5c], R6 ;  /* 0x000e5c0601007387 */ /* 0x0001e20000100800 */
[----:B------:R-:W-:-:S03]  /*3a980*/  IADD3 R11, P1, PT, R8, R2, RZ ;  /* 0x00000002080b7210 */ /* 0x000fc60007f3e0ff */
[----:B------:R-:W-:Y:S04]  /*3a990*/  STL [R1+0xf70], R10 ;  /* 0x000f700a01007387 */ /* 0x000fe80000100800 */
[----:B------:R1:W-:Y:S01]  /*3a9a0*/  STL [R1+0xefc], R9 ;  /* 0x000efc0901007387 */ /* 0x0003e20000100800 */
[----:B0-----:R-:W-:-:S03]  /*3a9b0*/  IMAD R6, R4, 0x5, RZ ;  /* 0x0000000504067824 */ /* 0x001fc600078e02ff */
[----:B------:R-:W-:Y:S01]  /*3a9c0*/  STL [R1+0xf88], R11 ;  /* 0x000f880b01007387 */ /* 0x000fe20000100800 */
[----:B-1----:R-:W-:Y:S02]  /*3a9d0*/  LEA.HI.X.SX32 R9, R27, R0, 0x1, P5 ;  /* 0x000000001b097211 */ /* 0x002fe400028f0eff */
[----:B------:R-:W-:Y:S02]  /*3a9e0*/  LEA R10, P5, R4, R2, 0x6 ;  /* 0x00000002040a7211 */ /* 0x000fe400078a30ff */
[----:B------:R-:W-:Y:S01]  /*3a9f0*/  LEA.HI.X.SX32 R6, R6, R0, 0x1, P0 ;  /* 0x0000000006067211 */ /* 0x000fe200000f0eff */
[----:B------:R0:W-:Y:S04]  /*3aa00*/  STL [R1+0xf4c], R9 ;  /* 0x000f4c0901007387 */ /* 0x0001e80000100800 */
[----:B------:R1:W-:Y:S01]  /*3aa10*/  STL [R1+0xea0], R10 ;  /* 0x000ea00a01007387 */ /* 0x0003e20000100800 */
[----:B0-----:R-:W-:-:S03]  /*3aa20*/  LEA R9, P0, R4, R2, 0x5 ;  /* 0x0000000204097211 */ /* 0x001fc600078028ff */
[----:B------:R0:W-:Y:S01]  /*3aa30*/  STL [R1+0xf74], R6 ;  /* 0x000f740601007387 */ /* 0x0001e20000100800 */
[----:B-1----:R-:W-:-:S03]  /*3aa40*/  LEA.HI.X.SX32 R10, R28, R0, 0x1, P3 ;  /* 0x000000001c0a7211 */ /* 0x002fc600018f0eff */
[----:B------:R1:W-:Y:S01]  /*3aa50*/  STL [R1+0xf20], R9 ;  /* 0x000f200901007387 */ /* 0x0003e20000100800 */
[----:B0-----:R-:W-:-:S03]  /*3aa60*/  LEA R6, P3, R4, R2, 0x4 ;  /* 0x0000000204067211 */ /* 0x001fc600078620ff */
[----:B------:R0:W-:Y:S01]  /*3aa70*/  STL [R1+0xe1c], R10 ;  /* 0x000e1c0a01007387 */ /* 0x0001e20000100800 */
[----:B-1----:R-:W-:-:S03]  /*3aa80*/  LEA.HI.X.SX32 R9, R29, R0, 0x1, P6 ;  /* 0x000000001d097211 */ /* 0x002fc600030f0eff */
[----:B------:R1:W-:Y:S04]  /*3aa90*/  STL [R1+0xf60], R6 ;  /* 0x000f600601007387 */ /* 0x0003e80000100800 */
[----:B------:R2:W-:Y:S01]  /*3aaa0*/  STL [R1+0xedc], R9 ;  /* 0x000edc0901007387 */ /* 0x0005e20000100800 */
[C---:B0-----:R-:W-:Y:S01]  /*3aab0*/  LEA R10, P6, R4.reuse, R2, 0x3 ;  /* 0x00000002040a7211 */ /* 0x041fe200078c18ff */
[----:B-1----:R-:W-:-:S04]  /*3aac0*/  IMAD.SHL.U32 R6, R4, 0x2, RZ ;  /* 0x0000000204067824 */ /* 0x002fc800078e00ff */
[----:B------:R0:W-:Y:S01]  /*3aad0*/  STL [R1+0xf80], R10 ;  /* 0x000f800a01007387 */ /* 0x0001e20000100800 */
[----:B--2---:R-:W-:Y:S01]  /*3aae0*/  LEA.HI.X.SX32 R9, R7, R0, 0x1, P4 ;  /* 0x0000000007097211 */ /* 0x004fe200020f0eff */
[----:B------:R-:W-:-:S04]  /*3aaf0*/  IMAD R7, R4, 0x3, RZ ;  /* 0x0000000304077824 */ /* 0x000fc800078e02ff */
[----:B------:R1:W-:Y:S01]  /*3ab00*/  STL [R1+0xf3c], R9 ;  /* 0x000f3c0901007387 */ /* 0x0003e20000100800 */
[----:B0-----:R-:W-:Y:S02]  /*3ab10*/  LEA R10, P4, R4, R2, 0x2 ;  /* 0x00000002040a7211 */ /* 0x001fe400078810ff */
[----:B------:R-:W-:-:S03]  /*3ab20*/  LEA.HI.X.SX32 R7, R7, R0, 0x1, P1 ;  /* 0x0000000007077211 */ /* 0x000fc600008f0eff */
[----:B------:R0:W-:Y:S01]  /*3ab30*/  STL [R1+0xf90], R10 ;  /* 0x000f900a01007387 */ /* 0x0001e20000100800 */
[----:B-1----:R-:W-:Y:S02]  /*3ab40*/  LEA.HI.X.SX32 R9, R8, R0, 0x1, P2 ;  /* 0x0000000008097211 */ /* 0x002fe400010f0eff */
[----:B------:R-:W-:Y:S02]  /*3ab50*/  IADD3 R8, P2, PT, R6, R2, RZ ;  /* 0x0000000206087210 */ /* 0x000fe40007f5e0ff */
[----:B------:R1:W5:Y:S01]  /*3ab60*/  LDL.LU R2, [R1+0x1fc8] ;  /* 0x001fc80001027983 */ /* 0x0003620000300800 */
[----:B0-----:R-:W-:-:S03]  /*3ab70*/  IMAD.SHL.U32 R10, R4, 0x20, RZ ;  /* 0x00000020040a7824 */ /* 0x001fc600078e00ff */
[----:B------:R0:W-:Y:S04]  /*3ab80*/  STL [R1+0xf6c], R9 ;  /* 0x000f6c0901007387 */ /* 0x0001e80000100800 */
[----:B------:R2:W-:Y:S01]  /*3ab90*/  STL [R1+0xf98], R8 ;  /* 0x000f980801007387 */ /* 0x0005e20000100800 */
[----:B------:R-:W-:-:S03]  /*3aba0*/  LEA.HI.X.SX32 R10, R10, R0, 0x1, P5 ;  /* 0x000000000a0a7211 */ /* 0x000fc600028f0eff */
[----:B------:R3:W-:Y:S01]  /*3abb0*/  STL [R1+0xf84], R7 ;  /* 0x000f840701007387 */ /* 0x0007e20000100800 */
[C---:B0-----:R-:W-:Y:S02]  /*3abc0*/  IMAD.SHL.U32 R9, R4.reuse, 0x10, RZ ;  /* 0x0000001004097824 */ /* 0x041fe400078e00ff */
[----:B--2---:R-:W-:-:S03]  /*3abd0*/  IMAD.SHL.U32 R8, R4, 0x8, RZ ;  /* 0x0000000804087824 */ /* 0x004fc600078e00ff */
[-C--:B------:R-:W-:Y:S01]  /*3abe0*/  LEA.HI.X.SX32 R9, R9, R0.reuse, 0x1, P0 ;  /* 0x0000000009097211 */ /* 0x080fe200000f0eff */
[----:B---3--:R-:W-:Y:S01]  /*3abf0*/  IMAD.SHL.U32 R7, R4, 0x4, RZ ;  /* 0x0000000404077824 */ /* 0x008fe200078e00ff */
[-C--:B------:R-:W-:Y:S01]  /*3ac00*/  LEA.HI.X.SX32 R8, R8, R0.reuse, 0x1, P3 ;  /* 0x0000000008087211 */ /* 0x080fe200018f0eff */
[----:B------:R-:W-:Y:S01]  /*3ac10*/  STL [R1+0xe9c], R10 ;  /* 0x000e9c0a01007387 */ /* 0x000fe20000100800 */
[-C--:B------:R-:W-:Y:S02]  /*3ac20*/  LEA.HI.X.SX32 R6, R6, R0.reuse, 0x1, P4 ;  /* 0x0000000006067211 */ /* 0x080fe400020f0eff */
[-C--:B------:R-:W-:Y:S01]  /*3ac30*/  LEA.HI.X.SX32 R7, R7, R0.reuse, 0x1, P6 ;  /* 0x0000000007077211 */ /* 0x080fe200030f0eff */
[----:B------:R-:W-:Y:S01]  /*3ac40*/  STL [R1+0xf1c], R9 ;  /* 0x000f1c0901007387 */ /* 0x000fe20000100800 */
[----:B------:R-:W-:-:S03]  /*3ac50*/  LEA.HI.X.SX32 R4, R4, R0, 0x1, P2 ;  /* 0x0000000004047211 */ /* 0x000fc600010f0eff */
[----:B------:R-:W-:Y:S04]  /*3ac60*/  STL [R1+0xf5c], R8 ;  /* 0x000f5c0801007387 */ /* 0x000fe80000100800 */
[----:B------:R0:W-:Y:S04]  /*3ac70*/  STL [R1+0xf7c], R7 ;  /* 0x000f7c0701007387 */ /* 0x0001e80000100800 */
[----:B------:R2:W-:Y:S04]  /*3ac80*/  STL [R1+0xf8c], R6 ;  /* 0x000f8c0601007387 */ /* 0x0005e80000100800 */
[----:B------:R-:W-:Y:S04]  /*3ac90*/  STL [R1+0x310], RZ ;  /* 0x000310ff01007387 */ /* 0x000fe80000100800 */
        /* <DEDUP_REMOVED lines=26> */
[----:B------:R-:W4:Y:S03]  /*3ae40*/  S2R R0, SR_TID.X ;  /* 0x0000000000007919 */ /* 0x000f260000002100 */
[----:B------:R1:W-:Y:S04]  /*3ae50*/  STL [R1+0x2b8], RZ ;  /* 0x0002b8ff01007387 */ /* 0x0003e80000100800 */
[----:B------:R1:W-:Y:S04]  /*3ae60*/  STL [R1+0x2bc], RZ ;  /* 0x0002bcff01007387 */ /* 0x0003e80000100800 */
[----:B------:R1:W-:Y:S04]  /*3ae70*/  STL [R1+0x2a0], RZ ;  /* 0x0002a0ff01007387 */ /* 0x0003e80000100800 */
[----:B------:R1:W-:Y:S04]  /*3ae80*/  STL [R1+0x2a4], RZ ;  /* 0x0002a4ff01007387 */ /* 0x0003e80000100800 */
[----:B------:R1:W-:Y:S04]  /*3ae90*/  STL [R1+0x2a8], RZ ;  /* 0x0002a8ff01007387 */ /* 0x0003e80000100800 */
[----:B------:R1:W-:Y:S04]  /*3aea0*/  STL [R1+0x2ac], RZ ;  /* 0x0002acff01007387 */ /* 0x0003e80000100800 */
[----:B------:R1:W-:Y:S01]  /*3aeb0*/  STL [R1+0x290], RZ ;  /* 0x000290ff01007387 */ /* 0x0003e20000100800 */
[----:B0-----:R-:W2:Y:S03]  /*3aec0*/  S2R R7, SR_TID.X ;  /* 0x0000000000077919 */ /* 0x001ea60000002100 */
        /* <DEDUP_REMOVED lines=22> */
[----:B----4-:R-:W-:-:S03]  /*3b030*/  LOP3.LUT R0, R0, 0x3f, RZ, 0xc0, !PT ;  /* 0x0000003f00007812 */ /* 0x010fc600078ec0ff */
[----:B------:R1:W-:Y:S04]  /*3b040*/  STL [R1+0x24c], RZ ;  /* 0x00024cff01007387 */ /* 0x0003e80000100800 */
[----:B------:R1:W-:Y:S04]  /*3b050*/  STL [R1+0x230], RZ ;  /* 0x000230ff01007387 */ /* 0x0003e80000100800 */
[----:B------:R1:W-:Y:S04]  /*3b060*/  STL [R1+0x234], RZ ;  /* 0x000234ff01007387 */ /* 0x0003e80000100800 */
[----:B------:R1:W-:Y:S04]  /*3b070*/  STL [R1+0x238], RZ ;  /* 0x000238ff01007387 */ /* 0x0003e80000100800 */
[----:B------:R1:W-:Y:S01]  /*3b080*/  STL [R1+0x23c], RZ ;  /* 0x00023cff01007387 */ /* 0x0003e20000100800 */
[----:B------:R-:W-:-:S03]  /*3b090*/  IMAD.SHL.U32 R0, R0, 0x2, RZ ;  /* 0x0000000200007824 */ /* 0x000fc600078e00ff */
[----:B------:R1:W-:Y:S01]  /*3b0a0*/  STL [R1+0x220], RZ ;  /* 0x000220ff01007387 */ /* 0x0003e20000100800 */
[----:B--2---:R-:W-:-:S03]  /*3b0b0*/  LOP3.LUT R6, R7, 0x7, RZ, 0xc0, !PT ;  /* 0x0000000707067812 */ /* 0x004fc600078ec0ff */
[----:B------:R1:W-:Y:S04]  /*3b0c0*/  STL [R1+0x224], RZ ;  /* 0x000224ff01007387 */ /* 0x0003e80000100800 */
[----:B------:R1:W-:Y:S04]  /*3b0d0*/  STL [R1+0x228], RZ ;  /* 0x000228ff01007387 */ /* 0x0003e80000100800 */
[----:B------:R1:W-:Y:S04]  /*3b0e0*/  STL [R1+0x22c], RZ ;  /* 0x00022cff01007387 */ /* 0x0003e80000100800 */
[----:B------:R1:W-:Y:S01]  /*3b0f0*/  STL [R1+0x210], RZ ;  /* 0x000210ff01007387 */ /* 0x0003e20000100800 */
[----:B------:R-:W-:-:S03]  /*3b100*/  LOP3.LUT R8, R0, 0x10, RZ, 0x3c, !PT ;  /* 0x0000001000087812 */ /* 0x000fc600078e3cff */
[----:B------:R1:W-:Y:S01]  /*3b110*/  STL [R1+0x214], RZ ;  /* 0x000214ff01007387 */ /* 0x0003e20000100800 */
[----:B------:R-:W-:-:S03]  /*3b120*/  IMAD R6, R6, 0x90, RZ ;  /* 0x0000009006067824 */ /* 0x000fc600078e02ff */
[----:B------:R1:W-:Y:S01]  /*3b130*/  STL [R1+0x218], RZ ;  /* 0x000218ff01007387 */ /* 0x0003e20000100800 */
[----:B------:R-:W-:-:S03]  /*3b140*/  IMAD.SHL.U32 R8, R7, 0x2, RZ ;  /* 0x0000000207087824 */ /* 0x000fc600078e00ff */
[----:B------:R1:W-:Y:S04]  /*3b150*/  STL [R1+0x21c], RZ ;  /* 0x00021cff01007387 */ /* 0x0003e80000100800 */
[----:B------:R1:W-:Y:S04]  /*3b160*/  STL [R1+0x200], RZ ;  /* 0x000200ff01007387 */ /* 0x0003e80000100800 */
[----:B------:R1:W-:Y:S01]  /*3b170*/  STL [R1+0x204], RZ ;  /* 0x000204ff01007387 */ /* 0x0003e20000100800 */
[----:B------:R-:W-:-:S03]  /*3b180*/  IMAD.SHL.U32 R7, R7, 0x40, RZ ;  /* 0x0000004007077824 */ /* 0x000fc600078e00ff */
[----:B------:R1:W-:Y:S01]  /*3b190*/  STL [R1+0x208], RZ ;  /* 0x000208ff01007387 */ /* 0x0003e20000100800 */
[----:B------:R-:W-:-:S03]  /*3b1a0*/  LOP3.LUT R6, R6, 0x10, R8, 0x78, !PT ;  /* 0x0000001006067812 */ /* 0x000fc600078e7808 */
[----:B------:R1:W-:Y:S04]  /*3b1b0*/  STL [R1+0x20c], RZ ;  /* 0x00020cff01007387 */ /* 0x0003e80000100800 */
[----:B------:R1:W-:Y:S04]  /*3b1c0*/  STL [R1+0x1f0], RZ ;  /* 0x0001f0ff01007387 */ /* 0x0003e80000100800 */
[----:B------:R1:W-:Y:S04]  /*3b1d0*/  STL [R1+0x1f4], RZ ;  /* 0x0001f4ff01007387 */ /* 0x0003e80000100800 */
[----:B------:R1:W-:Y:S01]  /*3b1e0*/  STL [R1+0x1f8], RZ ;  /* 0x0001f8ff01007387 */ /* 0x0003e20000100800 */
[----:B------:R-:W-:-:S03]  /*3b1f0*/  LOP3.LUT R6, R6, 0x400, R7, 0xf8, !PT ;  /* 0x0000040006067812 */ /* 0x000fc600078ef807 */
[----:B------:R1:W-:Y:S01]  /*3b200*/  STL [R1+0x1fc], RZ ;  /* 0x0001fcff01007387 */ /* 0x0003e20000100800 */
[----:B---3--:R-:W-:-:S03]  /*3b210*/  LOP3.LUT R4, R0, 0x20, RZ, 0x3c, !PT ;  /* 0x0000002000047812 */ /* 0x008fc600078e3cff */
[----:B------:R1:W-:Y:S01]  /*3b220*/  STL [R1+0x1e0], RZ ;  /* 0x0001e0ff01007387 */ /* 0x0003e20000100800 */
[----:B------:R-:W-:-:S03]  /*3b230*/  LOP3.LUT R4, R0, 0x40, RZ, 0x3c, !PT ;  /* 0x0000004000047812 */ /* 0x000fc600078e3cff */
[----:B------:R1:W-:Y:S01]  /*3b240*/  STL [R1+0x1e4], RZ ;  /* 0x0001e4ff01007387 */ /* 0x0003e20000100800 */
[----:B------:R-:W-:-:S03]  /*3b250*/  LOP3.LUT R4, R0, 0x50, RZ, 0x3c, !PT ;  /* 0x0000005000047812 */ /* 0x000fc600078e3cff */
[----:B------:R1:W-:Y:S01]  /*3b260*/  STL [R1+0x1e8], RZ ;  /* 0x0001e8ff01007387 */ /* 0x0003e20000100800 */
[----:B------:R-:W-:-:S03]  /*3b270*/  LOP3.LUT R4, R6, 0x20, RZ, 0x3c, !PT ;  /* 0x0000002006047812 */ /* 0x000fc600078e3cff */
[----:B------:R1:W-:Y:S01]  /*3b280*/  STL [R1+0x1ec], RZ ;  /* 0x0001ecff01007387 */ /* 0x0003e20000100800 */
[----:B------:R-:W-:-:S03]  /*3b290*/  LOP3.LUT R4, R5, 0x40, RZ, 0x3c, !PT ;  /* 0x0000004005047812 */ /* 0x000fc600078e3cff */
        /* <DEDUP_REMOVED lines=8> */
[----:B------:R1:W-:Y:S01]  /*3b320*/  STL [R1+0x9c4], R4 ;  /* 0x0009c40401007387 */ /* 0x0003e20000100800 */
[----:B------:R-:W-:-:S02]  /*3b330*/  LOP3.LUT R7, R0, 0x60, RZ, 0x3c, !PT ;  /* 0x0000006000077812 */ /* 0x000fc400078e3cff */
[----:B------:R-:W-:Y:S02]  /*3b340*/  LOP3.LUT R7, R6, 0x40, RZ, 0x3c, !PT ;  /* 0x0000004006077812 */ /* 0x000fe400078e3cff */
[C---:B------:R-:W-:Y:S02]  /*3b350*/  LOP3.LUT R9, R0.reuse, 0x30, RZ, 0x3c, !PT ;  /* 0x0000003000097812 */ /* 0x040fe400078e3cff */
[----:B------:R-:W-:Y:S02]  /*3b360*/  LOP3.LUT R8, R0, 0x70, RZ, 0x3c, !PT ;  /* 0x0000007000087812 */ /* 0x000fe400078e3cff */
[----:B------:R-:W-:Y:S01]  /*3b370*/  LOP3.LUT R6, R6, 0x60, RZ, 0x3c, !PT ;  /* 0x0000006006067812 */ /* 0x000fe200078e3cff */
[----:B-1----:R-:W-:-:S12]  /*3b380*/  USHF.L.U64.HI UR4, UR6, 0x1, UR4 ;  /* 0x0000000106047899 */ /* 0x002fd80008010204 */
.L_x_2:
[----:B-----5:R-:W2:Y:S01]  /*3b390*/  LDL R7, [R1+0xd9c] ;  /* 0x000d9c0001077983 */ /* 0x020ea20000100800 */
[----:B------:R-:W2:Y:S03]  /*3b3a0*/  LDC R4, c[0x0][0x3a0] ;  /* 0x0000e800ff047b82 */ /* 0x000ea60000000800 */
[----:B------:R-:W3:Y:S04]  /*3b3b0*/  LDL R6, [R1+0xd8c] ;  /* 0x000d8c0001067983 */ /* 0x000ee80000100800 */
[----:B------:R-:W-:Y:S04]  /*3b3c0*/  STL [R1+0x4f50], R5 ;  /* 0x004f500501007387 */ /* 0x000fe80000100800 */
        /* <DEDUP_REMOVED lines=161> */
[----:B0-----:R0:W-:Y:S04]  /*3bde0*/  STL [R1+0x201c], R3 ;  /* 0x00201c0301007387 */ /* 0x0011e80000100800 */
[----:B0-----:R-:W4:Y:S01]  /*3bdf0*/  LDL.LU R3, [R1+0xd90] ;  /* 0x000d900001037983 */ /* 0x001f220000300800 */
[----:B--2---:R-:W-:Y:S01]  /*3be00*/  IMAD R4, R7, -0x40, R4 ;  /* 0xffffffc007047824 */ /* 0x004fe200078e0204 */
[----:B------:R-:W-:-:S02]  /*3be10*/  PRMT R28, RZ, 0x7610, R28 ;  /* 0x00007610ff1c7816 */ /* 0x000fc4000000001c */
[----:B-----5:R-:W-:Y:S01]  /*3be20*/  STL [R1+0x1fc8], R2 ;  /* 0x001fc80201007387 */ /* 0x020fe20000100800 */
[----:B------:R-:W-:Y:S02]  /*3be30*/  PRMT R5, RZ, 0x7610, R5 ;  /* 0x00007610ff057816 */ /* 0x000fe40000000005 */
[C---:B------:R-:W-:Y:S02]  /*3be40*/  ISETP.GT.AND P0, PT, R4.reuse, RZ, PT ;  /* 0x000000ff0400720c */ /* 0x040fe40003f04270 */
[C---:B------:R-:W-:Y:S02]  /*3be50*/  ISETP.GT.AND P1, PT, R4.reuse, 0x1, PT ;  /* 0x000000010400780c */ /* 0x040fe40003f24270 */
[C---:B------:R-:W-:Y:S02]  /*3be60*/  ISETP.GT.AND P2, PT, R4.reuse, 0x2, PT ;  /* 0x000000020400780c */ /* 0x040fe40003f44270 */
[----:B------:R-:W-:-:S07]  /*3be70*/  ISETP.GT.AND P3, PT, R4, 0x3, PT ;  /* 0x000000030400780c */ /* 0x000fce0003f64270 */
[----:B---3--:R-:W-:Y:S02]  /*3be80*/  @P0 IMAD.MOV.U32 R7, RZ, RZ, R6 ;  /* 0x000000ffff070224 */ /* 0x008fe400078e0006 */
[----:B----4-:R-:W-:Y:S01]  /*3be90*/  @P0 IMAD.MOV.U32 R6, RZ, RZ, R3 ;  /* 0x000000ffff060224 */ /* 0x010fe200078e0003 */
[----:B------:R-:W-:Y:S04]  /*3bea0*/  STL [R1+0x2028], R3 ;  /* 0x0020280301007387 */ /* 0x000fe80000100800 */
[----:B------:R-:W2:Y:S04]  /*3beb0*/  @P0 LDG.E.U16 R28, desc[UR8][R6.64] ;  /* 0x00000008061c0981 */ /* 0x000ea8000c1e1500 */
[----:B--2---:R0:W-:Y:S04]  /*3bec0*/  STL [R1+0xac0], R28 ;  /* 0x000ac01c01007387 */ /* 0x0041e80000100800 */
[----:B0-----:R-:W2:Y:S04]  /*3bed0*/  LDL.LU R28, [R1+0x5018] ;  /* 0x00501800011c7983 */ /* 0x001ea80000300800 */
[----:B------:R-:W3:Y:S04]  /*3bee0*/  LDL R6, [R1+0xf94] ;  /* 0x000f940001067983 */ /* 0x000ee80000100800 */
[----:B------:R-:W3:Y:S01]  /*3bef0*/  LDL R7, [R1+0xf98] ;  /* 0x000f980001077983 */ /* 0x000ee20000100800 */
[----:B------:R-:W-:-:S02]  /*3bf00*/  ISETP.GT.AND P0, PT, R4, 0x4, PT ;  /* 0x000000040400780c */ /* 0x000fc40003f04270 */
[----:B--2---:R-:W-:Y:S02]  /*3bf10*/  PRMT R28, RZ, 0x7610, R28 ;  /* 0x00007610ff1c7816 */ /* 0x004fe4000000001c */
[----:B---3--:R-:W-:-:S04]  /*3bf20*/  @P1 LOP3.LUT R7, R7, R6, RZ, 0x3c, !PT ;  /* 0x0000000607071212 */ /* 0x008fc800078e3cff */
[----:B------:R-:W-:-:S04]  /*3bf30*/  @P1 LOP3.LUT R6, R7, R6, RZ, 0x3c, !PT ;  /* 0x0000000607061212 */ /* 0x000fc800078e3cff */
[----:B------:R-:W-:-:S05]  /*3bf40*/  @P1 LOP3.LUT R7, R7, R6, RZ, 0x3c, !PT ;  /* 0x0000000607071212 */ /* 0x000fca00078e3cff */
        /* <DEDUP_REMOVED lines=285> */
[----:B------:R-:W-:-:S02]  /*3d120*/  PRMT R2, RZ, 0x7610, R2 ;  /* 0x00007610ff027816 */ /* 0x000fc40000000002 */
[----:B------:R-:W-:Y:S02]  /*3d130*/  ISETP.GT.AND P1, PT, R4, 0x21, PT ;  /* 0x000000210400780c */ /* 0x000fe40003f24270 */
        /* <DEDUP_REMOVED lines=10> */
[----:B---3--:R-:W-:-:S04]  /*3d1e0*/  @P3 LOP3.LUT R7, R7, R6, RZ, 0x3c, !PT ;  /* 0x0000000607073212 */ /* 0x008fc800078e3cff */
[----:B------:R-:W-:-:S04]  /*3d1f0*/  @P3 LOP3.LUT R6, R7, R6, RZ, 0x3c, !PT ;  /* 0x0000000607063212 */ /* 0x000fc800078e3cff */
[----:B------:R-:W-:-:S05]  /*3d200*/  @P3 LOP3.LUT R7, R7, R6, RZ, 0x3c, !PT ;  /* 0x0000000607073212 */ /* 0x000fca00078e3cff */
[----:B------:R-:W3:Y:S04]  /*3d210*/  @P3 LDG.E.U16 R5, desc[UR8][R6.64] ;  /* 0x0000000806053981 */ /* 0x000ee8000c1e1500 */
[----:B---3--:R0:W-:Y:S04]  /*3d220*/  STL [R1+0xa44], R5 ;  /* 0x000a440501007387 */ /* 0x0081e80000100800 */
[----:B0-----:R-:W3:Y:S04]  /*3d230*/  LDL.LU R5, [R1+0x4f9c] ;  /* 0x004f9c0001057983 */ /* 0x001ee80000300800 */
[----:B------:R-:W4:Y:S04]  /*3d240*/  LDL R6, [R1+0xe9c] ;  /* 0x000e9c0001067983 */ /* 0x000f280000100800 */
[----:B------:R-:W4:Y:S01]  /*3d250*/  LDL R7, [R1+0xea0] ;  /* 0x000ea00001077983 */ /* 0x000f220000100800 */
[----:B--2---:R-:W-:-:S02]  /*3d260*/  PRMT R28, RZ, 0x7610, R28 ;  /* 0x00007610ff1c7816 */ /* 0x004fc4000000001c */
[----:B------:R-:W-:Y:S02]  /*3d270*/  ISETP.GT.AND P3, PT, R4, 0x23, PT ;  /* 0x000000230400780c */ /* 0x000fe40003f64270 */
[----:B---3--:R-:W-:Y:S02]  /*3d280*/  PRMT R5, RZ, 0x7610, R5 ;  /* 0x00007610ff057816 */ /* 0x008fe40000000005 */
[----:B----4-:R-:W-:-:S04]  /*3d290*/  @P0 LOP3.LUT R7, R7, R6, RZ, 0x3c, !PT ;  /* 0x0000000607070212 */ /* 0x010fc800078e3cff */
[----:B------:R-:W-:-:S04]  /*3d2a0*/  @P0 LOP3.LUT R6, R7, R6, RZ, 0x3c, !PT ;  /* 0x0000000607060212 */ /* 0x000fc800078e3cff */
[----:B------:R-:W-:-:S05]  /*3d2b0*/  @P0 LOP3.LUT R7, R7, R6, RZ, 0x3c, !PT ;  /* 0x0000000607070212 */ /* 0x000fca00078e3cff */
[----:B------:R0:W2:Y:S04]  /*3d2c0*/  @P0 LDG.E.U16 R2, desc[UR8][R6.64] ;  /* 0x0000000806020981 */ /* 0x0000a8000c1e1500 */
[----:B------:R-:W0:Y:S04]  /*3d2d0*/  LDL R6, [R1+0xe94] ;  /* 0x000e940001067983 */ /* 0x000e280000100800 */
[----:B------:R-:W0:Y:S01]  /*3d2e0*/  LDL R7, [R1+0xe98] ;  /* 0x000e980001077983 */ /* 0x000e220000100800 */
[----:B------:R-:W-:Y:S02]  /*3d2f0*/  ISETP.GT.AND P0, PT, R4, 0x24, PT ;  /* 0x000000240400780c */ /* 0x000fe40003f04270 */
[----:B0-----:R-:W-:-:S04]  /*3d300*/  @P1 LOP3.LUT R7, R7, R6, RZ, 0x3c, !PT ;  /* 0x0000000607071212 */ /* 0x001fc800078e3cff */
[----:B------:R-:W-:-:S04]  /*3d310*/  @P1 LOP3.LUT R6, R7, R6, RZ, 0x3c, !PT ;  /* 0x0000000607061212 */ /* 0x000fc800078e3cff */
[----:B------:R-:W-:-:S05]  /*3d320*/  @P1 LOP3.LUT R7, R7, R6, RZ, 0x3c, !PT ;  /* 0x0000000607071212 */ /* 0x000fca00078e3cff */
[----:B------:R-:W3:Y:S04]  /*3d330*/  @P1 LDG.E.U16 R5, desc[UR8][R6.64] ;  /* 0x0000000806051981 */ /* 0x000ee8000c1e1500 */
[----:B---3--:R0:W-:Y:S04]  /*3d340*/  STL [R1+0xa3c], R5 ;  /* 0x000a3c0501007387 */ /* 0x0081e80000100800 */
[----:B0-----:R-:W3:Y:S04]  /*3d350*/  LDL.LU R5, [R1+0x4f98] ;  /* 0x004f980001057983 */ /* 0x001ee80000300800 */
[----:B------:R-:W4:Y:S04]  /*3d360*/  LDL R6, [R1+0xe8c] ;  /* 0x000e8c0001067983 */ /* 0x000f280000100800 */
[----:B------:R-:W4:Y:S01]  /*3d370*/  LDL R7, [R1+0xe90] ;  /* 0x000e900001077983 */ /* 0x000f220000100800 */
[----:B------:R-:W-:-:S02]  /*3d380*/  ISETP.GT.AND P1, PT, R4, 0x25, PT ;  /* 0x000000250400780c */ /* 0x000fc40003f24270 */
[----:B---3--:R-:W-:Y:S02]  /*3d390*/  PRMT R5, RZ, 0x7610, R5 ;  /* 0x00007610ff057816 */ /* 0x008fe40000000005 */
[----:B----4-:R-:W-:-:S04]  /*3d3a0*/  @P2 LOP3.LUT R7, R7, R6, RZ, 0x3c, !PT ;  /* 0x0000000607072212 */ /* 0x010fc800078e3cff */
        /* <DEDUP_REMOVED lines=157> */
[----:B------:R-:W-:-:S02]  /*3dd80*/  PRMT R26, RZ, 0x7610, R26 ;  /* 0x00007610ff1a7816 */ /* 0x000fc4000000001a */
[----:B------:R-:W-:Y:S02]  /*3dd90*/  ISETP.GT.AND P0, PT, R4, 0x35, PT ;  /* 0x000000350400780c */ /* 0x000fe40003f04270 */
        /* <DEDUP_REMOVED lines=10> */
[----:B----4-:R-:W-:-:S04]  /*3de40*/  @P3 LOP3.LUT R7, R7, R6, RZ, 0x3c, !PT ;  /* 0x0000000607073212 */ /* 0x010fc800078e3cff */
[----:B------:R-:W-:-:S04]  /*3de50*/  @P3 LOP3.LUT R6, R7, R6, RZ, 0x3c, !PT ;  /* 0x0000000607063212 */ /* 0x000fc800078e3cff */
[----:B------:R-:W-:-:S05]  /*3de60*/  @P3 LOP3.LUT R7, R7, R6, RZ, 0x3c, !PT ;  /* 0x0000000607073212 */ /* 0x000fca00078e3cff */
[----:B------:R-:W4:Y:S04]  /*3de70*/  @P3 LDG.E.U16 R5, desc[UR8][R6.64] ;  /* 0x0000000806053981 */ /* 0x000f28000c1e1500 */
[----:B----4-:R0:W-:Y:S04]  /*3de80*/  STL [R1+0x9f4], R5 ;  /* 0x0009f40501007387 */ /* 0x0101e80000100800 */
[----:B0-----:R-:W4:Y:S04]  /*3de90*/  LDL.LU R5, [R1+0x4f50] ;  /* 0x004f500001057983 */ /* 0x001f280000300800 */
[----:B------:R-:W2:Y:S04]  /*3dea0*/  LDL R6, [R1+0xdfc] ;  /* 0x000dfc0001067983 */ /* 0x000ea80000100800 */
[----:B------:R-:W2:Y:S01]  /*3deb0*/  LDL R7, [R1+0xe00] ;  /* 0x000e000001077983 */ /* 0x000ea20000100800 */
[----:B------:R-:W-:-:S02]  /*3dec0*/  ISETP.GT.AND P2, PT, R4, 0x37, PT ;  /* 0x000000370400780c */ /* 0x000fc40003f44270 */
[----:B--2---:R-:W-:-:S04]  /*3ded0*/  @P4 LOP3.LUT R7, R7, R6, RZ, 0x3c, !PT ;  /* 0x0000000607074212 */ /* 0x004fc800078e3cff */
[----:B------:R-:W-:-:S04]  /*3dee0*/  @P4 LOP3.LUT R6, R7, R6, RZ, 0x3c, !PT ;  /* 0x0000000607064212 */ /* 0x000fc800078e3cff */
[----:B------:R-:W-:-:S05]  /*3def0*/  @P4 LOP3.LUT R7, R7, R6, RZ, 0x3c, !PT ;  /* 0x0000000607074212 */ /* 0x000fca00078e3cff */
[----:B------:R-:W2:Y:S04]  /*3df00*/  @P4 LDG.E.U16 R26, desc[UR8][R6.64] ;  /* 0x00000008061a4981 */ /* 0x000ea8000c1e1500 */
[----:B------:R-:W4:Y:S04]  /*3df10*/  LDL R6, [R1+0xdf4] ;  /* 0x000df40001067983 */ /* 0x000f280000100800 */
[----:B------:R-:W4:Y:S01]  /*3df20*/  LDL R7, [R1+0xdf8] ;  /* 0x000df80001077983 */ /* 0x000f220000100800 */
[----:B---3--:R-:W-:-:S03]  /*3df30*/  PRMT R28, RZ, 0x7610, R28 ;  /* 0x00007610ff1c7816 */ /* 0x008fc6000000001c */
[----:B--2---:R0:W-:Y:S04]  /*3df40*/  STL [R1+0x9f0], R26 ;  /* 0x0009f01a01007387 */ /* 0x0041e80000100800 */
[----:B0-----:R-:W2:Y:S01]  /*3df50*/  LDL R26, [R1+0xdd8] ;  /* 0x000dd800011a7983 */ /* 0x001ea20000100800 */
[----:B----4-:R-:W-:Y:S02]  /*3df60*/  PRMT R5, RZ, 0x7610, R5 ;  /* 0x00007610ff057816 */ /* 0x010fe40000000005 */
[----:B------:R-:W-:Y:S02]  /*3df70*/  ISETP.GT.AND P3, PT, R4, 0x38, PT ;  /* 0x000000380400780c */ /* 0x000fe40003f64270 */
[----:B------:R-:W-:Y:S02]  /*3df80*/  @P0 LOP3.LUT R7, R7, R6, RZ, 0x3c, !PT ;  /* 0x0000000607070212 */ /* 0x000fe400078e3cff */
[----:B------:R-:W-:-:S02]  /*3df90*/  PRMT R24, RZ, 0x7610, R24 ;  /* 0x00007610ff187816 */ /* 0x000fc40000000018 */
[C---:B------:R-:W-:Y:S02]  /*3dfa0*/  @P0 LOP3.LUT R6, R7.reuse, R6, RZ, 0x3c, !PT ;  /* 0x0000000607060212 */ /* 0x040fe400078e3cff */
[----:B------:R-:W-:Y:S02]  /*3dfb0*/  ISETP.GT.AND P4, PT, R4, 0x39, PT ;  /* 0x000000390400780c */ /* 0x000fe40003f84270 */
[----:B------:R-:W-:-:S05]  /*3dfc0*/  @P0 LOP3.LUT R7, R7, R6, RZ, 0x3c, !PT ;  /* 0x0000000607070212 */ /* 0x000fca00078e3cff */
[----:B------:R-:W3:Y:S04]  /*3dfd0*/  @P0 LDG.E.U16 R28, desc[UR8][R6.64] ;  /* 0x00000008061c0981 */ /* 0x000ee8000c1e1500 */
[----:B---3--:R0:W-:Y:S04]  /*3dfe0*/  STL [R1+0x9ec], R28 ;  /* 0x0009ec1c01007387 */ /* 0x0081e80000100800 */
[----:B0-----:R-:W3:Y:S04]  /*3dff0*/  LDL.LU R28, [R1+0x4f4c] ;  /* 0x004f4c00011c7983 */ /* 0x001ee80000300800 */
[----:B------:R-:W4:Y:S04]  /*3e000*/  LDL R6, [R1+0xdec] ;  /* 0x000dec0001067983 */ /* 0x000f280000100800 */
[----:B------:R-:W4:Y:S01]  /*3e010*/  LDL R7, [R1+0xdf0] ;  /* 0x000df00001077983 */ /* 0x000f220000100800 */
[----:B---3--:R-:W-:-:S02]  /*3e020*/  PRMT R28, RZ, 0x7610, R28 ;  /* 0x00007610ff1c7816 */ /* 0x008fc4000000001c */
[----:B----4-:R-:W-:-:S04]  /*3e030*/  @P1 LOP3.LUT R7, R7, R6, RZ, 0x3c, !PT ;  /* 0x0000000607071212 */ /* 0x010fc800078e3cff */
[----:B------:R-:W-:-:S04]  /*3e040*/  @P1 LOP3.LUT R6, R7, R6, RZ, 0x3c, !PT ;  /* 0x0000000607061212 */ /* 0x000fc800078e3cff */
[----:B------:R-:W-:-:S05]  /*3e050*/  @P1 LOP3.LUT R7, R7, R6, RZ, 0x3c, !PT ;  /* 0x0000000607071212 */ /* 0x000fca00078e3cff */
[----:B------:R-:W3:Y:S04]  /*3e060*/  @P1 LDG.E.U16 R5, desc[UR8][R6.64] ;  /* 0x0000000806051981 */ /* 0x000ee8000c1e1500 */
[----:B------:R-:W4:Y:S04]  /*3e070*/  LDL R6, [R1+0xde4] ;  /* 0x000de40001067983 */ /* 0x000f280000100800 */
[----:B------:R-:W4:Y:S04]  /*3e080*/  LDL R7, [R1+0xde8] ;  /* 0x000de80001077983 */ /* 0x000f280000100800 */
[----:B---3--:R0:W-:Y:S04]  /*3e090*/  STL [R1+0x9e8], R5 ;  /* 0x0009e80501007387 */ /* 0x0081e80000100800 */
[----:B0-----:R-:W3:Y:S01]  /*3e0a0*/  LDL R5, [R1+0xdd0] ;  /* 0x000dd00001057983 */ /* 0x001ee20000100800 */
        /* <DEDUP_REMOVED lines=9> */
[----:B----4-:R-:W-:Y:S02]  /*3e140*/  PRMT R28, RZ, 0x7610, R28 ;  /* 0x00007610ff1c7816 */ /* 0x010fe4000000001c */
[----:B--2---:R-:W-:-:S04]  /*3e150*/  @P3 LOP3.LUT R7, R7, R6, RZ, 0x3c, !PT ;  /* 0x0000000607073212 */ /* 0x004fc800078e3cff */
[----:B------:R-:W-:-:S04]  /*3e160*/  @P3 LOP3.LUT R6, R7, R6, RZ, 0x3c, !PT ;  /* 0x0000000607063212 */ /* 0x000fc800078e3cff */
[----:B------:R-:W-:-:S05]  /*3e170*/  @P3 LOP3.LUT R7, R7, R6, RZ, 0x3c, !PT ;  /* 0x0000000607073212 */ /* 0x000fca00078e3cff */
[----:B------:R-:W2:Y:S04]  /*3e180*/  @P3 LDG.E.U16 R24, desc[UR8][R6.64] ;  /* 0x0000000806183981 */ /* 0x000ea8000c1e1500 */
[----:B--2---:R0:W-:Y:S04]  /*3e190*/  STL [R1+0x9e0], R24 ;  /* 0x0009e01801007387 */ /* 0x0041e80000100800 */
[----:B0-----:R-:W2:Y:S04]  /*3e1a0*/  LDL.LU R24, [R1+0x4f44] ;  /* 0x004f440001187983 */ /* 0x001ea80000300800 */
[----:B------:R-:W4:Y:S01]  /*3e1b0*/  LDL R7, [R1+0xdd4] ;  /* 0x000dd40001077983 */ /* 0x000f220000100800 */
[----:B------:R-:W-:Y:S01]  /*3e1c0*/  @P4 IMAD.MOV.U32 R6, RZ, RZ, R26 ;  /* 0x000000ffff064224 */ /* 0x000fe200078e001a */
[----:B------:R-:W-:Y:S01]  /*3e1d0*/  ISETP.GT.AND P1, PT, R4, 0x3b, PT ;  /* 0x0000003b0400780c */ /* 0x000fe20003f24270 */
[----:B------:R-:W0:Y:S03]  /*3e1e0*/  S2R R26, SR_TID.X ;  /* 0x00000000001a7919 */ /* 0x000e260000002100 */
[----:B----4-:R-:W4:Y:S01]  /*3e1f0*/  @P4 LDG.E.U16 R28, desc[UR8][R6.64] ;  /* 0x00000008061c4981 */ /* 0x010f22000c1e1500 */
[----:B0-----:R-:W-:-:S02]  /*3e200*/  LOP3.LUT R26, R26, 0x3f, RZ, 0xc0, !PT ;  /* 0x0000003f1a1a7812 */ /* 0x001fc400078ec0ff */
[----:B------:R-:W-:Y:S02]  /*3e210*/  ISETP.GT.AND P3, PT, R4, 0x3c, PT ;  /* 0x0000003c0400780c */ /* 0x000fe40003f64270 */
[----:B------:R-:W-:Y:S02]  /*3e220*/  ISETP.GE.AND P2, PT, R26, R4, PT ;  /* 0x000000041a00720c */ /* 0x000fe40003f46270 */
[C---:B------:R-:W-:Y:S02]  /*3e230*/  ISETP.GT.AND P4, PT, R4.reuse, 0x3d, PT ;  /* 0x0000003d0400780c */ /* 0x040fe40003f84270 */
[C---:B------:R-:W-:Y:S02]  /*3e240*/  ISETP.GT.AND P5, PT, R4.reuse, 0x3e, PT ;  /* 0x0000003e0400780c */ /* 0x040fe40003fa4270 */
[----:B------:R-:W-:Y:S01]  /*3e250*/  ISETP.GT.AND P6, PT, R4, 0x3f, PT ;  /* 0x0000003f0400780c */ /* 0x000fe20003fc4270 */
[----:B----4-:R0:W-:Y:S04]  /*3e260*/  STL [R1+0x9dc], R28 ;  /* 0x0009dc1c01007387 */ /* 0x0101e80000100800 */
[----:B0-----:R-:W4:Y:S04]  /*3e270*/  LDL.LU R28, [R1+0x4f40] ;  /* 0x004f4000011c7983 */ /* 0x001f280000300800 */
[----:B------:R-:W2:Y:S04]  /*3e280*/  LDL.LU R26, [R1+0x4f3c] ;  /* 0x004f3c00011a7983 */ /* 0x000ea80000300800 */
[----:B------:R-:W3:Y:S01]  /*3e290*/  LDL R4, [R1+0xdcc] ;  /* 0x000dcc0001047983 */ /* 0x000ee20000100800 */
[----:B----4-:R-:W-:-:S02]  /*3e2a0*/  PRMT R28, RZ, 0x7610, R28 ;  /* 0x00007610ff1c7816 */ /* 0x010fc4000000001c */
        /* <DEDUP_REMOVED lines=9> */
[----:B----4-:R-:W-:-:S04]  /*3e340*/  @P1 LOP3.LUT R5, R5, R4, RZ, 0x3c, !PT ;  /* 0x0000000405051212 */ /* 0x010fc800078e3cff */
[----:B------:R-:W-:-:S04]  /*3e350*/  @P1 LOP3.LUT R4, R5, R4, RZ, 0x3c, !PT ;  /* 0x0000000405041212 */ /* 0x000fc800078e3cff */
[----:B------:R-:W-:-:S05]  /*3e360*/  @P1 LOP3.LUT R5, R5, R4, RZ, 0x3c, !PT ;  /* 0x0000000405051212 */ /* 0x000fca00078e3cff */
[----:B------:R-:W2:Y:S04]  /*3e370*/  @P1 LDG.E.U16 R26, desc[UR8][R4.64] ;  /* 0x00000008041a1981 */ /* 0x000ea8000c1e1500 */
[----:B--2---:R0:W-:Y:S04]  /*3e380*/  STL [R1+0x9d4], R26 ;  /* 0x0009d41a01007387 */ /* 0x0041e80000100800 */
[----:B0-----:R-:W2:Y:S04]  /*3e390*/  LDL.LU R26, [R1+0x4f34] ;  /* 0x004f3400011a7983 */ /* 0x001ea80000300800 */
[----:B------:R-:W4:Y:S04]  /*3e3a0*/  LDL R4, [R1+0xdbc] ;  /* 0x000dbc0001047983 */ /* 0x000f280000100800 */
[----:B------:R-:W4:Y:S01]  /*3e3b0*/  LDL R5, [R1+0xdc0] ;  /* 0x000dc00001057983 */ /* 0x000f220000100800 */
[----:B---3--:R-:W-:-:S02]  /*3e3c0*/  PRMT R28, RZ, 0x7610, R28 ;  /* 0x00007610ff1c7816 */ /* 0x008fc4000000001c */
        /* <DEDUP_REMOVED lines=9> */
[----:B----4-:R-:W-:-:S04]  /*3e460*/  @P4 LOP3.LUT R5, R5, R4, RZ, 0x3c, !PT ;  /* 0x0000000405054212 */ /* 0x010fc800078e3cff */
[----:B------:R-:W-:-:S04]  /*3e470*/  @P4 LOP3.LUT R4, R5, R4, RZ, 0x3c, !PT ;  /* 0x0000000405044212 */ /* 0x000fc800078e3cff */
[----:B------:R-:W-:-:S05]  /*3e480*/  @P4 LOP3.LUT R5, R5, R4, RZ, 0x3c, !PT ;  /* 0x0000000405054212 */ /* 0x000fca00078e3cff */
[----:B------:R-:W4:Y:S04]  /*3e490*/  @P4 LDG.E.U16 R24, desc[UR8][R4.64] ;  /* 0x0000000804184981 */ /* 0x000f28000c1e1500 */
[----:B----4-:R0:W-:Y:S04]  /*3e4a0*/  STL [R1+0x9cc], R24 ;  /* 0x0009cc1801007387 */ /* 0x0101e80000100800 */
[----:B0-----:R-:W4:Y:S04]  /*3e4b0*/  LDL.LU R24, [R1+0x4f2c] ;  /* 0x004f2c0001187983 */ /* 0x001f280000300800 */
[----:B------:R-:W3:Y:S04]  /*3e4c0*/  LDL R4, [R1+0xdac] ;  /* 0x000dac0001047983 */ /* 0x000ee80000100800 */
[----:B------:R-:W3:Y:S01]  /*3e4d0*/  LDL R5, [R1+0xdb0] ;  /* 0x000db00001057983 */ /* 0x000ee20000100800 */
[----:B--2---:R-:W-:-:S02]  /*3e4e0*/  PRMT R26, RZ, 0x7610, R26 ;  /* 0x00007610ff1a7816 */ /* 0x004fc4000000001a */
        /* <DEDUP_REMOVED lines=9> */
[----:B---3--:R-:W-:-:S04]  /*3e580*/  @P6 LOP3.LUT R5, R5, R4, RZ, 0x3c, !PT ;  /* 0x0000000405056212 */ /* 0x008fc800078e3cff */
[----:B------:R-:W-:-:S04]  /*3e590*/  @P6 LOP3.LUT R4, R5, R4, RZ, 0x3c, !PT ;  /* 0x0000000405046212 */ /* 0x000fc800078e3cff */
[----:B------:R-:W-:-:S05]  /*3e5a0*/  @P6 LOP3.LUT R5, R5, R4, RZ, 0x3c, !PT ;  /* 0x0000000405056212 */ /* 0x000fca00078e3cff */
[----:B------:R-:W3:Y:S01]  /*3e5b0*/  @P6 LDG.E.U16 R28, desc[UR8][R4.64] ;  /* 0x00000008041c6981 */ /* 0x000ee2000c1e1500 */
[----:B----4-:R-:W-:Y:S01]  /*3e5c0*/  PRMT R24, RZ, 0x7610, R24 ;  /* 0x00007610ff187816 */ /* 0x010fe20000000018 */
[----:B------:R-:W-:Y:S06]  /*3e5d0*/  BAR.SYNC.DEFER_BLOCKING 0x0 ;  /* 0x0000000000007b1d */ /* 0x000fec0000010000 */
[----:B---3--:R0:W-:Y:S04]  /*3e5e0*/  STL [R1+0x1bc], R28 ;  /* 0x0001bc1c01007387 */ /* 0x0081e80000100800 */
[----:B0-----:R-:W3:Y:S04]  /*3e5f0*/  LDL.LU R28, [R1+0x4f24] ;  /* 0x004f2400011c7983 */ /* 0x001ee80000300800 */
[----:B------:R-:W4:Y:S04]  /*3e600*/  LDL R4, [R1+0xfb0] ;  /* 0x000fb00001047983 */ /* 0x000f280000100800 */
[----:B------:R-:W4:Y:S02]  /*3e610*/  LDL R5, [R1+0x1e3c] ;  /* 0x001e3c0001057983 */ /* 0x000f240000100800 */
[----:B----4-:R-:W-:-:S04]  /*3e620*/  @!P2 LOP3.LUT R5, R5, R4, RZ, 0x3c, !PT ;  /* 0x000000040505a212 */ /* 0x010fc800078e3cff */
[----:B------:R-:W-:-:S04]  /*3e630*/  @!P2 LOP3.LUT R4, R5, R4, RZ, 0x3c, !PT ;  /* 0x000000040504a212 */ /* 0x000fc800078e3cff */
[----:B------:R-:W-:-:S05]  /*3e640*/  @!P2 LOP3.LUT R5, R5, R4, RZ, 0x3c, !PT ;  /* 0x000000040505a212 */ /* 0x000fca00078e3cff */
[----:B------:R-:W4:Y:S04]  /*3e650*/  @!P2 LDG.E.U16 R24, desc[UR8][R4.64] ;  /* 0x000000080418a981 */ /* 0x000f28000c1e1500 */
[----:B----4-:R0:W-:Y:S04]  /*3e660*/  STL [R1+0x1b8], R24 ;  /* 0x0001b81801007387 */ /* 0x0101e80000100800 */
[----:B0-----:R-:W4:Y:S04]  /*3e670*/  LDL.LU R24, [R1+0x4f20] ;  /* 0x004f200001187983 */ /* 0x001f280000300800 */
[----:B------:R-:W2:Y:S04]  /*3e680*/  LDL R4, [R1+0x1e14] ;  /* 0x001e140001047983 */ /* 0x000ea80000100800 */
[----:B------:R-:W2:Y:S01]  /*3e690*/  LDL R5, [R1+0x1e18] ;  /* 0x001e180001057983 */ /* 0x000ea20000100800 */
[----:B---3--:R-:W-:-:S02]  /*3e6a0*/  PRMT R28, RZ, 0x7610, R28 ;  /* 0x00007610ff1c7816 */ /* 0x008fc4000000001c */
[----:B--2---:R-:W-:-:S04]  /*3e6b0*/  @!P2 LOP3.LUT R5, R5, R4, RZ, 0x3c, !PT ;  /* 0x000000040505a212 */ /* 0x004fc800078e3cff */
[----:B------:R-:W-:-:S04]  /*3e6c0*/  @!P2 LOP3.LUT R4, R5, R4, RZ, 0x3c, !PT ;  /* 0x000000040504a212 */ /* 0x000fc800078e3cff */
[----:B------:R-:W-:-:S05]  /*3e6d0*/  @!P2 LOP3.LUT R5, R5, R4, RZ, 0x3c, !PT ;  /* 0x000000040505a212 */ /* 0x000fca00078e3cff */
[----:B------:R-:W2:Y:S04]  /*3e6e0*/  @!P2 LDG.E.U16 R28, desc[UR8][R4.64] ;  /* 0x00000008041ca981 */ /* 0x000ea8000c1e1500 */
[----:B--2---:R0:W-:Y:S04]  /*3e6f0*/  STL [R1+0x1b4], R28 ;  /* 0x0001b41c01007387 */ /* 0x0041e80000100800 */
[----:B0-----:R-:W2:Y:S04]  /*3e700*/  LDL.LU R28, [R1+0x4f1c] ;  /* 0x004f1c00011c7983 */ /* 0x001ea80000300800 */
[----:B------:R-:W3:Y:S04]  /*3e710*/  LDL R4, [R1+0x1dd4] ;  /* 0x001dd40001047983 */ /* 0x000ee80000100800 */
[----:B------:R-:W3:Y:S01]  /*3e720*/  LDL R5, [R1+0x1dd8] ;  /* 0x001dd80001057983 */ /* 0x000ee20000100800 */
[----:B------:R-:W-:-:S02]  /*3e730*/  PRMT R26, RZ, 0x7610, R26 ;  /* 0x00007610ff1a7816 */ /* 0x000fc4000000001a */
[----:B---3--:R-:W-:-:S04]  /*3e740*/  @!P2 LOP3.LUT R5, R5, R4, RZ, 0x3c, !PT ;  /* 0x000000040505a212 */ /* 0x008fc800078e3cff */
[----:B------:R-:W-:-:S04]  /*3e750*/  @!P2 LOP3.LUT R4, R5, R4, RZ, 0x3c, !PT ;  /* 0x000000040504a212 */ /* 0x000fc800078e3cff */
[----:B------:R-:W-:-:S05]  /*3e760*/  @!P2 LOP3.LUT R5, R5, R4, RZ, 0x3c, !PT ;  /* 0x000000040505a212 */ /* 0x000fca00078e3cff */
[----:B------:R-:W3:Y:S04]  /*3e770*/  @!P2 LDG.E.U16 R26, desc[UR8][R4.64] ;  /* 0x00000008041aa981 */ /* 0x000ee8000c1e1500 */
[----:B---3--:R0:W-:Y:S04]  /*3e780*/  STL [R1+0x1b0], R26 ;  /* 0x0001b01a01007387 */ /* 0x0081e80000100800 */
[----:B0-----:R-:W3:Y:S04]  /*3e790*/  LDL.LU R26, [R1+0x4f18] ;  /* 0x004f1800011a7983 */ /* 0x001ee80000300800 */
[----:B------:R-:W3:Y:S04]  /*3e7a0*/  LDL R4, [R1+0x1d94] ;  /* 0x001d940001047983 */ /* 0x000ee80000100800 */
[----:B------:R-:W3:Y:S01]  /*3e7b0*/  LDL R5, [R1+0x1d98] ;  /* 0x001d980001057983 */ /* 0x000ee20000100800 */
[----:B--2---:R-:W-:-:S02]  /*3e7c0*/  PRMT R28, RZ, 0x7610, R28 ;  /* 0x00007610ff1c7816 */ /* 0x004fc4000000001c */
[----:B---3--:R-:W-:-:S04]  /*3e7d0*/  @!P2 LOP3.LUT R5, R5, R4, RZ, 0x3c, !PT ;  /* 0x000000040505a212 */ /* 0x008fc800078e3cff */
        /* <DEDUP_REMOVED lines=428> */
[----:B------:R-:W2:Y:S04]  /*402a0*/  LDL R4, [R1+0x1194] ;  /* 0x0011940001047983 */ /* 0x000ea80000100800 */
[----:B------:R-:W2:Y:S01]  /*402b0*/  LDL R5, [R1+0x1198] ;  /* 0x0011980001057983 */ /* 0x000ea20000100800 */
[----:B----4-:R-:W-:-:S02]  /*402c0*/  PRMT R24, RZ, 0x7610, R24 ;  /* 0x00007610ff187816 */ /* 0x010fc40000000018 */
[----:B--2---:R-:W-:-:S04]  /*402d0*/  @!P2 LOP3.LUT R5, R5, R4, RZ, 0x3c, !PT ;  /* 0x000000040505a212 */ /* 0x004fc800078e3cff */
[----:B------:R-:W-:-:S04]  /*402e0*/  @!P2 LOP3.LUT R4, R5, R4, RZ, 0x3c, !PT ;  /* 0x000000040504a212 */ /* 0x000fc800078e3cff */
[----:B------:R-:W-:-:S05]  /*402f0*/  @!P2 LOP3.LUT R5, R5, R4, RZ, 0x3c, !PT ;  /* 0x000000040505a212 */ /* 0x000fca00078e3cff */
[----:B------:R-:W2:Y:S04]  /*40300*/  @!P2 LDG.E.U16 R24, desc[UR8][R4.64] ;  /* 0x000000080418a981 */ /* 0x000ea8000c1e1500 */
[----:B--2---:R0:W-:Y:S04]  /*40310*/  STL [R1+0xec], R24 ;  /* 0x0000ec1801007387 */ /* 0x0041e80000100800 */
[----:B0-----:R-:W2:Y:S04]  /*40320*/  LDL.LU R24, [R1+0x4e54] ;  /* 0x004e540001187983 */ /* 0x001ea80000300800 */
[----:B------:R-:W4:Y:S04]  /*40330*/  LDL R4, [R1+0x1154] ;  /* 0x0011540001047983 */ /* 0x000f280000100800 */
[----:B------:R-:W4:Y:S01]  /*40340*/  LDL R5, [R1+0x1158] ;  /* 0x0011580001057983 */ /* 0x000f220000100800 */
[----:B------:R-:W-:-:S02]  /*40350*/  PRMT R13, RZ, 0x7610, R13 ;  /* 0x00007610ff0d7816 */ /* 0x000fc4000000000d */
        /* <DEDUP_REMOVED lines=8> */
[----:B------:R-:W-:-:S02]  /*403e0*/  PRMT R12, RZ, 0x7610, R12 ;  /* 0x00007610ff0c7816 */ /* 0x000fc4000000000c */
[----:B--2---:R-:W-:-:S04]  /*403f0*/  @!P2 LOP3.LUT R5, R5, R4, RZ, 0x3c, !PT ;  /* 0x000000040505a212 */ /* 0x004fc800078e3cff */
[----:B------:R-:W-:-:S04]  /*40400*/  @!P2 LOP3.LUT R4, R5, R4, RZ, 0x3c, !PT ;  /* 0x000000040504a212 */ /* 0x000fc800078e3cff */
[----:B------:R-:W-:-:S05]  /*40410*/  @!P2 LOP3.LUT R5, R5, R4, RZ, 0x3c, !PT ;  /* 0x000000040505a212 */ /* 0x000fca00078e3cff */
[----:B------:R-:W2:Y:S04]  /*40420*/  @!P2 LDG.E.U16 R12, desc[UR8][R4.64] ;  /* 0x00000008040ca981 */ /* 0x000ea8000c1e1500 */
[----:B--2---:R0:W-:Y:S04]  /*40430*/  STL [R1+0xe4], R12 ;  /* 0x0000e40c01007387 */ /* 0x0041e80000100800 */
[----:B0-----:R-:W2:Y:S04]  /*40440*/  LDL.LU R12, [R1+0x4e4c] ;  /* 0x004e4c00010c7983 */ /* 0x001ea80000300800 */
        /* <DEDUP_REMOVED lines=25> */
[----:B------:R-:W4:Y:S04]  /*405e0*/  LDL R4, [R1+0x1014] ;  /* 0x0010140001047983 */ /* 0x000f280000100800 */
[----:B------:R-:W4:Y:S01]  /*405f0*/  LDL R5, [R1+0x1018] ;  /* 0x0010180001057983 */ /* 0x000f220000100800 */
[----:B---3--:R-:W-:-:S03]  /*40600*/  PRMT R26, RZ, 0x7610, R26 ;  /* 0x00007610ff1a7816 */ /* 0x008fc6000000001a */
[----:B--2---:R-:W-:Y:S01]  /*40610*/  STL [R1+0x4d50], R28 ;  /* 0x004d501c01007387 */ /* 0x004fe20000100800 */
[----:B----4-:R-:W-:-:S04]  /*40620*/  @!P2 LOP3.LUT R5, R5, R4, RZ, 0x3c, !PT ;  /* 0x000000040505a212 */ /* 0x010fc800078e3cff */
[----:B------:R-:W-:-:S04]  /*40630*/  @!P2 LOP3.LUT R4, R5, R4, RZ, 0x3c, !PT ;  /* 0x000000040504a212 */ /* 0x000fc800078e3cff */
[----:B------:R-:W-:-:S05]  /*40640*/  @!P2 LOP3.LUT R5, R5, R4, RZ, 0x3c, !PT ;  /* 0x000000040505a212 */ /* 0x000fca00078e3cff */
[----:B------:R-:W2:Y:S04]  /*40650*/  @!P2 LDG.E.U16 R26, desc[UR8][R4.64] ;  /* 0x00000008041aa981 */ /* 0x000ea8000c1e1500 */
[----:B------:R-:W3:Y:S04]  /*40660*/  LDL R4, [R1+0xfd4] ;  /* 0x000fd40001047983 */ /* 0x000ee80000100800 */
[----:B------:R-:W3:Y:S01]  /*40670*/  LDL R5, [R1+0xfd8] ;  /* 0x000fd80001057983 */ /* 0x000ee20000100800 */
[----:B------:R-:W-:-:S03]  /*40680*/  PRMT R24, RZ, 0x7610, R24 ;  /* 0x00007610ff187816 */ /* 0x000fc60000000018 */
[----:B--2---:R-:W-:Y:S01]  /*40690*/  STL [R1+0x4d54], R26 ;  /* 0x004d541a01007387 */ /* 0x004fe20000100800 */
[----:B---3--:R-:W-:-:S04]  /*406a0*/  @!P2 LOP3.LUT R5, R5, R4, RZ, 0x3c, !PT ;  /* 0x000000040505a212 */ /* 0x008fc800078e3cff */
        /* <DEDUP_REMOVED lines=34> */
[----:B------:R0:W2:Y:S04]  /*408d0*/  @!P2 LDG.E.U16 R10, desc[UR8][R4.64] ;  /* 0x00000008040aa981 */ /* 0x0000a8000c1e1500 */
[----:B------:R-:W0:Y:S04]  /*408e0*/  LDL R4, [R1+0xda0] ;  /* 0x000da00001047983 */ /* 0x000e280000100800 */
[----:B------:R-:W0:Y:S01]  /*408f0*/  LDL R5, [R1+0xfac] ;  /* 0x000fac0001057983 */ /* 0x000e220000100800 */
[----:B------:R-:W-:Y:S02]  /*40900*/  PRMT R9, RZ, 0x7610, R9 ;  /* 0x00007610ff097816 */ /* 0x000fe40000000009 */
[----:B0-----:R-:W-:-:S04]  /*40910*/  @!P2 LOP3.LUT R5, R5, R4, RZ, 0x3c, !PT ;  /* 0x000000040505a212 */ /* 0x001fc800078e3cff */
[----:B------:R-:W-:-:S04]  /*40920*/  @!P2 LOP3.LUT R4, R5, R4, RZ, 0x3c, !PT ;  /* 0x000000040504a212 */ /* 0x000fc800078e3cff */
[----:B------:R-:W-:-:S05]  /*40930*/  @!P2 LOP3.LUT R5, R5, R4, RZ, 0x3c, !PT ;  /* 0x000000040505a212 */ /* 0x000fca00078e3cff */
[----:B------:R-:W3:Y:S04]  /*40940*/  @!P2 LDG.E.U16 R9, desc[UR8][R4.64] ;  /* 0x000000080409a981 */ /* 0x000ee8000c1e1500 */
[----:B--2---:R-:W-:Y:S04]  /*40950*/  STL [R1+0x4d68], R10 ;  /* 0x004d680a01007387 */ /* 0x004fe80000100800 */
[----:B---3--:R0:W-:Y:S04]  /*40960*/  STL [R1+0xdc], R9 ;  /* 0x0000dc0901007387 */ /* 0x0081e80000100800 */
        /* <DEDUP_REMOVED lines=10> */
[----:B------:R-:W4:Y:S04]  /*40a10*/  LDL R4, [R1+0x1dcc] ;  /* 0x001dcc0001047983 */ /* 0x000f280000100800 */
[----:B------:R-:W4:Y:S01]  /*40a20*/  LDL R5, [R1+0x1dd0] ;  /* 0x001dd00001057983 */ /* 0x000f220000100800 */
[----:B--2---:R-:W-:-:S02]  /*40a30*/  PRMT R9, RZ, 0x7610, R9 ;  /* 0x00007610ff097816 */ /* 0x004fc40000000009 */
[----:B----4-:R-:W-:-:S04]  /*40a40*/  @!P2 LOP3.LUT R5, R5, R4, RZ, 0x3c, !PT ;  /* 0x000000040505a212 */ /* 0x010fc800078e3cff */
[----:B------:R-:W-:-:S04]  /*40a50*/  @!P2 LOP3.LUT R4, R5, R4, RZ, 0x3c, !PT ;  /* 0x000000040504a212 */ /* 0x000fc800078e3cff */
[----:B------:R-:W-:-:S05]  /*40a60*/  @!P2 LOP3.LUT R5, R5, R4, RZ, 0x3c, !PT ;  /* 0x000000040505a212 */ /* 0x000fca00078e3cff */
[----:B------:R-:W2:Y:S04]  /*40a70*/  @!P2 LDG.E.U16 R9, desc[UR8][R4.64] ;  /* 0x000000080409a981 */ /* 0x000ea8000c1e1500 */
[----:B--2---:R0:W-:Y:S04]  /*40a80*/  STL [R1+0xd4], R9 ;  /* 0x0000d40901007387 */ /* 0x0041e80000100800 */
[----:B0-----:R-:W2:Y:S04]  /*40a90*/  LDL.LU R9, [R1+0x4e38] ;  /* 0x004e380001097983 */ /* 0x001ea80000300800 */
[----:B------:R-:W4:Y:S04]  /*40aa0*/  LDL R4, [R1+0x1d8c] ;  /* 0x001d8c0001047983 */ /* 0x000f280000100800 */
[----:B------:R-:W4:Y:S01]  /*40ab0*/  LDL R5, [R1+0x1d90] ;  /* 0x001d900001057983 */ /* 0x000f220000100800 */
[----:B---3--:R-:W-:-:S02]  /*40ac0*/  PRMT R0, RZ, 0x7610, R0 ;  /* 0x00007610ff007816 */ /* 0x008fc40000000000 */
[----:B----4-:R-:W-:-:S04]  /*40ad0*/  @!P2 LOP3.LUT R5, R5, R4, RZ, 0x3c, !PT ;  /* 0x000000040505a212 */ /* 0x010fc800078e3cff */
        /* <DEDUP_REMOVED lines=18> */
[----:B------:R-:W4:Y:S04]  /*40c00*/  @!P2 LDG.E.U16 R14, desc[UR8][R4.64] ;  /* 0x00000008040ea981 */ /* 0x000f28000c1e1500 */
[----:B--2---:R-:W-:Y:S04]  /*40c10*/  STL [R1+0x4d6c], R9 ;  /* 0x004d6c0901007387 */ /* 0x004fe80000100800 */
[----:B----4-:R0:W-:Y:S04]  /*40c20*/  STL [R1+0xc8], R14 ;  /* 0x0000c80e01007387 */ /* 0x0101e80000100800 */
        /* <DEDUP_REMOVED lines=294> */
[----:B--2---:R0:W-:Y:S04]  /*41e90*/  STL [R1+0x48], R11 ;  /* 0x0000480b01007387 */ /* 0x0041e80000100800 */
[----:B0-----:R-:W2:Y:S04]  /*41ea0*/  LDL R11, [R1+0x13d0] ;  /* 0x0013d000010b7983 */ /* 0x001ea80000100800 */
[----:B---3--:R0:W-:Y:S04]  /*41eb0*/  STL [R1+0x44], R20 ;  /* 0x0000441401007387 */ /* 0x0081e80000100800 */
[----:B0-----:R-:W3:Y:S04]  /*41ec0*/  LDL.LU R20, [R1+0x4db0] ;  /* 0x004db00001147983 */ /* 0x001ee80000300800 */
        /* <DEDUP_REMOVED lines=33> */
[----:B------:R-:W2:Y:S01]  /*420e0*/  @!P2 LDG.E.U16 R19, desc[UR8][R4.64] ;  /* 0x000000080413a981 */ /* 0x000ea2000c1e1500 */
[----:B------:R-:W-:-:S03]  /*420f0*/  PRMT R21, RZ, 0x7610, R21 ;  /* 0x00007610ff157816 */ /* 0x000fc60000000015 */
[----:B--2---:R0:W-:Y:S04]  /*42100*/  STL [R1+0x34], R19 ;  /* 0x0000341301007387 */ /* 0x0041e80000100800 */
[----:B0-----:R-:W2:Y:S04]  /*42110*/  LDL.LU R19, [R1+0x4da0] ;  /* 0x004da00001137983 */ /* 0x001ea80000300800 */
[----:B------:R-:W2:Y:S01]  /*42120*/  LDL R5, [R1+0x13cc] ;  /* 0x0013cc0001057983 */ /* 0x000ea20000100800 */
[----:B------:R-:W-:-:S03]  /*42130*/  @!P2 IMAD.MOV.U32 R4, RZ, RZ, R11 ;  /* 0x000000ffff04a224 */ /* 0x000fc600078e000b */
[----:B------:R-:W3:Y:S04]  /*42140*/  LDL R11, [R1+0x1290] ;  /* 0x00129000010b7983 */ /* 0x000ee80000100800 */
[----:B--2---:R-:W2:Y:S04]  /*42150*/  @!P2 LDG.E.U16 R21, desc[UR8][R4.64] ;  /* 0x000000080415a981 */ /* 0x004ea8000c1e1500 */
        /* <DEDUP_REMOVED lines=23> */
[----:B------:R-:W-:Y:S01]  /*422d0*/  @!P2 LOP3.LUT R5, R5, R4, RZ, 0x3c, !PT ;  /* 0x000000040505a212 */ /* 0x000fe200078e3cff */
[----:B--2---:R0:W-:Y:S04]  /*422e0*/  STL [R1+0x28], R28 ;  /* 0x0000281c01007387 */ /* 0x0041e80000100800 */
[----:B------:R1:W2:Y:S01]  /*422f0*/  @!P2 LDG.E.U16 R26, desc[UR8][R4.64] ;  /* 0x00000008041aa981 */ /* 0x0002a2000c1e1500 */
[----:B------:R-:W-:-:S03]  /*42300*/  PRMT R23, RZ, 0x7610, R23 ;  /* 0x00007610ff177816 */ /* 0x000fc60000000017 */
[----:B0-----:R-:W2:Y:S04]  /*42310*/  LDL R28, [R1+0x1210] ;  /* 0x00121000011c7983 */ /* 0x001ea80000100800 */
[----:B------:R-:W1:Y:S04]  /*42320*/  LDL R4, [R1+0x12cc] ;  /* 0x0012cc0001047983 */ /* 0x000e680000100800 */
[----:B------:R-:W1:Y:S02]  /*42330*/  LDL R5, [R1+0x12d0] ;  /* 0x0012d00001057983 */ /* 0x000e640000100800 */
[----:B-1----:R-:W-:-:S04]  /*42340*/  @!P2 LOP3.LUT R5, R5, R4, RZ, 0x3c, !PT ;  /* 0x000000040505a212 */ /* 0x002fc800078e3cff */
[----:B------:R-:W-:-:S04]  /*42350*/  @!P2 LOP3.LUT R4, R5, R4, RZ, 0x3c, !PT ;  /* 0x000000040504a212 */ /* 0x000fc800078e3cff */
[----:B------:R-:W-:-:S05]  /*42360*/  @!P2 LOP3.LUT R5, R5, R4, RZ, 0x3c, !PT ;  /* 0x000000040505a212 */ /* 0x000fca00078e3cff */
[----:B------:R-:W3:Y:S04]  /*42370*/  @!P2 LDG.E.U16 R23, desc[UR8][R4.64] ;  /* 0x000000080417a981 */ /* 0x000ee8000c1e1500 */
[----:B--2---:R0:W-:Y:S04]  /*42380*/  STL [R1+0x24], R26 ;  /* 0x0000241a01007387 */ /* 0x0041e80000100800 */
[----:B0-----:R-:W2:Y:S04]  /*42390*/  LDL R26, [R1+0x11d0] ;  /* 0x0011d000011a7983 */ /* 0x001ea80000100800 */
[----:B---3--:R0:W-:Y:S04]  /*423a0*/  STL [R1+0x20], R23 ;  /* 0x0000201701007387 */ /* 0x0081e80000100800 */
[----:B0-----:R-:W3:Y:S04]  /*423b0*/  LDL.LU R23, [R1+0x4d94] ;  /* 0x004d940001177983 */ /* 0x001ee80000300800 */
[----:B------:R-:W2:Y:S01]  /*423c0*/  LDL R5, [R1+0x128c] ;  /* 0x00128c0001057983 */ /* 0x000ea20000100800 */
[----:B------:R-:W-:Y:S01]  /*423d0*/  PRMT R0, RZ, 0x7610, R0 ;  /* 0x00007610ff007816 */ /* 0x000fe20000000000 */
[----:B------:R-:W-:-:S02]  /*423e0*/  @!P2 IMAD.MOV.U32 R4, RZ, RZ, R11 ;  /* 0x000000ffff04a224 */ /* 0x000fc400078e000b */
[----:B------:R-:W3:Y:S04]  /*423f0*/  LDL R11, [R1+0x1190] ;  /* 0x00119000010b7983 */ /* 0x000ee80000100800 */
[----:B--2---:R-:W2:Y:S04]  /*42400*/  @!P2 LDG.E.U16 R0, desc[UR8][R4.64] ;  /* 0x000000080400a981 */ /* 0x004ea8000c1e1500 */
[----:B--2---:R-:W-:Y:S04]  /*42410*/  STL [R1+0x1c], R0 ;  /* 0x00001c0001007387 */ /* 0x004fe80000100800 */
[----:B------:R-:W2:Y:S04]  /*42420*/  LDL R4, [R1+0x124c] ;  /* 0x00124c0001047983 */ /* 0x000ea80000100800 */
[----:B------:R-:W2:Y:S01]  /*42430*/  LDL R5, [R1+0x1250] ;  /* 0x0012500001057983 */ /* 0x000ea20000100800 */
[----:B------:R-:W-:-:S02]  /*42440*/  PRMT R24, RZ, 0x7610, R24 ;  /* 0x00007610ff187816 */ /* 0x000fc40000000018 */
[----:B--2---:R-:W-:-:S04]  /*42450*/  @!P2 LOP3.LUT R5, R5, R4, RZ, 0x3c, !PT ;  /* 0x000000040505a212 */ /* 0x004fc800078e3cff */
[----:B------:R-:W-:-:S04]  /*42460*/  @!P2 LOP3.LUT R4, R5, R4, RZ, 0x3c, !PT ;  /* 0x000000040504a212 */ /* 0x000fc800078e3cff */
[----:B------:R-:W-:-:S05]  /*42470*/  @!P2 LOP3.LUT R5, R5, R4, RZ, 0x3c, !PT ;  /* 0x000000040505a212 */ /* 0x000fca00078e3cff */
[----:B------:R0:W2:Y:S04]  /*42480*/  @!P2 LDG.E.U16 R24, desc[UR8][R4.64] ;  /* 0x000000080418a981 */ /* 0x0000a8000c1e1500 */
[----:B------:R-:W3:Y:S01]  /*42490*/  LDL R5, [R1+0x120c] ;  /* 0x00120c0001057983 */ /* 0x000ee20000100800 */
[----:B------:R-:W-:Y:S01]  /*424a0*/  PRMT R14, RZ, 0x7610, R14 ;  /* 0x00007610ff0e7816 */ /* 0x000fe2000000000e */
[----:B0-----:R-:W-:Y:S02]  /*424b0*/  @!P2 IMAD.MOV.U32 R4, RZ, RZ, R28 ;  /* 0x000000ffff04a224 */ /* 0x001fe400078e001c */
[----:B--2---:R0:W-:Y:S01]  /*424c0*/  STL [R1+0x18], R24 ;  /* 0x0000181801007387 */ /* 0x0041e20000100800 */
[----:B------:R-:W-:-:S03]  /*424d0*/  PRMT R13, RZ, 0x7610, R13 ;  /* 0x00007610ff0d7816 */ /* 0x000fc6000000000d */
[----:B------:R-:W2:Y:S04]  /*424e0*/  LDL R28, [R1+0x110c] ;  /* 0x00110c00011c7983 */ /* 0x000ea80000100800 */
[----:B---3--:R1:W3:Y:S04]  /*424f0*/  @!P2 LDG.E.U16 R14, desc[UR8][R4.64] ;  /* 0x00000008040ea981 */ /* 0x0082e8000c1e1500 */
[----:B0-----:R-:W2:Y:S04]  /*42500*/  LDL R24, [R1+0x1150] ;  /* 0x0011500001187983 */ /* 0x001ea80000100800 */
[----:B------:R-:W2:Y:S01]  /*42510*/  LDL R5, [R1+0x11cc] ;  /* 0x0011cc0001057983 */ /* 0x000ea20000100800 */
[----:B-1----:R-:W-:-:S03]  /*42520*/  @!P2 IMAD.MOV.U32 R4, RZ, RZ, R26 ;  /* 0x000000ffff04a224 */ /* 0x002fc600078e001a */
[----:B---3--:R0:W-:Y:S01]  /*42530*/  STL [R1+0x14], R14 ;  /* 0x0000140e01007387 */ /* 0x0081e20000100800 */
[----:B------:R-:W-:-:S03]  /*42540*/  PRMT R10, RZ, 0x7610, R10 ;  /* 0x00007610ff0a7816 */ /* 0x000fc6000000000a */
[----:B------:R-:W3:Y:S04]  /*42550*/  LDL R26, [R1+0x10cc] ;  /* 0x0010cc00011a7983 */ /* 0x000ee80000100800 */
[----:B--2---:R1:W2:Y:S04]  /*42560*/  @!P2 LDG.E.U16 R13, desc[UR8][R4.64] ;  /* 0x00000008040da981 */ /* 0x0042a8000c1e1500 */
[----:B0-----:R-:W3:Y:S04]  /*42570*/  LDL R14, [R1+0x1110] ;  /* 0x00111000010e7983 */ /* 0x001ee80000100800 */
[----:B------:R-:W3:Y:S01]  /*42580*/  LDL R5, [R1+0x118c] ;  /* 0x00118c0001057983 */ /* 0x000ee20000100800 */
[----:B-1----:R-:W-:-:S03]  /*42590*/  @!P2 IMAD.MOV.U32 R4, RZ, RZ, R11 ;  /* 0x000000ffff04a224 */ /* 0x002fc600078e000b */
[----:B--2---:R0:W-:Y:S01]  /*425a0*/  STL [R1+0x10], R13 ;  /* 0x0000100d01007387 */ /* 0x0041e20000100800 */
[----:B----4-:R-:W-:-:S03]  /*425b0*/  PRMT R15, RZ, 0x7610, R15 ;  /* 0x00007610ff0f7816 */ /* 0x010fc6000000000f */
[----:B------:R-:W2:Y:S04]  /*425c0*/  LDL R11, [R1+0x108c] ;  /* 0x00108c00010b7983 */ /* 0x000ea80000100800 */
[----:B---3--:R1:W3:Y:S04]  /*425d0*/  @!P2 LDG.E.U16 R10, desc[UR8][R4.64] ;  /* 0x00000008040aa981 */ /* 0x0082e8000c1e1500 */
[----:B0-----:R-:W4:Y:S04]  /*425e0*/  LDL R13, [R1+0x10d0] ;  /* 0x0010d000010d7983 */ /* 0x001f280000100800 */
[----:B------:R-:W2:Y:S01]  /*425f0*/  LDL R5, [R1+0x114c] ;  /* 0x00114c0001057983 */ /* 0x000ea20000100800 */
[----:B-1----:R-:W-:-:S05]  /*42600*/  @!P2 IMAD.MOV.U32 R4, RZ, RZ, R24 ;  /* 0x000000ffff04a224 */ /* 0x002fca00078e0018 */
[----:B--2---:R0:W2:Y:S04]  /*42610*/  @!P2 LDG.E.U16 R15, desc[UR8][R4.64] ;  /* 0x00000008040fa981 */ /* 0x0040a8000c1e1500 */
[----:B---3--:R1:W-:Y:S04]  /*42620*/  STL [R1+0xc], R10 ;  /* 0x00000c0a01007387 */ /* 0x0083e80000100800 */
[----:B------:R-:W3:Y:S01]  /*42630*/  LDL R24, [R1+0x104c] ;  /* 0x00104c0001187983 */ /* 0x000ee20000100800 */
[----:B------:R-:W-:-:S03]  /*42640*/  PRMT R9, RZ, 0x7610, R9 ;  /* 0x00007610ff097816 */ /* 0x000fc60000000009 */
[----:B-1----:R-:W3:Y:S01]  /*42650*/  LDL R10, [R1+0x1090] ;  /* 0x00109000010a7983 */ /* 0x002ee20000100800 */
[----:B0-----:R-:W-:Y:S02]  /*42660*/  @!P2 IMAD.MOV.U32 R4, RZ, RZ, R14 ;  /* 0x000000ffff04a224 */ /* 0x001fe400078e000e */
[----:B------:R-:W-:-:S05]  /*42670*/  @!P2 IMAD.MOV.U32 R5, RZ, RZ, R28 ;  /* 0x000000ffff05a224 */ /* 0x000fca00078e001c */
[----:B------:R4:W3:Y:S01]  /*42680*/  @!P2 LDG.E.U16 R9, desc[UR8][R4.64] ;  /* 0x000000080409a981 */ /* 0x0008e2000c1e1500 */
[----:B------:R-:W-:-:S03]  /*42690*/  PRMT R12, RZ, 0x7610, R12 ;  /* 0x00007610ff0c7816 */ /* 0x000fc6000000000c */
[----:B--2---:R0:W-:Y:S01]  /*426a0*/  STL [R1+0x8], R15 ;  /* 0x0000080f01007387 */ /* 0x0041e20000100800 */
[----:B----4-:R-:W-:Y:S02]  /*426b0*/  @!P2 IMAD.MOV.U32 R4, RZ, RZ, R13 ;  /* 0x000000ffff04a224 */ /* 0x010fe400078e000d */
[----:B------:R-:W-:Y:S01]  /*426c0*/  @!P2 IMAD.MOV.U32 R5, RZ, RZ, R26 ;  /* 0x000000ffff05a224 */ /* 0x000fe200078e001a */
[----:B------:R-:W-:Y:S02]  /*426d0*/  PRMT R29, RZ, 0x7610, R29 ;  /* 0x00007610ff1d7816 */ /* 0x000fe4000000001d */
[----:B------:R-:W-:Y:S01]  /*426e0*/  PRMT R27, RZ, 0x7610, R27 ;  /* 0x00007610ff1b7816 */ /* 0x000fe2000000001b */
[----:B------:R-:W2:Y:S04]  /*426f0*/  LDL R14, [R1+0x100c] ;  /* 0x00100c00010e7983 */ /* 0x000ea80000100800 */
[----:B------:R3:W4:Y:S04]  /*42700*/  @!P2 LDG.E.U16 R12, desc[UR8][R4.64] ;  /* 0x00000008040ca981 */ /* 0x000728000c1e1500 */
[----:B0-----:R-:W2:Y:S01]  /*42710*/  LDL R15, [R1+0x1050] ;  /* 0x00105000010f7983 */ /* 0x001ea20000100800 */
[----:B---3--:R-:W-:-:S02]  /*42720*/  @!P2 IMAD.MOV.U32 R4, RZ, RZ, R10 ;  /* 0x000000ffff04a224 */ /* 0x008fc400078e000a */
[----:B------:R-:W-:-:S05]  /*42730*/  @!P2 IMAD.MOV.U32 R5, RZ, RZ, R11 ;  /* 0x000000ffff05a224 */ /* 0x000fca00078e000b */
[----:B------:R0:W3:Y:S04]  /*42740*/  @!P2 LDG.E.U16 R29, desc[UR8][R4.64] ;  /* 0x00000008041da981 */ /* 0x0000e8000c1e1500 */
[----:B------:R1:W-:Y:S04]  /*42750*/  STL [R1+0x4], R9 ;  /* 0x0000040901007387 */ /* 0x0003e80000100800 */
[----:B------:R-:W3:Y:S01]  /*42760*/  LDL R13, [R1+0xfcc] ;  /* 0x000fcc00010d7983 */ /* 0x000ee20000100800 */
[----:B0-----:R-:W-:-:S03]  /*42770*/  @!P2 IMAD.MOV.U32 R5, RZ, RZ, R24 ;  /* 0x000000ffff05a224 */ /* 0x001fc600078e0018 */
[----:B-1----:R-:W3:Y:S01]  /*42780*/  LDL R9, [R1+0x1010] ;  /* 0x0010100001097983 */ /* 0x002ee20000100800 */
[----:B--2---:R-:W-:-:S05]  /*42790*/  @!P2 IMAD.MOV.U32 R4, RZ, RZ, R15 ;  /* 0x000000ffff04a224 */ /* 0x004fca00078e000f */
[----:B------:R0:W2:Y:S04]  /*427a0*/  @!P2 LDG.E.U16 R27, desc[UR8][R4.64] ;  /* 0x00000008041ba981 */ /* 0x0000a8000c1e1500 */
[----:B----4-:R1:W-:Y:S04]  /*427b0*/  STL [R1], R12 ;  /* 0x0000000c01007387 */ /* 0x0103e80000100800 */
[----:B------:R-:W4:Y:S04]  /*427c0*/  LDL R11, [R1+0x1e48] ;  /* 0x001e4800010b7983 */ /* 0x000f280000100800 */
[----:B------:R-:W4:Y:S04]  /*427d0*/  LDL R10, [R1+0x1e7c] ;  /* 0x001e7c00010a7983 */ /* 0x000f280000100800 */
[----:B-1----:R-:W4:Y:S04]  /*427e0*/  LDL R12, [R1+0xfd0] ;  /* 0x000fd000010c7983 */ /* 0x002f280000100800 */
[----:B---3--:R-:W-:Y:S01]  /*427f0*/  STL [R1+0x4cd8], R29 ;  /* 0x004cd81d01007387 */ /* 0x008fe20000100800 */
[----:B0-----:R-:W-:-:S02]  /*42800*/  @!P2 IMAD.MOV.U32 R5, RZ, RZ, R14 ;  /* 0x000000ffff05a224 */ /* 0x001fc400078e000e */
[----:B------:R-:W-:Y:S01]  /*42810*/  @!P2 IMAD.MOV.U32 R4, RZ, RZ, R9 ;  /* 0x000000ffff04a224 */ /* 0x000fe200078e0009 */
[----:B------:R-:W-:Y:S02]  /*42820*/  PRMT R25, RZ, 0x7610, R25 ;  /* 0x00007610ff197816 */ /* 0x000fe40000000019 */
[----:B------:R-:W-:-:S04]  /*42830*/  PRMT R8, RZ, 0x7610, R8 ;  /* 0x00007610ff087816 */ /* 0x000fc80000000008 */
[----:B------:R0:W3:Y:S04]  /*42840*/  @!P2 LDG.E.U16 R25, desc[UR8][R4.64] ;  /* 0x000000080419a981 */ /* 0x0000e8000c1e1500 */
[----:B--2---:R-:W-:Y:S04]  /*42850*/  STL [R1+0x4cdc], R27 ;  /* 0x004cdc1b01007387 */ /* 0x004fe80000100800 */
[----:B------:R-:W2:Y:S04]  /*42860*/  LDL R14, [R1+0x1e88] ;  /* 0x001e8800010e7983 */ /* 0x000ea80000100800 */
[----:B------:R-:W3:Y:S01]  /*42870*/  LDL R9, [R1+0x1ebc] ;  /* 0x001ebc0001097983 */ /* 0x000ee20000100800 */
[----:B0-----:R-:W-:-:S02]  /*42880*/  @!P2 IMAD.MOV.U32 R5, RZ, RZ, R13 ;  /* 0x000000ffff05a224 */ /* 0x001fc400078e000d */
[----:B----4-:R-:W-:-:S05]  /*42890*/  @!P2 IMAD.MOV.U32 R4, RZ, RZ, R12 ;  /* 0x000000ffff04a224 */ /* 0x010fca00078e000c */
[----:B------:R0:W4:Y:S01]  /*428a0*/  @!P2 LDG.E.U16 R8, desc[UR8][R4.64] ;  /* 0x000000080408a981 */ /* 0x000122000c1e1500 */
[----:B------:R-:W-:Y:S01]  /*428b0*/  PRMT R7, RZ, 0x7610, R7 ;  /* 0x00007610ff077816 */ /* 0x000fe20000000007 */
[----:B0-----:R-:W-:Y:S02]  /*428c0*/  @!P2 IMAD.MOV.U32 R4, RZ, RZ, R10 ;  /* 0x000000ffff04a224 */ /* 0x001fe400078e000a */
[----:B------:R-:W-:-:S05]  /*428d0*/  @!P2 IMAD.MOV.U32 R5, RZ, RZ, R11 ;  /* 0x000000ffff05a224 */ /* 0x000fca00078e000b */
[----:B------:R-:W4:Y:S01]  /*428e0*/  @!P2 LDG.E.U16 R7, desc[UR8][R4.64] ;  /* 0x000000080407a981 */ /* 0x000f22000c1e1500 */
[----:B------:R-:W-:Y:S01]  /*428f0*/  PRMT R6, RZ, 0x7610, R6 ;  /* 0x00007610ff067816 */ /* 0x000fe20000000006 */
[----:B--2---:R-:W-:Y:S02]  /*42900*/  @!P2 IMAD.MOV.U32 R15, RZ, RZ, R14 ;  /* 0x000000ffff0fa224 */ /* 0x004fe400078e000e */
[----:B---3--:R-:W-:-:S05]  /*42910*/  @!P2 IMAD.MOV.U32 R14, RZ, RZ, R9 ;  /* 0x000000ffff0ea224 */ /* 0x008fca00078e0009 */
[----:B------:R-:W2:Y:S04]  /*42920*/  @!P2 LDG.E.U16 R6, desc[UR8][R14.64] ;  /* 0x000000080e06a981 */ /* 0x000ea8000c1e1500 */
[----:B------:R0:W-:Y:S04]  /*42930*/  STL [R1+0x4ce0], R25 ;  /* 0x004ce01901007387 */ /* 0x0001e80000100800 */
[----:B------:R-:W3:Y:S04]  /*42940*/  LDL R24, [R1+0x1efc] ;  /* 0x001efc0001187983 */ /* 0x000ee80000100800 */
[----:B0-----:R-:W3:Y:S04]  /*42950*/  LDL R25, [R1+0x1ec8] ;  /* 0x001ec80001197983 */ /* 0x001ee80000100800 */
[----:B----4-:R0:W-:Y:S04]  /*42960*/  STL [R1+0x4ce4], R8 ;  /* 0x004ce40801007387 */ /* 0x0101e80000100800 */
[----:B------:R-:W4:Y:S04]  /*42970*/  LDL R13, [R1+0x1f08] ;  /* 0x001f0800010d7983 */ /* 0x000f280000100800 */
[----:B------:R-:W4:Y:S04]  /*42980*/  LDL R12, [R1+0x1f3c] ;  /* 0x001f3c00010c7983 */ /* 0x000f280000100800 */
[----:B------:R-:W4:Y:S04]  /*42990*/  LDL R11, [R1+0xfa8] ;  /* 0x000fa800010b7983 */ /* 0x000f280000100800 */
[----:B------:R-:W4:Y:S04]  /*429a0*/  LDL R10, [R1+0x1e38] ;  /* 0x001e3800010a7983 */ /* 0x000f280000100800 */
[----:B------:R1:W-:Y:S04]  /*429b0*/  STL [R1+0x4ce8], R7 ;  /* 0x004ce80701007387 */ /* 0x0003e80000100800 */
[----:B------:R-:W4:Y:S04]  /*429c0*/  LDL R9, [R1+0x1e04] ;  /* 0x001e040001097983 */ /* 0x000f280000100800 */
[----:B0-----:R-:W4:Y:S01]  /*429d0*/  LDL R8, [R1+0x1e08] ;  /* 0x001e080001087983 */ /* 0x001f220000100800 */
[----:B------:R-:W-:-:S03]  /*429e0*/  PRMT R5, RZ, 0x7610, R5 ;  /* 0x00007610ff057816 */ /* 0x000fc60000000005 */
[----:B--2---:R0:W-:Y:S04]  /*429f0*/  STL [R1+0x4cec], R6 ;  /* 0x004cec0601007387 */ /* 0x0041e80000100800 */
[----:B-1----:R-:W2:Y:S04]  /*42a00*/  LDL R7, [R1+0x1dc4] ;  /* 0x001dc40001077983 */ /* 0x002ea80000100800 */
[----:B0-----:R-:W2:Y:S01]  /*42a10*/  LDL R6, [R1+0x1dc8] ;  /* 0x001dc80001067983 */ /* 0x001ea20000100800 */
[----:B---3--:R-:W-:Y:S02]  /*42a20*/  @!P2 IMAD.MOV.U32 R14, RZ, RZ, R24 ;  /* 0x000000ffff0ea224 */ /* 0x008fe400078e0018 */
[----:B------:R-:W-:Y:S01]  /*42a30*/  @!P2 IMAD.MOV.U32 R15, RZ, RZ, R25 ;  /* 0x000000ffff0fa224 */ /* 0x000fe200078e0019 */
[----:B------:R-:W-:-:S04]  /*42a40*/  PRMT R4, RZ, 0x7610, R4 ;  /* 0x00007610ff047816 */ /* 0x000fc80000000004 */
[----:B------:R4:W3:Y:S01]  /*42a50*/  @!P2 LDG.E.U16 R5, desc[UR8][R14.64] ;  /* 0x000000080e05a981 */ /* 0x0008e2000c1e1500 */
[----:B------:R-:W-:Y:S01]  /*42a60*/  PRMT R20, RZ, 0x7610, R20 ;  /* 0x00007610ff147816 */ /* 0x000fe20000000014 */
[----:B----4-:R-:W-:Y:S02]  /*42a70*/  @!P2 IMAD.MOV.U32 R14, RZ, RZ, R12 ;  /* 0x000000ffff0ea224 */ /* 0x010fe400078e000c */
[----:B------:R-:W-:-:S05]  /*42a80*/  @!P2 IMAD.MOV.U32 R15, RZ, RZ, R13 ;  /* 0x000000ffff0fa224 */ /* 0x000fca00078e000d */
[----:B------:R0:W4:Y:S01]  /*42a90*/  @!P2 LDG.E.U16 R4, desc[UR8][R14.64] ;  /* 0x000000080e04a981 */ /* 0x000122000c1e1500 */
[----:B------:R-:W-:Y:S01]  /*42aa0*/  PRMT R18, RZ, 0x7610, R18 ;  /* 0x00007610ff127816 */ /* 0x000fe20000000012 */
[----:B0-----:R-:W-:Y:S02]  /*42ab0*/  @!P2 IMAD.MOV.U32 R14, RZ, RZ, R10 ;  /* 0x000000ffff0ea224 */ /* 0x001fe400078e000a */
[----:B------:R-:W-:-:S05]  /*42ac0*/  @!P2 IMAD.MOV.U32 R15, RZ, RZ, R11 ;  /* 0x000000ffff0fa224 */ /* 0x000fca00078e000b */
[----:B------:R0:W4:Y:S02]  /*42ad0*/  @!P2 LDG.E.U16 R20, desc[UR8][R14.64] ;  /* 0x000000080e14a981 */ /* 0x000124000c1e1500 */
[----:B0-----:R-:W-:Y:S02]  /*42ae0*/  @!P2 IMAD.MOV.U32 R14, RZ, RZ, R8 ;  /* 0x000000ffff0ea224 */ /* 0x001fe400078e0008 */
[----:B------:R-:W-:-:S05]  /*42af0*/  @!P2 IMAD.MOV.U32 R15, RZ, RZ, R9 ;  /* 0x000000ffff0fa224 */ /* 0x000fca00078e0009 */
[----:B------:R2:W4:Y:S01]  /*42b00*/  @!P2 LDG.E.U16 R18, desc[UR8][R14.64] ;  /* 0x000000080e12a981 */ /* 0x000522000c1e1500 */
[----:B------:R-:W-:Y:S01]  /*42b10*/  PRMT R16, RZ, 0x7610, R16 ;  /* 0x00007610ff107816 */ /* 0x000fe20000000010 */
[----:B--2---:R-:W-:Y:S02]  /*42b20*/  @!P2 IMAD.MOV.U32 R15, RZ, RZ, R7 ;  /* 0x000000ffff0fa224 */ /* 0x004fe400078e0007 */
[----:B------:R-:W-:-:S05]  /*42b30*/  @!P2 IMAD.MOV.U32 R14, RZ, RZ, R6 ;  /* 0x000000ffff0ea224 */ /* 0x000fca00078e0006 */
[----:B------:R-:W2:Y:S04]  /*42b40*/  @!P2 LDG.E.U16 R16, desc[UR8][R14.64] ;  /* 0x000000080e10a981 */ /* 0x000ea8000c1e1500 */
[----:B---3--:R0:W-:Y:S04]  /*42b50*/  STL [R1+0x4cf0], R5 ;  /* 0x004cf00501007387 */ /* 0x0081e80000100800 */
[----:B----4-:R1:W-:Y:S04]  /*42b60*/  STL [R1+0x4cf4], R4 ;  /* 0x004cf40401007387 */ /* 0x0103e80000100800 */
[----:B0-----:R-:W3:Y:S04]  /*42b70*/  LDL R5, [R1+0x1d84] ;  /* 0x001d840001057983 */ /* 0x001ee80000100800 */
[----:B-1----:R-:W4:Y:S04]  /*42b80*/  LDL R4, [R1+0x1d88] ;  /* 0x001d880001047983 */ /* 0x002f280000100800 */
[----:B------:R-:W-:Y:S04]  /*42b90*/  STL [R1+0x4cf8], R20 ;  /* 0x004cf81401007387 */ /* 0x000fe80000100800 */
[----:B------:R-:W4:Y:S04]  /*42ba0*/  LDL R13, [R1+0x1f48] ;  /* 0x001f4800010d7983 */ /* 0x000f280000100800 */
[----:B------:R-:W4:Y:S04]  /*42bb0*/  LDL R12, [R1+0x1f7c] ;  /* 0x001f7c00010c7983 */ /* 0x000f280000100800 */
[----:B------:R-:W-:Y:S04]  /*42bc0*/  STL [R1+0x4cfc], R18 ;  /* 0x004cfc1201007387 */ /* 0x000fe80000100800 */
[----:B------:R-:W4:Y:S04]  /*42bd0*/  LDL R11, [R1+0x1d44] ;  /* 0x001d4400010b7983 */ /* 0x000f280000100800 */
[----:B------:R-:W4:Y:S04]  /*42be0*/  LDL R10, [R1+0x1d48] ;  /* 0x001d4800010a7983 */ /* 0x000f280000100800 */
[----:B------:R-:W4:Y:S04]  /*42bf0*/  LDL R9, [R1+0x1d04] ;  /* 0x001d040001097983 */ /* 0x000f280000100800 */
[----:B------:R-:W4:Y:S04]  /*42c00*/  LDL R8, [R1+0x1d08] ;  /* 0x001d080001087983 */ /* 0x000f280000100800 */
[----:B------:R-:W4:Y:S04]  /*42c10*/  LDL R6, [R1+0x1cc8] ;  /* 0x001cc80001067983 */ /* 0x000f280000100800 */
[----:B--2---:R-:W-:Y:S04]  /*42c20*/  STL [R1+0x4d00], R16 ;  /* 0x004d001001007387 */ /* 0x004fe80000100800 */
[----:B------:R-:W2:Y:S01]  /*42c30*/  LDL R7, [R1+0x1cc4] ;  /* 0x001cc40001077983 */ /* 0x000ea20000100800 */
[----:B------:R-:W-:-:S02]  /*42c40*/  PRMT R17, RZ, 0x7610, R17 ;  /* 0x00007610ff117816 */ /* 0x000fc40000000011 */
[----:B------:R-:W-:Y:S02]  /*42c50*/  PRMT R19, RZ, 0x7610, R19 ;  /* 0x00007610ff137816 */ /* 0x000fe40000000013 */
[----:B------:R-:W-:Y:S01]  /*42c60*/  PRMT R21, RZ, 0x7610, R21 ;  /* 0x00007610ff157816 */ /* 0x000fe20000000015 */
[----:B---3--:R-:W-:Y:S01]  /*42c70*/  @!P2 IMAD.MOV.U32 R15, RZ, RZ, R5 ;  /* 0x000000ffff0fa224 */ /* 0x008fe200078e0005 */
[----:B------:R-:W-:Y:S02]  /*42c80*/  PRMT R22, RZ, 0x7610, R22 ;  /* 0x00007610ff167816 */ /* 0x000fe40000000016 */
[----:B------:R-:W-:Y:S01]  /*42c90*/  PRMT R23, RZ, 0x7610, R23 ;  /* 0x00007610ff177816 */ /* 0x000fe20000000017 */
[----:B------:R-:W3:Y:S01]  /*42ca0*/  LDL R5, [R1+0x1f78] ;  /* 0x001f780001057983 */ /* 0x000ee20000100800 */
[----:B----4-:R-:W-:-:S03]  /*42cb0*/  @!P2 IMAD.MOV.U32 R14, RZ, RZ, R4 ;  /* 0x000000ffff0ea224 */ /* 0x010fc600078e0004 */
[----:B------:R-:W4:Y:S04]  /*42cc0*/  LDL R4, [R1+0x1f80] ;  /* 0x001f800001047983 */ /* 0x000f280000100800 */
[----:B------:R0:W3:Y:S02]  /*42cd0*/  @!P2 LDG.E.U16 R17, desc[UR8][R14.64] ;  /* 0x000000080e11a981 */ /* 0x0000e4000c1e1500 */
[----:B0-----:R-:W-:Y:S02]  /*42ce0*/  @!P2 IMAD.MOV.U32 R14, RZ, RZ, R12 ;  /* 0x000000ffff0ea224 */ /* 0x001fe400078e000c */
[----:B------:R-:W-:-:S05]  /*42cf0*/  @!P2 IMAD.MOV.U32 R15, RZ, RZ, R13 ;  /* 0x000000ffff0fa224 */ /* 0x000fca00078e000d */
[----:B------:R0:W4:Y:S02]  /*42d00*/  @!P2 LDG.E.U16 R19, desc[UR8][R14.64] ;  /* 0x000000080e13a981 */ /* 0x000124000c1e1500 */
[----:B0-----:R-:W-:Y:S02]  /*42d10*/  @!P2 IMAD.MOV.U32 R14, RZ, RZ, R10 ;  /* 0x000000ffff0ea224 */ /* 0x001fe400078e000a */
[----:B------:R-:W-:-:S05]  /*42d20*/  @!P2 IMAD.MOV.U32 R15, RZ, RZ, R11 ;  /* 0x000000ffff0fa224 */ /* 0x000fca00078e000b */
[----:B------:R0:W4:Y:S02]  /*42d30*/  @!P2 LDG.E.U16 R21, desc[UR8][R14.64] ;  /* 0x000000080e15a981 */ /* 0x000124000c1e1500 */
[----:B0-----:R-:W-:Y:S02]  /*42d40*/  @!P2 IMAD.MOV.U32 R14, RZ, RZ, R8 ;  /* 0x000000ffff0ea224 */ /* 0x001fe400078e0008 */
[----:B------:R-:W-:-:S05]  /*42d50*/  @!P2 IMAD.MOV.U32 R15, RZ, RZ, R9 ;  /* 0x000000ffff0fa224 */ /* 0x000fca00078e0009 */
[----:B------:R0:W4:Y:S02]  /*42d60*/  @!P2 LDG.E.U16 R22, desc[UR8][R14.64] ;  /* 0x000000080e16a981 */ /* 0x000124000c1e1500 */
[----:B0-----:R-:W-:Y:S02]  /*42d70*/  @!P2 IMAD.MOV.U32 R14, RZ, RZ, R6 ;  /* 0x000000ffff0ea224 */ /* 0x001fe400078e0006 */
[----:B--2---:R-:W-:-:S05]  /*42d80*/  @!P2 IMAD.MOV.U32 R15, RZ, RZ, R7 ;  /* 0x000000ffff0fa224 */ /* 0x004fca00078e0007 */
[----:B------:R4:W2:Y:S04]  /*42d90*/  @!P2 LDG.E.U16 R23, desc[UR8][R14.64] ;  /* 0x000000080e17a981 */ /* 0x0008a8000c1e1500 */
[----:B---3--:R-:W-:Y:S01]  /*42da0*/  STL [R1+0x4d04], R17 ;  /* 0x004d041101007387 */ /* 0x008fe20000100800 */
[----:B----4-:R-:W-:-:S03]  /*42db0*/  @!P2 IMAD.MOV.U32 R14, RZ, RZ, R4 ;  /* 0x000000ffff0ea224 */ /* 0x010fc600078e0004 */
[----:B------:R-:W-:Y:S01]  /*42dc0*/  STL [R1+0x4d08], R19 ;  /* 0x004d081301007387 */ /* 0x000fe20000100800 */
[----:B------:R-:W-:-:S03]  /*42dd0*/  @!P2 IMAD.MOV.U32 R15, RZ, RZ, R5 ;  /* 0x000000ffff0fa224 */ /* 0x000fc600078e0005 */
[----:B------:R-:W-:Y:S04]  /*42de0*/  STL [R1+0x4d0c], R21 ;  /* 0x004d0c1501007387 */ /* 0x000fe80000100800 */
[----:B------:R-:W-:Y:S01]  /*42df0*/  STL [R1+0x4d10], R22 ;  /* 0x004d101601007387 */ /* 0x000fe20000100800 */
[----:B------:R-:W-:-:S06]  /*42e00*/  PRMT R3, RZ, 0x7610, R3 ;  /* 0x00007610ff037816 */ /* 0x000fcc0000000003 */
[----:B------:R-:W3:Y:S04]  /*42e10*/  @!P2 LDG.E.U16 R3, desc[UR8][R14.64] ;  /* 0x000000080e03a981 */ /* 0x000ee8000c1e1500 */
[----:B--2---:R0:W-:Y:S04]  /*42e20*/  STL [R1+0x4d14], R23 ;  /* 0x004d141701007387 */ /* 0x0041e80000100800 */
[----:B------:R-:W2:Y:S04]  /*42e30*/  LDL.LU R24, [R1+0xac0] ;  /* 0x000ac00001187983 */ /* 0x000ea80000300800 */
[----:B------:R-:W4:Y:S04]  /*42e40*/  LDL.LU R26, [R1+0xaa0] ;  /* 0x000aa000011a7983 */ /* 0x000f280000300800 */
[----:B------:R-:W2:Y:S04]  /*42e50*/  LDL.LU R28, [R1+0xa80] ;  /* 0x000a8000011c7983 */ /* 0x000ea80000300800 */
[----:B0-----:R-:W2:Y:S04]  /*42e60*/  LDL.LU R23, [R1+0xa60] ;  /* 0x000a600001177983 */ /* 0x001ea80000300800 */
[----:B------:R-:W2:Y:S04]  /*42e70*/  LDL.LU R22, [R1+0xa20] ;  /* 0x000a200001167983 */ /* 0x000ea80000300800 */
        /* <DEDUP_REMOVED lines=353> */
[----:B---3--:R-:W-:Y:S04]  /*44490*/  STL [R1+0x46c8], R3 ;  /* 0x0046c80301007387 */ /* 0x008fe80000100800 */
[----:B------:R-:W-:Y:S04]  /*444a0*/  STL [R1+0x4d1c], R3 ;  /* 0x004d1c0301007387 */ /* 0x000fe80000100800 */
        /* <DEDUP_REMOVED lines=8> */
[----:B------:R-:W0:Y:S03]  /*44530*/  S2R R0, SR_TID.X ;  /* 0x0000000000007919 */ /* 0x000e260000002100 */
[----:B------:R-:W3:Y:S01]  /*44540*/  LDL.LU R13, [R1+0xab4] ;  /* 0x000ab400010d7983 */ /* 0x000ee20000300800 */
[----:B0-----:R-:W-:-:S05]  /*44550*/  LOP3.LUT R0, R0, 0x3f, RZ, 0xc0, !PT ;  /* 0x0000003f00007812 */ /* 0x001fca00078ec0ff */
[----:B------:R-:W-:-:S05]  /*44560*/  IMAD.SHL.U32 R0, R0, 0x2, RZ ;  /* 0x0000000200007824 */ /* 0x000fca00078e00ff */
[----:B------:R0:W-:Y:S04]  /*44570*/  STS.U16 [R0+UR5+0x11000], R2 ;  /* 0x0110000200007988 */ /* 0x0001e80008000405 */
[----:B--2---:R1:W-:Y:S04]  /*44580*/  STS.U16 [R0+UR5+0x10000], R24 ;  /* 0x0100001800007988 */ /* 0x0043e80008000405 */
[----:B----4-:R2:W-:Y:S04]  /*44590*/  STS.U16 [R0+UR5+0x10400], R26 ;  /* 0x0104001a00007988 */ /* 0x0105e80008000405 */
[----:B------:R4:W-:Y:S04]  /*445a0*/  STS.U16 [R0+UR5+0x10800], R28 ;  /* 0x0108001c00007988 */ /* 0x0009e80008000405 */
[----:B------:R-:W-:Y:S04]  /*445b0*/  STS.U16 [R0+UR5+0x10c00], R23 ;  /* 0x010c001700007988 */ /* 0x000fe80008000405 */
[----:B------:R-:W-:Y:S04]  /*445c0*/  STS.U16 [R0+UR5+0x11400], R22 ;  /* 0x0114001600007988 */ /* 0x000fe80008000405 */
[----:B------:R-:W-:Y:S01]  /*445d0*/  STS.U16 [R0+UR5+0x11800], R21 ;  /* 0x0118001500007988 */ /* 0x000fe20008000405 */
[----:B0-----:R-:W-:-:S03]  /*445e0*/  LOP3.LUT R2, R0, 0x10, RZ, 0x3c, !PT ;  /* 0x0000001000027812 */ /* 0x001fc600078e3cff */
[----:B------:R-:W-:Y:S01]  /*445f0*/  STS.U16 [R0+UR5+0x11c00], R19 ;  /* 0x011c001300007988 */ /* 0x000fe20008000405 */
[----:B------:R-:W-:-:S03]  /*44600*/  LOP3.LUT R15, R0, 0x20, RZ, 0x3c, !PT ;  /* 0x00000020000f7812 */ /* 0x000fc600078e3cff */
[----:B-1----:R-:W3:Y:S04]  /*44610*/  LDL.LU R24, [R1+0xa94] ;  /* 0x000a940001187983 */ /* 0x002ee80000300800 */
[----:B------:R-:W-:Y:S04]  /*44620*/  STS.U16 [R2+UR5+0x10080], R17 ;  /* 0x0100801102007988 */ /* 0x000fe80008000405 */
[----:B------:R-:W-:Y:S04]  /*44630*/  STS.U16 [R2+UR5+0x10480], R16 ;  /* 0x0104801002007988 */ /* 0x000fe80008000405 */
[----:B------:R-:W-:Y:S04]  /*44640*/  STS.U16 [R2+UR5+0x10880], R18 ;  /* 0x0108801202007988 */ /* 0x000fe80008000405 */
[----:B------:R-:W-:Y:S04]  /*44650*/  STS.U16 [R2+UR5+0x10c80], R20 ;  /* 0x010c801402007988 */ /* 0x000fe80008000405 */
[----:B------:R-:W-:Y:S04]  /*44660*/  STS.U16 [R2+UR5+0x11080], R4 ;  /* 0x0110800402007988 */ /* 0x000fe80008000405 */
[----:B------:R-:W-:Y:S04]  /*44670*/  STS.U16 [R2+UR5+0x11480], R5 ;  /* 0x0114800502007988 */ /* 0x000fe80008000405 */
[----:B------:R-:W-:Y:S04]  /*44680*/  STS.U16 [R2+UR5+0x11880], R6 ;  /* 0x0118800602007988 */ /* 0x000fe80008000405 */
[----:B------:R-:W-:Y:S04]  /*44690*/  STS.U16 [R2+UR5+0x11c80], R10 ;  /* 0x011c800a02007988 */ /* 0x000fe80008000405 */
[----:B--2---:R-:W2:Y:S04]  /*446a0*/  LDL.LU R26, [R1+0xa74] ;  /* 0x000a7400011a7983 */ /* 0x004ea80000300800 */
[----:B----4-:R-:W4:Y:S04]  /*446b0*/  LDL.LU R28, [R1+0xa54] ;  /* 0x000a5400011c7983 */ /* 0x010f280000300800 */
[----:B------:R-:W-:Y:S04]  /*446c0*/  STL [R1+0x4d70], R2 ;  /* 0x004d700201007387 */ /* 0x000fe80000100800 */
[----:B------:R-:W-:Y:S04]  /*446d0*/  STL [R1+0x4d20], R15 ;  /* 0x004d200f01007387 */ /* 0x000fe80000100800 */
[----:B------:R-:W2:Y:S04]  /*446e0*/  LDL.LU R3, [R1+0xa34] ;  /* 0x000a340001037983 */ /* 0x000ea80000300800 */
[----:B---3--:R-:W-:Y:S04]  /*446f0*/  STS.U16 [R15+UR5+0x10100], R7 ;  /* 0x010100070f007988 */ /* 0x008fe80008000405 */
[----:B------:R-:W-:Y:S04]  /*44700*/  STS.U16 [R15+UR5+0x10500], R8 ;  /* 0x010500080f007988 */ /* 0x000fe80008000405 */
[----:B------:R-:W-:Y:S04]  /*44710*/  STS.U16 [R15+UR5+0x10900], R25 ;  /* 0x010900190f007988 */ /* 0x000fe80008000405 */
[----:B------:R-:W-:Y:S04]  /*44720*/  STS.U16 [R15+UR5+0x10d00], R27 ;  /* 0x010d001b0f007988 */ /* 0x000fe80008000405 */
[----:B------:R-:W-:Y:S04]  /*44730*/  STS.U16 [R15+UR5+0x11100], R29 ;  /* 0x0111001d0f007988 */ /* 0x000fe80008000405 */
[----:B------:R-:W-:Y:S04]  /*44740*/  STS.U16 [R15+UR5+0x11500], R9 ;  /* 0x011500090f007988 */ /* 0x000fe80008000405 */
[----:B------:R-:W-:Y:S04]  /*44750*/  STS.U16 [R15+UR5+0x11900], R11 ;  /* 0x0119000b0f007988 */ /* 0x000fe80008000405 */
[----:B------:R0:W-:Y:S04]  /*44760*/  STS.U16 [R15+UR5+0x11d00], R12 ;  /* 0x011d000c0f007988 */ /* 0x0001e80008000405 */
[----:B0-----:R-:W3:Y:S04]  /*44770*/  LDL.LU R15, [R1+0x9d4] ;  /* 0x0009d400010f7983 */ /* 0x001ee80000300800 */
[----:B---3--:R0:W-:Y:S04]  /*44780*/  STL [R1+0x4d8c], R15 ;  /* 0x004d8c0f01007387 */ /* 0x0081e80000100800 */
[----:B0-----:R-:W3:Y:S01]  /*44790*/  LDL.LU R15, [R1+0x9f4] ;  /* 0x0009f400010f7983 */ /* 0x001ee20000300800 */
[----:B------:R-:W0:Y:S02]  /*447a0*/  S2R R10, SR_TID.X ;  /* 0x00000000000a7919 */ /* 0x000e240000002100 */
[----:B0-----:R-:W-:-:S05]  /*447b0*/  LOP3.LUT R10, R10, 0x3f, RZ, 0xc0, !PT ;  /* 0x0000003f0a0a7812 */ /* 0x001fca00078ec0ff */
[----:B------:R-:W-:-:S05]  /*447c0*/  IMAD.SHL.U32 R0, R10, 0x2, RZ ;  /* 0x000000020a007824 */ /* 0x000fca00078e00ff */
[----:B------:R-:W-:-:S05]  /*447d0*/  LOP3.LUT R0, R0, 0x30, RZ, 0x3c, !PT ;  /* 0x0000003000007812 */ /* 0x000fca00078e3cff */
[----:B------:R-:W-:Y:S04]  /*447e0*/  STS.U16 [R0+UR5+0x10180], R13 ;  /* 0x0101800d00007988 */ /* 0x000fe80008000405 */
[----:B------:R-:W-:Y:S04]  /*447f0*/  STS.U16 [R0+UR5+0x10580], R24 ;  /* 0x0105801800007988 */ /* 0x000fe80008000405 */
[----:B--2---:R-:W-:Y:S04]  /*44800*/  STS.U16 [R0+UR5+0x10980], R26 ;  /* 0x0109801a00007988 */ /* 0x004fe80008000405 */
[----:B----4-:R-:W-:Y:S04]  /*44810*/  STS.U16 [R0+UR5+0x10d80], R28 ;  /* 0x010d801c00007988 */ /* 0x010fe80008000405 */
[----:B------:R0:W-:Y:S02]  /*44820*/  STS.U16 [R0+UR5+0x11180], R3 ;  /* 0x0111800300007988 */ /* 0x0001e40008000405 */
[----:B0-----:R-:W0:Y:S02]  /*44830*/  S2R R0, SR_TID.X ;  /* 0x0000000000007919 */ /* 0x001e240000002100 */
[----:B---3--:R1:W-:Y:S04]  /*44840*/  STL [R1+0x4d90], R15 ;  /* 0x004d900f01007387 */ /* 0x0083e80000100800 */
[----:B-1----:R-:W2:Y:S01]  /*44850*/  LDL.LU R15, [R1+0xa14] ;  /* 0x000a1400010f7983 */ /* 0x002ea20000300800 */
[----:B0-----:R-:W-:-:S03]  /*44860*/  LOP3.LUT R0, R0, 0x3f, RZ, 0xc0, !PT ;  /* 0x0000003f00007812 */ /* 0x001fc600078ec0ff */
[----:B------:R-:W3:Y:S04]  /*44870*/  LDL.LU R2, [R1+0xab0] ;  /* 0x000ab00001027983 */ /* 0x000ee80000300800 */
[----:B------:R-:W4:Y:S01]  /*44880*/  LDL.LU R14, [R1+0xa90] ;  /* 0x000a9000010e7983 */ /* 0x000f220000300800 */
[----:B------:R-:W-:-:S03]  /*44890*/  IMAD.SHL.U32 R0, R0, 0x2, RZ ;  /* 0x0000000200007824 */ /* 0x000fc600078e00ff */
[----:B------:R-:W3:Y:S04]  /*448a0*/  LDL.LU R23, [R1+0xa70] ;  /* 0x000a700001177983 */ /* 0x000ee80000300800 */
[----:B------:R-:W3:Y:S04]  /*448b0*/  LDL.LU R22, [R1+0xa50] ;  /* 0x000a500001167983 */ /* 0x000ee80000300800 */
[----:B------:R-:W3:Y:S04]  /*448c0*/  LDL.LU R21, [R1+0xa30] ;  /* 0x000a300001157983 */ /* 0x000ee80000300800 */
[----:B------:R-:W3:Y:S01]  /*448d0*/  LDL.LU R19, [R1+0xa10] ;  /* 0x000a100001137983 */ /* 0x000ee20000300800 */
[----:B------:R-:W-:-:S03]  /*448e0*/  LOP3.LUT R3, R0, 0x40, RZ, 0x3c, !PT ;  /* 0x0000004000037812 */ /* 0x000fc600078e3cff */
[----:B------:R-:W3:Y:S01]  /*448f0*/  LDL.LU R17, [R1+0x9f0] ;  /* 0x0009f00001117983 */ /* 0x000ee20000300800 */
[----:B------:R-:W0:Y:S03]  /*44900*/  S2R R0, SR_TID.X ;  /* 0x0000000000007919 */ /* 0x000e260000002100 */
        /* <DEDUP_REMOVED lines=19> */
[----:B0-----:R-:W-:-:S05]  /*44a40*/  LOP3.LUT R0, R0, 0x3f, RZ, 0xc0, !PT ;  /* 0x0000003f00007812 */ /* 0x001fca00078ec0ff */
[----:B------:R-:W-:-:S05]  /*44a50*/  IMAD.SHL.U32 R0, R0, 0x2, RZ ;  /* 0x0000000200007824 */ /* 0x000fca00078e00ff */
[----:B------:R-:W-:-:S05]  /*44a60*/  LOP3.LUT R0, R0, 0x30, RZ, 0x3c, !PT ;  /* 0x0000003000007812 */ /* 0x000fca00078e3cff */
[----:B--2---:R0:W-:Y:S04]  /*44a70*/  STS.U16 [R0+UR5+0x11580], R15 ;  /* 0x0115800f00007988 */ /* 0x0041e80008000405 */
[----:B0-----:R-:W2:Y:S04]  /*44a80*/  LDL.LU R15, [R1+0x4d90] ;  /* 0x004d9000010f7983 */ /* 0x001ea80000300800 */
[----:B--2---:R0:W-:Y:S04]  /*44a90*/  STS.U16 [R0+UR5+0x11980], R15 ;  /* 0x0119800f00007988 */ /* 0x0041e80008000405 */
[----:B0-----:R-:W2:Y:S04]  /*44aa0*/  LDL.LU R15, [R1+0x4d8c] ;  /* 0x004d8c00010f7983 */ /* 0x001ea80000300800 */
[----:B--2---:R0:W-:Y:S02]  /*44ab0*/  STS.U16 [R0+UR5+0x11d80], R15 ;  /* 0x011d800f00007988 */ /* 0x0041e40008000405 */
[----:B0-----:R-:W0:Y:S02]  /*44ac0*/  S2R R0, SR_TID.X ;  /* 0x0000000000007919 */ /* 0x001e240000002100 */
[----:B---3--:R1:W-:Y:S04]  /*44ad0*/  STS.U16 [R3+UR5+0x10200], R2 ;  /* 0x0102000203007988 */ /* 0x0083e80008000405 */
[----:B----4-:R-:W-:Y:S04]  /*44ae0*/  STS.U16 [R3+UR5+0x10600], R14 ;  /* 0x0106000e03007988 */ /* 0x010fe80008000405 */
[----:B------:R-:W-:Y:S04]  /*44af0*/  STS.U16 [R3+UR5+0x10a00], R23 ;  /* 0x010a001703007988 */ /* 0x000fe80008000405 */
[----:B------:R-:W-:Y:S04]  /*44b00*/  STS.U16 [R3+UR5+0x10e00], R22 ;  /* 0x010e001603007988 */ /* 0x000fe80008000405 */
[----:B------:R-:W-:Y:S04]  /*44b10*/  STS.U16 [R3+UR5+0x11200], R21 ;  /* 0x0112001503007988 */ /* 0x000fe80008000405 */
[----:B------:R-:W-:Y:S04]  /*44b20*/  STS.U16 [R3+UR5+0x11600], R19 ;  /* 0x0116001303007988 */ /* 0x000fe80008000405 */
[----:B------:R-:W-:Y:S04]  /*44b30*/  STS.U16 [R3+UR5+0x11a00], R17 ;  /* 0x011a001103007988 */ /* 0x000fe80008000405 */
[----:B------:R2:W-:Y:S01]  /*44b40*/  STS.U16 [R3+UR5+0x11e00], R16 ;  /* 0x011e001003007988 */ /* 0x0005e20008000405 */
[----:B0-----:R-:W-:-:S05]  /*44b50*/  LOP3.LUT R0, R0, 0x3f, RZ, 0xc0, !PT ;  /* 0x0000003f00007812 */ /* 0x001fca00078ec0ff */
[----:B------:R-:W-:-:S05]  /*44b60*/  IMAD.SHL.U32 R0, R0, 0x2, RZ ;  /* 0x0000000200007824 */ /* 0x000fca00078e00ff */
[----:B-1----:R-:W-:-:S05]  /*44b70*/  LOP3.LUT R2, R0, 0x50, RZ, 0x3c, !PT ;  /* 0x0000005000027812 */ /* 0x002fca00078e3cff */
[----:B------:R-:W-:Y:S04]  /*44b80*/  STS.U16 [R2+UR5+0x10280], R18 ;  /* 0x0102801202007988 */ /* 0x000fe80008000405 */
[----:B------:R-:W-:Y:S04]  /*44b90*/  STS.U16 [R2+UR5+0x10680], R20 ;  /* 0x0106801402007988 */ /* 0x000fe80008000405 */
[----:B------:R-:W-:Y:S04]  /*44ba0*/  STS.U16 [R2+UR5+0x10a80], R4 ;  /* 0x010a800402007988 */ /* 0x000fe80008000405 */
[----:B------:R-:W-:Y:S04]  /*44bb0*/  STS.U16 [R2+UR5+0x10e80], R5 ;  /* 0x010e800502007988 */ /* 0x000fe80008000405 */
[----:B------:R-:W-:Y:S04]  /*44bc0*/  STS.U16 [R2+UR5+0x11280], R6 ;  /* 0x0112800602007988 */ /* 0x000fe80008000405 */
[----:B------:R-:W-:Y:S04]  /*44bd0*/  STS.U16 [R2+UR5+0x11680], R7 ;  /* 0x0116800702007988 */ /* 0x000fe80008000405 */
[----:B------:R-:W-:Y:S04]  /*44be0*/  STS.U16 [R2+UR5+0x11a80], R8 ;  /* 0x011a800802007988 */ /* 0x000fe80008000405 */
[----:B------:R0:W-:Y:S01]  /*44bf0*/  STS.U16 [R2+UR5+0x11e80], R25 ;  /* 0x011e801902007988 */ /* 0x0001e20008000405 */
[----:B--2---:R-:W-:-:S02]  /*44c00*/  LOP3.LUT R3, R0, 0x60, RZ, 0x3c, !PT ;  /* 0x0000006000037812 */ /* 0x004fc400078e3cff */
[----:B0-----:R-:W-:Y:S02]  /*44c10*/  LOP3.LUT R2, R0, 0x70, RZ, 0x3c, !PT ;  /* 0x0000007000027812 */ /* 0x001fe400078e3cff */
[----:B------:R-:W2:Y:S04]  /*44c20*/  LDL.LU R0, [R1+0xa04] ;  /* 0x000a040001007983 */ /* 0x000ea80000300800 */
[----:B--2---:R0:W-:Y:S04]  /*44c30*/  STL [R1+0x4d80], R0 ;  /* 0x004d800001007387 */ /* 0x0041e80000100800 */
[----:B0-----:R-:W2:Y:S04]  /*44c40*/  LDL.LU R0, [R1+0xa24] ;  /* 0x000a240001007983 */ /* 0x001ea80000300800 */
[----:B--2---:R0:W-:Y:S04]  /*44c50*/  STL [R1+0x4d84], R0 ;  /* 0x004d840001007387 */ /* 0x0041e80000100800 */
[----:B0-----:R-:W2:Y:S04]  /*44c60*/  LDL.LU R0, [R1+0xa44] ;  /* 0x000a440001007983 */ /* 0x001ea80000300800 */
        /* <DEDUP_REMOVED lines=34> */
[----:B------:R0:W-:Y:S04]  /*44e90*/  STS.U16 [R2+UR5+0x10380], R26 ;  /* 0x0103801a02007988 */ /* 0x0001e80008000405 */
[----:B------:R-:W3:Y:S04]  /*44ea0*/  LDL.LU R24, [R1+0x160] ;  /* 0x0001600001187983 */ /* 0x000ee80000300800 */
[----:B------:R1:W-:Y:S04]  /*44eb0*/  STS.U16 [R2+UR5+0x10780], R28 ;  /* 0x0107801c02007988 */ /* 0x0003e80008000405 */
[----:B0-----:R-:W3:Y:S04]  /*44ec0*/  LDL.LU R26, [R1+0x15c] ;  /* 0x00015c00011a7983 */ /* 0x001ee80000300800 */
[----:B-1----:R-:W3:Y:S04]  /*44ed0*/  LDL.LU R28, [R1+0x158] ;  /* 0x00015800011c7983 */ /* 0x002ee80000300800 */
[----:B--2---:R0:W-:Y:S04]  /*44ee0*/  STS.U16 [R2+UR5+0x10b80], R0 ;  /* 0x010b800002007988 */ /* 0x0041e80008000405 */
[----:B0-----:R-:W2:Y:S04]  /*44ef0*/  LDL.LU R0, [R1+0x4d88] ;  /* 0x004d880001007983 */ /* 0x001ea80000300800 */
[----:B--2---:R0:W-:Y:S04]  /*44f00*/  STS.U16 [R2+UR5+0x10f80], R0 ;  /* 0x010f800002007988 */ /* 0x0041e80008000405 */
[----:B0-----:R-:W2:Y:S04]  /*44f10*/  LDL.LU R0, [R1+0x4d84] ;  /* 0x004d840001007983 */ /* 0x001ea80000300800 */
[----:B--2---:R0:W-:Y:S04]  /*44f20*/  STS.U16 [R2+UR5+0x11380], R0 ;  /* 0x0113800002007988 */ /* 0x0041e80008000405 */
[----:B0-----:R-:W2:Y:S04]  /*44f30*/  LDL.LU R0, [R1+0x4d80] ;  /* 0x004d800001007983 */ /* 0x001ea80000300800 */
[----:B--2---:R-:W-:Y:S04]  /*44f40*/  STS.U16 [R2+UR5+0x11780], R0 ;  /* 0x0117800002007988 */ /* 0x004fe80008000405 */
[----:B---3--:R-:W-:Y:S04]  /*44f50*/  STS.U16 [R2+UR5+0x11b80], R15 ;  /* 0x011b800f02007988 */ /* 0x008fe80008000405 */
[----:B----4-:R0:W-:Y:S04]  /*44f60*/  STS.U16 [R2+UR5+0x11f80], R3 ;  /* 0x011f800302007988 */ /* 0x0101e80008000405 */
[----:B0-----:R-:W2:Y:S04]  /*44f70*/  LDL.LU R2, [R1+0x148] ;  /* 0x0001480001027983 */ /* 0x001ea80000300800 */
[----:B--2---:R0:W-:Y:S04]  /*44f80*/  STL [R1+0x4d74], R2 ;  /* 0x004d740201007387 */ /* 0x0041e80000100800 */
[----:B0-----:R-:W2:Y:S04]  /*44f90*/  LDL.LU R2, [R1+0x14c] ;  /* 0x00014c0001027983 */ /* 0x001ea80000300800 */
[----:B--2---:R0:W-:Y:S04]  /*44fa0*/  STL [R1+0x4d78], R2 ;  /* 0x004d780201007387 */ /* 0x0041e80000100800 */
[----:B0-----:R-:W2:Y:S01]  /*44fb0*/  LDL.LU R2, [R1+0x150] ;  /* 0x0001500001027983 */ /* 0x001ea20000300800 */
[----:B------:R-:W0:Y:S02]  /*44fc0*/  S2R R0, SR_TID.X ;  /* 0x0000000000007919 */ /* 0x000e240000002100 */
[----:B0-----:R-:W-:Y:S01]  /*44fd0*/  LOP3.LUT R0, R0, 0x3f, RZ, 0xc0, !PT ;  /* 0x0000003f00007812 */ /* 0x001fe200078ec0ff */
[----:B--2---:R0:W-:Y:S04]  /*44fe0*/  STL [R1+0x4d7c], R2 ;  /* 0x004d7c0201007387 */ /* 0x0041e80000100800 */
[----:B0-----:R-:W2:Y:S01]  /*44ff0*/  LDL.LU R2, [R1+0x154] ;  /* 0x0001540001027983 */ /* 0x001ea20000300800 */
[----:B------:R-:W-:-:S05]  /*45000*/  IMAD.SHL.U32 R0, R0, 0x2, RZ ;  /* 0x0000000200007824 */ /* 0x000fca00078e00ff */
[----:B------:R0:W-:Y:S04]  /*45010*/  STS.U16 [R0+UR5+0x4400], R9 ;  /* 0x0044000900007988 */ /* 0x0001e80008000405 */
[----:B------:R1:W-:Y:S04]  /*45020*/  STS.U16 [R0+UR5+0x4800], R10 ;  /* 0x0048000a00007988 */ /* 0x0003e80008000405 */
[----:B------:R3:W-:Y:S04]  /*45030*/  STS.U16 [R0+UR5+0x4c00], R11 ;  /* 0x004c000b00007988 */ /* 0x0007e80008000405 */
[----:B------:R4:W-:Y:S04]  /*45040*/  STS.U16 [R0+UR5+0x5000], R12 ;  /* 0x0050000c00007988 */ /* 0x0009e80008000405 */
[----:B------:R1:W-:Y:S04]  /*45050*/  STS.U16 [R0+UR5+0x5400], R13 ;  /* 0x0054000d00007988 */ /* 0x0003e80008000405 */
[----:B------:R3:W-:Y:S04]  /*45060*/  STS.U16 [R0+UR5+0x5800], R24 ;  /* 0x0058001800007988 */ /* 0x0007e80008000405 */
[----:B0-----:R-:W2:Y:S04]  /*45070*/  LDL.LU R9, [R1+0x144] ;  /* 0x0001440001097983 */ /* 0x001ea80000300800 */
[----:B-1----:R-:W2:Y:S04]  /*45080*/  LDL.LU R10, [R1+0x140] ;  /* 0x00014000010a7983 */ /* 0x002ea80000300800 */
[----:B---3--:R-:W3:Y:S04]  /*45090*/  LDL.LU R11, [R1+0x13c] ;  /* 0x00013c00010b7983 */ /* 0x008ee80000300800 */
[----:B----4-:R-:W4:Y:S04]  /*450a0*/  LDL.LU R12, [R1+0x138] ;  /* 0x00013800010c7983 */ /* 0x010f280000300800 */
[----:B------:R-:W3:Y:S04]  /*450b0*/  LDL.LU R13, [R1+0x134] ;  /* 0x00013400010d7983 */ /* 0x000ee80000300800 */
[----:B------:R0:W-:Y:S04]  /*450c0*/  STS.U16 [R0+UR5+0x5c00], R26 ;  /* 0x005c001a00007988 */ /* 0x0001e80008000405 */
[----:B------:R-:W3:Y:S04]  /*450d0*/  LDL.LU R24, [R1+0x130] ;  /* 0x0001300001187983 */ /* 0x000ee80000300800 */
[----:B------:R1:W-:Y:S04]  /*450e0*/  STS.U16 [R0+UR5+0x6000], R28 ;  /* 0x0060001c00007988 */ /* 0x0003e80008000405 */
[----:B------:R0:W-:Y:S04]  /*450f0*/  STS.U16 [R0+UR5], R14 ;  /* 0x0000000e00007988 */ /* 0x0001e80008000405 */
[----:B------:R1:W-:Y:S04]  /*45100*/  STS.U16 [R0+UR5+0x400], R23 ;  /* 0x0004001700007988 */ /* 0x0003e80008000405 */
[----:B------:R1:W-:Y:S04]  /*45110*/  STS.U16 [R0+UR5+0x800], R22 ;  /* 0x0008001600007988 */ /* 0x0003e80008000405 */
[----:B0-----:R-:W3:Y:S04]  /*45120*/  LDL.LU R26, [R1+0x12c] ;  /* 0x00012c00011a7983 */ /* 0x001ee80000300800 */
[----:B-1----:R-:W3:Y:S04]  /*45130*/  LDL.LU R28, [R1+0x128] ;  /* 0x00012800011c7983 */ /* 0x002ee80000300800 */
[----:B------:R-:W3:Y:S04]  /*45140*/  LDL.LU R15, [R1+0x124] ;  /* 0x00012400010f7983 */ /* 0x000ee80000300800 */
[----:B------:R-:W3:Y:S04]  /*45150*/  LDL.LU R3, [R1+0x120] ;  /* 0x0001200001037983 */ /* 0x000ee80000300800 */
[----:B------:R-:W3:Y:S04]  /*45160*/  LDL.LU R14, [R1+0x11c] ;  /* 0x00011c00010e7983 */ /* 0x000ee80000300800 */
[----:B------:R-:W3:Y:S04]  /*45170*/  LDL.LU R23, [R1+0x118] ;  /* 0x0001180001177983 */ /* 0x000ee80000300800 */
[----:B------:R0:W-:Y:S04]  /*45180*/  STS.U16 [R0+UR5+0xc00], R21 ;  /* 0x000c001500007988 */ /* 0x0001e80008000405 */
[----:B------:R-:W3:Y:S04]  /*45190*/  LDL.LU R22, [R1+0x114] ;  /* 0x0001140001167983 */ /* 0x000ee80000300800 */
[----:B------:R1:W-:Y:S04]  /*451a0*/  STS.U16 [R0+UR5+0x1000], R19 ;  /* 0x0010001300007988 */ /* 0x0003e80008000405 */
[----:B------:R0:W-:Y:S04]  /*451b0*/  STS.U16 [R0+UR5+0x1400], R17 ;  /* 0x0014001100007988 */ /* 0x0001e80008000405 */
[----:B------:R0:W-:Y:S04]  /*451c0*/  STS.U16 [R0+UR5+0x1800], R16 ;  /* 0x0018001000007988 */ /* 0x0001e80008000405 */
[----:B------:R1:W-:Y:S04]  /*451d0*/  STS.U16 [R0+UR5+0x1c00], R18 ;  /* 0x001c001200007988 */ /* 0x0003e80008000405 */
[----:B------:R1:W-:Y:S04]  /*451e0*/  STS.U16 [R0+UR5+0x2000], R20 ;  /* 0x0020001400007988 */ /* 0x0003e80008000405 */
[----:B0-----:R-:W3:Y:S04]  /*451f0*/  LDL.LU R21, [R1+0x110] ;  /* 0x0001100001157983 */ /* 0x001ee80000300800 */
[----:B-1----:R-:W3:Y:S04]  /*45200*/  LDL.LU R19, [R1+0x10c] ;  /* 0x00010c0001137983 */ /* 0x002ee80000300800 */
        /* <DEDUP_REMOVED lines=26> */
[----:B------:R-:W-:Y:S04]  /*453b0*/  STS.U16 [R0+UR5+0x7400], R9 ;  /* 0x0074000900007988 */ /* 0x000fe80008000405 */
[----:B------:R-:W-:Y:S04]  /*453c0*/  STS.U16 [R0+UR5+0x7800], R10 ;  /* 0x0078000a00007988 */ /* 0x000fe80008000405 */
[----:B---3--:R-:W-:Y:S04]  /*453d0*/  STS.U16 [R0+UR5+0x7c00], R11 ;  /* 0x007c000b00007988 */ /* 0x008fe80008000405 */
[----:B----4-:R-:W-:Y:S04]  /*453e0*/  STS.U16 [R0+UR5+0x8000], R12 ;  /* 0x0080000c00007988 */ /* 0x010fe80008000405 */
[----:B------:R-:W-:Y:S04]  /*453f0*/  STS.U16 [R0+UR5+0x8400], R13 ;  /* 0x0084000d00007988 */ /* 0x000fe80008000405 */
[----:B------:R-:W-:Y:S04]  /*45400*/  STS.U16 [R0+UR5+0x8800], R24 ;  /* 0x0088001800007988 */ /* 0x000fe80008000405 */
[----:B------:R-:W-:Y:S04]  /*45410*/  STS.U16 [R0+UR5+0x8c00], R26 ;  /* 0x008c001a00007988 */ /* 0x000fe80008000405 */
[----:B------:R-:W-:Y:S04]  /*45420*/  STS.U16 [R0+UR5+0x9000], R28 ;  /* 0x0090001c00007988 */ /* 0x000fe80008000405 */
[----:B------:R-:W-:Y:S04]  /*45430*/  STS.U16 [R0+UR5+0x9400], R15 ;  /* 0x0094000f00007988 */ /* 0x000fe80008000405 */
[----:B------:R-:W-:Y:S04]  /*45440*/  STS.U16 [R0+UR5+0x9800], R3 ;  /* 0x0098000300007988 */ /* 0x000fe80008000405 */
[----:B--2---:R0:W-:Y:S04]  /*45450*/  STS.U16 [R0+UR5+0x7000], R2 ;  /* 0x0070000200007988 */ /* 0x0041e80008000405 */
[----:B0-----:R-:W2:Y:S04]  /*45460*/  LDL.LU R2, [R1+0x4d70] ;  /* 0x004d700001027983 */ /* 0x001ea80000300800 */
[----:B------:R-:W3:Y:S04]  /*45470*/  LDL.LU R9, [R1+0x4d6c] ;  /* 0x004d6c0001097983 */ /* 0x000ee80000300800 */
[----:B------:R-:W4:Y:S04]  /*45480*/  LDL.LU R10, [R1+0x4d68] ;  /* 0x004d6800010a7983 */ /* 0x000f280000300800 */
[----:B------:R-:W2:Y:S04]  /*45490*/  LDL.LU R11, [R1+0x4d64] ;  /* 0x004d6400010b7983 */ /* 0x000ea80000300800 */
[----:B------:R-:W2:Y:S04]  /*454a0*/  LDL.LU R12, [R1+0x4d60] ;  /* 0x004d6000010c7983 */ /* 0x000ea80000300800 */
[----:B------:R-:W2:Y:S04]  /*454b0*/  LDL.LU R13, [R1+0x4d5c] ;  /* 0x004d5c00010d7983 */ /* 0x000ea80000300800 */
[----:B------:R-:W2:Y:S04]  /*454c0*/  LDL.LU R24, [R1+0x4d58] ;  /* 0x004d580001187983 */ /* 0x000ea80000300800 */
[----:B------:R-:W2:Y:S04]  /*454d0*/  LDL.LU R26, [R1+0x4d54] ;  /* 0x004d5400011a7983 */ /* 0x000ea80000300800 */
[----:B------:R-:W2:Y:S04]  /*454e0*/  LDL.LU R28, [R1+0x4d50] ;  /* 0x004d5000011c7983 */ /* 0x000ea80000300800 */
        /* <DEDUP_REMOVED lines=10> */
[----:B------:R-:W4:Y:S04]  /*45590*/  LDL.LU R22, [R1+0xb4] ;  /* 0x0000b40001167983 */ /* 0x000f280000300800 */
[----:B------:R-:W4:Y:S04]  /*455a0*/  LDL.LU R21, [R1+0xb0] ;  /* 0x0000b00001157983 */ /* 0x000f280000300800 */
[----:B------:R-:W4:Y:S04]  /*455b0*/  LDL.LU R19, [R1+0xac] ;  /* 0x0000ac0001137983 */ /* 0x000f280000300800 */
[----:B------:R0:W-:Y:S04]  /*455c0*/  STS.U16 [R0+UR5+0xb400], R16 ;  /* 0x00b4001000007988 */ /* 0x0001e80008000405 */
[----:B------:R-:W4:Y:S04]  /*455d0*/  LDL.LU R17, [R1+0xa8] ;  /* 0x0000a80001117983 */ /* 0x000f280000300800 */
[----:B------:R1:W-:Y:S04]  /*455e0*/  STS.U16 [R0+UR5+0xb800], R18 ;  /* 0x00b8001200007988 */ /* 0x0003e80008000405 */
[----:B------:R0:W-:Y:S04]  /*455f0*/  STS.U16 [R0+UR5+0xbc00], R20 ;  /* 0x00bc001400007988 */ /* 0x0001e80008000405 */
[----:B------:R0:W-:Y:S04]  /*45600*/  STS.U16 [R0+UR5+0xc000], R4 ;  /* 0x00c0000400007988 */ /* 0x0001e80008000405 */
[----:B------:R1:W-:Y:S04]  /*45610*/  STS.U16 [R0+UR5+0xc400], R5 ;  /* 0x00c4000500007988 */ /* 0x0003e80008000405 */
[----:B------:R1:W-:Y:S04]  /*45620*/  STS.U16 [R0+UR5+0xc800], R6 ;  /* 0x00c8000600007988 */ /* 0x0003e80008000405 */
[----:B0-----:R-:W4:Y:S04]  /*45630*/  LDL.LU R16, [R1+0xa4] ;  /* 0x0000a40001107983 */ /* 0x001f280000300800 */
[----:B-1----:R-:W4:Y:S04]  /*45640*/  LDL.LU R18, [R1+0xa0] ;  /* 0x0000a00001127983 */ /* 0x002f280000300800 */
        /* <DEDUP_REMOVED lines=14> */
[----:B--2---:R-:W-:Y:S04]  /*45730*/  STS.U16 [R0+UR5+0xe000], R28 ;  /* 0x00e0001c00007988 */ /* 0x004fe80008000405 */
[----:B------:R0:W-:Y:S04]  /*45740*/  STL [R1+0x4d24], R28 ;  /* 0x004d241c01007387 */ /* 0x0001e80000100800 */
[----:B------:R-:W-:Y:S04]  /*45750*/  STS.U16 [R0+UR5+0xe400], R26 ;  /* 0x00e4001a00007988 */ /* 0x000fe80008000405 */
[----:B------:R-:W-:Y:S04]  /*45760*/  STS.U16 [R0+UR5+0xe800], R24 ;  /* 0x00e8001800007988 */ /* 0x000fe80008000405 */
[----:B------:R-:W-:Y:S04]  /*45770*/  STS.U16 [R0+UR5+0xec00], R13 ;  /* 0x00ec000d00007988 */ /* 0x000fe80008000405 */
[----:B0-----:R-:W2:Y:S04]  /*45780*/  LDL.LU R28, [R1+0xc8] ;  /* 0x0000c800011c7983 */ /* 0x001ea80000300800 */
[----:B------:R0:W-:Y:S04]  /*45790*/  STL [R1+0x4d28], R26 ;  /* 0x004d281a01007387 */ /* 0x0001e80000100800 */
[----:B------:R-:W-:Y:S04]  /*457a0*/  STS.U16 [R0+UR5+0xf000], R12 ;  /* 0x00f0000c00007988 */ /* 0x000fe80008000405 */
[----:B0-----:R-:W2:Y:S04]  /*457b0*/  LDL.LU R26, [R1+0xd0] ;  /* 0x0000d000011a7983 */ /* 0x001ea80000300800 */
[----:B------:R0:W-:Y:S04]  /*457c0*/  STL [R1+0x4d2c], R24 ;  /* 0x004d2c1801007387 */ /* 0x0001e80000100800 */
[----:B---3--:R-:W-:Y:S04]  /*457d0*/  STS.U16 [R0+UR5+0xfc00], R9 ;  /* 0x00fc000900007988 */ /* 0x008fe80008000405 */
[----:B0-----:R-:W3:Y:S04]  /*457e0*/  LDL.LU R24, [R1+0xd4] ;  /* 0x0000d40001187983 */ /* 0x001ee80000300800 */
[----:B------:R0:W-:Y:S04]  /*457f0*/  STL [R1+0x4d30], R13 ;  /* 0x004d300d01007387 */ /* 0x0001e80000100800 */
[----:B0-----:R-:W2:Y:S04]  /*45800*/  LDL.LU R13, [R1+0xd8] ;  /* 0x0000d800010d7983 */ /* 0x001ea80000300800 */
[----:B------:R0:W-:Y:S04]  /*45810*/  STL [R1+0x4d34], R12 ;  /* 0x004d340c01007387 */ /* 0x0001e80000100800 */
[----:B0-----:R-:W2:Y:S04]  /*45820*/  LDL.LU R12, [R1+0xdc] ;  /* 0x0000dc00010c7983 */ /* 0x001ea80000300800 */
[----:B------:R-:W-:Y:S04]  /*45830*/  STL [R1+0x4d38], R11 ;  /* 0x004d380b01007387 */ /* 0x000fe80000100800 */
[----:B----4-:R-:W-:Y:S04]  /*45840*/  STL [R1+0x4d3c], R10 ;  /* 0x004d3c0a01007387 */ /* 0x010fe80000100800 */
[----:B------:R0:W-:Y:S04]  /*45850*/  STL [R1+0x4d40], R9 ;  /* 0x004d400901007387 */ /* 0x0001e80000100800 */
[----:B0-----:R-:W4:Y:S04]  /*45860*/  LDL.LU R9, [R1+0x6c] ;  /* 0x00006c0001097983 */ /* 0x001f280000300800 */
[----:B----4-:R0:W-:Y:S04]  /*45870*/  STL [R1+0x4d44], R9 ;  /* 0x004d440901007387 */ /* 0x0101e80000100800 */
[----:B0-----:R-:W4:Y:S04]  /*45880*/  LDL.LU R9, [R1+0x70] ;  /* 0x0000700001097983 */ /* 0x001f280000300800 */
[----:B----4-:R0:W-:Y:S04]  /*45890*/  STL [R1+0x4d48], R9 ;  /* 0x004d480901007387 */ /* 0x0101e80000100800 */
[----:B0-----:R-:W4:Y:S04]  /*458a0*/  LDL.LU R9, [R1+0x74] ;  /* 0x0000740001097983 */ /* 0x001f280000300800 */
[----:B------:R-:W-:Y:S04]  /*458b0*/  STS.U16 [R0+UR5+0xf800], R10 ;  /* 0x00f8000a00007988 */ /* 0x000fe80008000405 */
[----:B------:R-:W-:Y:S04]  /*458c0*/  STS.U16 [R0+UR5+0xf400], R11 ;  /* 0x00f4000b00007988 */ /* 0x000fe80008000405 */
[----:B--2---:R-:W-:Y:S04]  /*458d0*/  STS.U16 [R2+UR5+0x80], R12 ;  /* 0x0000800c02007988 */ /* 0x004fe80008000405 */
[----:B------:R-:W-:Y:S04]  /*458e0*/  STS.U16 [R2+UR5+0x480], R13 ;  /* 0x0004800d02007988 */ /* 0x000fe80008000405 */
[----:B---3--:R-:W-:Y:S04]  /*458f0*/  STS.U16 [R2+UR5+0x880], R24 ;  /* 0x0008801802007988 */ /* 0x008fe80008000405 */
        /* <DEDUP_REMOVED lines=8> */
[----:B----4-:R0:W-:Y:S04]  /*45980*/  STL [R1+0x4d4c], R9 ;  /* 0x004d4c0901007387 */ /* 0x0101e80000100800 */
        /* <DEDUP_REMOVED lines=39> */
[----:B0-----:R-:W3:Y:S04]  /*45c00*/  LDL.LU R29, [R1+0x4] ;  /* 0x00000400011d7983 */ /* 0x001ee80000300800 */
[----:B------:R-:W3:Y:S04]  /*45c10*/  LDL.LU R0, [R1] ;  /* 0x0000000001007983 */ /* 0x000ee80000300800 */
[----:B--2---:R0:W-:Y:S04]  /*45c20*/  STS.U16 [R2+UR5+0x6080], R9 ;  /* 0x0060800902007988 */ /* 0x0041e80008000405 */
[----:B0-----:R-:W2:Y:S04]  /*45c30*/  LDL.LU R9, [R1+0x4d4c] ;  /* 0x004d4c0001097983 */ /* 0x001ea80000300800 */
[----:B--2---:R0:W-:Y:S04]  /*45c40*/  STS.U16 [R2+UR5+0x6480], R9 ;  /* 0x0064800902007988 */ /* 0x0041e80008000405 */
[----:B0-----:R-:W2:Y:S04]  /*45c50*/  LDL.LU R9, [R1+0x4d48] ;  /* 0x004d480001097983 */ /* 0x001ea80000300800 */
[----:B--2---:R0:W-:Y:S04]  /*45c60*/  STS.U16 [R2+UR5+0x6880], R9 ;  /* 0x0068800902007988 */ /* 0x0041e80008000405 */
[----:B0-----:R-:W2:Y:S04]  /*45c70*/  LDL.LU R9, [R1+0x4d44] ;  /* 0x004d440001097983 */ /* 0x001ea80000300800 */
[----:B--2---:R0:W-:Y:S04]  /*45c80*/  STS.U16 [R2+UR5+0x6c80], R9 ;  /* 0x006c800902007988 */ /* 0x0041e80008000405 */
[----:B---3--:R1:W-:Y:S04]  /*45c90*/  STS.U16 [R2+UR5+0x7080], R10 ;  /* 0x0070800a02007988 */ /* 0x0083e80008000405 */
[----:B----4-:R2:W-:Y:S04]  /*45ca0*/  STS.U16 [R2+UR5+0x7480], R11 ;  /* 0x0074800b02007988 */ /* 0x0105e80008000405 */
[----:B------:R3:W-:Y:S04]  /*45cb0*/  STS.U16 [R2+UR5+0x7880], R12 ;  /* 0x0078800c02007988 */ /* 0x0007e80008000405 */
[----:B------:R4:W-:Y:S04]  /*45cc0*/  STS.U16 [R2+UR5+0x7c80], R13 ;  /* 0x007c800d02007988 */ /* 0x0009e80008000405 */
[----:B------:R2:W-:Y:S04]  /*45cd0*/  STS.U16 [R2+UR5+0x8080], R24 ;  /* 0x0080801802007988 */ /* 0x0005e80008000405 */
[----:B0-----:R-:W4:Y:S04]  /*45ce0*/  LDL.LU R9, [R1+0x4d40] ;  /* 0x004d400001097983 */ /* 0x001f280000300800 */
[----:B-1----:R-:W4:Y:S04]  /*45cf0*/  LDL.LU R10, [R1+0x4d3c] ;  /* 0x004d3c00010a7983 */ /* 0x002f280000300800 */
[----:B--2---:R-:W2:Y:S04]  /*45d00*/  LDL.LU R11, [R1+0x4d38] ;  /* 0x004d3800010b7983 */ /* 0x004ea80000300800 */
[----:B---3--:R-:W3:Y:S04]  /*45d10*/  LDL.LU R12, [R1+0x4d34] ;  /* 0x004d3400010c7983 */ /* 0x008ee80000300800 */
[----:B----4-:R-:W4:Y:S04]  /*45d20*/  LDL.LU R13, [R1+0x4d30] ;  /* 0x004d3000010d7983 */ /* 0x010f280000300800 */
[----:B------:R-:W2:Y:S04]  /*45d30*/  LDL.LU R24, [R1+0x4d2c] ;  /* 0x004d2c0001187983 */ /* 0x000ea80000300800 */
        /* <DEDUP_REMOVED lines=8> */
[----:B------:R-:W2:Y:S04]  /*45dc0*/  LDL.LU R15, [R1+0x4d20] ;  /* 0x004d2000010f7983 */ /* 0x000ea80000300800 */
[----:B------:R-:W2:Y:S04]  /*45dd0*/  LDL.LU R3, [R1+0x4d1c] ;  /* 0x004d1c0001037983 */ /* 0x000ea80000300800 */
[----:B------:R-:W2:Y:S04]  /*45de0*/  LDL.LU R14, [R1+0x4d18] ;  /* 0x004d1800010e7983 */ /* 0x000ea80000300800 */
        /* <DEDUP_REMOVED lines=28> */
[----:B0-----:R-:W2:Y:S04]  /*45fb0*/  LDL.LU R25, [R1+0x4ce0] ;  /* 0x004ce00001197983 */ /* 0x001ea80000300800 */
[----:B-1----:R-:W2:Y:S04]  /*45fc0*/  LDL.LU R27, [R1+0x4cdc] ;  /* 0x004cdc00011b7983 */ /* 0x002ea80000300800 */
[----:B------:R-:W2:Y:S04]  /*45fd0*/  LDL.LU R29, [R1+0x4cd8] ;  /* 0x004cd800011d7983 */ /* 0x000ea80000300800 */
[----:B------:R-:W-:Y:S04]  /*45fe0*/  STS.U16 [R2+UR5+0xd880], R0 ;  /* 0x00d8800002007988 */ /* 0x000fe80008000405 */
[----:B--2---:R-:W-:Y:S04]  /*45ff0*/  STS.U16 [R2+UR5+0xdc80], R29 ;  /* 0x00dc801d02007988 */ /* 0x004fe80008000405 */
[----:B------:R-:W-:Y:S04]  /*46000*/  STS.U16 [R2+UR5+0xe080], R27 ;  /* 0x00e0801b02007988 */ /* 0x000fe80008000405 */
[----:B------:R-:W-:Y:S04]  /*46010*/  STS.U16 [R2+UR5+0xe480], R25 ;  /* 0x00e4801902007988 */ /* 0x000fe80008000405 */
[----:B------:R-:W-:Y:S04]  /*46020*/  STS.U16 [R2+UR5+0xe880], R8 ;  /* 0x00e8800802007988 */ /* 0x000fe80008000405 */
[----:B------:R-:W-:Y:S04]  /*46030*/  STS.U16 [R2+UR5+0xec80], R7 ;  /* 0x00ec800702007988 */ /* 0x000fe80008000405 */
[----:B------:R-:W-:Y:S04]  /*46040*/  STS.U16 [R2+UR5+0xf080], R6 ;  /* 0x00f0800602007988 */ /* 0x000fe80008000405 */
[----:B------:R0:W-:Y:S04]  /*46050*/  STS.U16 [R2+UR5+0xf480], R5 ;  /* 0x00f4800502007988 */ /* 0x0001e80008000405 */
[----:B------:R1:W-:Y:S04]  /*46060*/  STS.U16 [R2+UR5+0xf880], R4 ;  /* 0x00f8800402007988 */ /* 0x0003e80008000405 */
[----:B0-----:R-:W2:Y:S04]  /*46070*/  LDL R5, [R1+0x1e34] ;  /* 0x001e340001057983 */ /* 0x001ea80000100800 */
[----:B-1----:R-:W2:Y:S01]  /*46080*/  LDL R4, [R1+0xfa4] ;  /* 0x000fa40001047983 */ /* 0x002ea20000100800 */
[----:B------:R-:W-:-:S02]  /*46090*/  PRMT R14, RZ, 0x7610, R14 ;  /* 0x00007610ff0e7816 */ /* 0x000fc4000000000e */
[----:B--2---:R-:W-:-:S04]  /*460a0*/  @!P2 LOP3.LUT R5, R5, R4, RZ, 0x3c, !PT ;  /* 0x000000040505a212 */ /* 0x004fc800078e3cff */
[----:B------:R-:W-:-:S04]  /*460b0*/  @!P2 LOP3.LUT R4, R5, R4, RZ, 0x3c, !PT ;  /* 0x000000040504a212 */ /* 0x000fc800078e3cff */
[----:B------:R-:W-:-:S05]  /*460c0*/  @!P2 LOP3.LUT R5, R5, R4, RZ, 0x3c, !PT ;  /* 0x000000040505a212 */ /* 0x000fca00078e3cff */
[----:B------:R-:W2:Y:S04]  /*460d0*/  @!P2 LDG.E.U16 R14, desc[UR8][R4.64] ;  /* 0x00000008040ea981 */ /* 0x000ea8000c1e1500 */
[----:B------:R0:W-:Y:S04]  /*460e0*/  STS.U16 [R2+UR5+0xfc80], R19 ;  /* 0x00fc801302007988 */ /* 0x0001e80008000405 */
        /* <DEDUP_REMOVED lines=8> */
[----:B------:R-:W3:Y:S04]  /*46170*/  LDL.LU R0, [R1+0x1f68] ;  /* 0x001f680001007983 */ /* 0x000ee80000300800 */
[----:B-1----:R-:W3:Y:S04]  /*46180*/  LDL.LU R15, [R1+0x4cd4] ;  /* 0x004cd400010f7983 */ /* 0x002ee80000300800 */
[----:B--2---:R0:W-:Y:S04]  /*46190*/  STL [R1+0xd88], R14 ;  /* 0x000d880e01007387 */ /* 0x0041e80000100800 */
[----:B0-----:R-:W2:Y:S04]  /*461a0*/  LDL.LU R14, [R1+0x4cd0] ;  /* 0x004cd000010e7983 */ /* 0x001ea80000300800 */
        /* <DEDUP_REMOVED lines=2287> */
[----:B------:R-:W2:Y:S02]  /*4f0a0*/  LDL R5, [R1+0x1368] ;  /* 0x0013680001057983 */ /* 0x000ea40000100800 */
[----:B--2---:R-:W-:-:S02]  /*4f0b0*/  @!P2 LOP3.LUT R5, R5, R4, RZ, 0x3c, !PT ;  /* 0x000000040505a212 */ /* 0x004fc400078e3cff */
[----:B---3--:R-:W-:Y:S02]  /*4f0c0*/  PRMT R14, RZ, 0x7610, R14 ;  /* 0x00007610ff0e7816 */ /* 0x008fe4000000000e */
[----:B------:R-:W-:-:S04]  /*4f0d0*/  @!P2 LOP3.LUT R4, R5, R4, RZ, 0x3c, !PT ;  /* 0x000000040504a212 */ /* 0x000fc800078e3cff */
[----:B------:R-:W-:-:S05]  /*4f0e0*/  @!P2 LOP3.LUT R5, R5, R4, RZ, 0x3c, !PT ;  /* 0x000000040505a212 */ /* 0x000fca00078e3cff */
[----:B------:R-:W2:Y:S04]  /*4f0f0*/  @!P2 LDG.E.U16 R14, desc[UR8][R4.64] ;  /* 0x00000008040ea981 */ /* 0x000ea8000c1e1500 */
[----:B--2---:R0:W-:Y:S04]  /*4f100*/  STL [R1+0x180], R14 ;  /* 0x0001800e01007387 */ /* 0x0041e80000100800 */
[----:B0-----:R-:W2:Y:S04]  /*4f110*/  LDL.LU R14, [R1+0x48d4] ;  /* 0x0048d400010e7983 */ /* 0x001ea80000300800 */
[----:B------:R-:W3:Y:S04]  /*4f120*/  LDL R4, [R1+0x135c] ;  /* 0x00135c0001047983 */ /* 0x000ee80000100800 */
[----:B------:R-:W3:Y:S02]  /*4f130*/  LDL R5, [R1+0x1360] ;  /* 0x0013600001057983 */ /* 0x000ee40000100800 */
[----:B---3--:R-:W-:-:S02]  /*4f140*/  @!P2 LOP3.LUT R5, R5, R4, RZ, 0x3c, !PT ;  /* 0x000000040505a212 */ /* 0x008fc400078e3cff */
[----:B--2---:R-:W-:Y:S02]  /*4f150*/  PRMT R14, RZ, 0x7610, R14 ;  /* 0x00007610ff0e7816 */ /* 0x004fe4000000000e */
        /* <DEDUP_REMOVED lines=653> */
[----:B------:R-:W3:Y:S01]  /*51a30*/  LDL R5, [R1+0xfc8] ;  /* 0x000fc80001057983 */ /* 0x000ee20000100800 */
[----:B------:R-:W-:-:S03]  /*51a40*/  @!P2 IMAD.MOV.U32 R4, RZ, RZ, R14 ;  /* 0x000000ffff04a224 */ /* 0x000fc600078e000e */
[----:B------:R-:W4:Y:S01]  /*51a50*/  LDL R14, [R1+0x1f94] ;  /* 0x001f9400010e7983 */ /* 0x000f220000100800 */
[----:B--2---:R-:W-:-:S06]  /*51a60*/  PRMT R15, RZ, 0x7610, R15 ;  /* 0x00007610ff0f7816 */ /* 0x004fcc000000000f */
[----:B---3--:R-:W2:Y:S04]  /*51a70*/  @!P2 LDG.E.U16 R15, desc[UR8][R4.64] ;  /* 0x00000008040fa981 */ /* 0x008ea8000c1e1500 */
        /* <DEDUP_REMOVED lines=26> */
[----:B------:R0:W3:Y:S04]  /*51c20*/  @!P2 LDG.E.U16 R22, desc[UR8][R4.64] ;  /* 0x000000080416a981 */ /* 0x0000e8000c1e1500 */
[----:B------:R-:W0:Y:S04]  /*51c30*/  LDL R4, [R1+0x1f10] ;  /* 0x001f100001047983 */ /* 0x000e280000100800 */
[----:B------:R-:W0:Y:S01]  /*51c40*/  LDL R5, [R1+0x1f44] ;  /* 0x001f440001057983 */ /* 0x000e220000100800 */
[----:B----4-:R-:W-:Y:S02]  /*51c50*/  PRMT R13, RZ, 0x7610, R13 ;  /* 0x00007610ff0d7816 */ /* 0x010fe4000000000d */
[----:B0-----:R-:W-:-:S04]  /*51c60*/  @!P2 LOP3.LUT R5, R5, R4, RZ, 0x3c, !PT ;  /* 0x000000040505a212 */ /* 0x001fc800078e3cff */
[----:B------:R-:W-:-:S04]  /*51c70*/  @!P2 LOP3.LUT R4, R5, R4, RZ, 0x3c, !PT ;  /* 0x000000040504a212 */ /* 0x000fc800078e3cff */
[----:B------:R-:W-:Y:S01]  /*51c80*/  @!P2 LOP3.LUT R5, R5, R4, RZ, 0x3c, !PT ;  /* 0x000000040505a212 */ /* 0x000fe200078e3cff */
[----:B---3--:R-:W-:Y:S04]  /*51c90*/  STL [R1+0x4764], R22 ;  /* 0x0047641601007387 */ /* 0x008fe80000100800 */
[----:B------:R0:W3:Y:S04]  /*51ca0*/  @!P2 LDG.E.U16 R13, desc[UR8][R4.64] ;  /* 0x00000008040da981 */ /* 0x0000e8000c1e1500 */
[----:B------:R-:W4:Y:S01]  /*51cb0*/  LDL R5, [R1+0x1f50] ;  /* 0x001f500001057983 */ /* 0x000f220000100800 */
[----:B------:R-:W-:Y:S01]  /*51cc0*/  PRMT R12, RZ, 0x7610, R12 ;  /* 0x00007610ff0c7816 */ /* 0x000fe2000000000c */
[----:B0-----:R-:W-:-:S02]  /*51cd0*/  @!P2 IMAD.MOV.U32 R4, RZ, RZ, R14 ;  /* 0x000000ffff04a224 */ /* 0x001fc400078e000e */
[----:B---3--:R-:W-:Y:S01]  /*51ce0*/  STL [R1+0x4768], R13 ;  /* 0x0047680d01007387 */ /* 0x008fe20000100800 */
[----:B--2---:R-:W-:-:S03]  /*51cf0*/  PRMT R15, RZ, 0x7610, R15 ;  /* 0x00007610ff0f7816 */ /* 0x004fc6000000000f */
[----:B------:R-:W2:Y:S04]  /*51d00*/  LDL R14, [R1+0x1000] ;  /* 0x00100000010e7983 */ /* 0x000ea80000100800 */
[----:B----4-:R0:W3:Y:S04]  /*51d10*/  @!P2 LDG.E.U16 R12, desc[UR8][R4.64] ;  /* 0x00000008040ca981 */ /* 0x0100e8000c1e1500 */
[----:B------:R-:W0:Y:S04]  /*51d20*/  LDL R4, [R1+0x1064] ;  /* 0x0010640001047983 */ /* 0x000e280000100800 */
[----:B------:R-:W0:Y:S02]  /*51d30*/  LDL R5, [R1+0x1068] ;  /* 0x0010680001057983 */ /* 0x000e240000100800 */
[----:B0-----:R-:W-:-:S04]  /*51d40*/  @!P2 LOP3.LUT R5, R5, R4, RZ, 0x3c, !PT ;  /* 0x000000040505a212 */ /* 0x001fc800078e3cff */
[----:B------:R-:W-:-:S04]  /*51d50*/  @!P2 LOP3.LUT R4, R5, R4, RZ, 0x3c, !PT ;  /* 0x000000040504a212 */ /* 0x000fc800078e3cff */
[----:B------:R-:W-:-:S05]  /*51d60*/  @!P2 LOP3.LUT R5, R5, R4, RZ, 0x3c, !PT ;  /* 0x000000040505a212 */ /* 0x000fca00078e3cff */
[----:B------:R-:W4:Y:S04]  /*51d70*/  @!P2 LDG.E.U16 R15, desc[UR8][R4.64] ;  /* 0x00000008040fa981 */ /* 0x000f28000c1e1500 */
[----:B---3--:R-:W-:Y:S04]  /*51d80*/  STL [R1+0x476c], R12 ;  /* 0x00476c0c01007387 */ /* 0x008fe80000100800 */
[----:B----4-:R0:W-:Y:S04]  /*51d90*/  STL [R1+0x60], R15 ;  /* 0x0000600f01007387 */ /* 0x0101e80000100800 */
[----:B0-----:R-:W3:Y:S04]  /*51da0*/  LDL.LU R15, [R1+0x47a4] ;  /* 0x0047a400010f7983 */ /* 0x001ee80000300800 */
[----:B------:R-:W4:Y:S04]  /*51db0*/  LDL R4, [R1+0x105c] ;  /* 0x00105c0001047983 */ /* 0x000f280000100800 */
[----:B------:R-:W4:Y:S02]  /*51dc0*/  LDL R5, [R1+0x1060] ;  /* 0x0010600001057983 */ /* 0x000f240000100800 */
[----:B----4-:R-:W-:-:S02]  /*51dd0*/  @!P2 LOP3.LUT R5, R5, R4, RZ, 0x3c, !PT ;  /* 0x000000040505a212 */ /* 0x010fc400078e3cff */
[----:B---3--:R-:W-:Y:S02]  /*51de0*/  PRMT R15, RZ, 0x7610, R15 ;  /* 0x00007610ff0f7816 */ /* 0x008fe4000000000f */
[----:B------:R-:W-:-:S04]  /*51df0*/  @!P2 LOP3.LUT R4, R5, R4, RZ, 0x3c, !PT ;  /* 0x000000040504a212 */ /* 0x000fc800078e3cff */
[----:B------:R-:W-:-:S05]  /*51e00*/  @!P2 LOP3.LUT R5, R5, R4, RZ, 0x3c, !PT ;  /* 0x000000040505a212 */ /* 0x000fca00078e3cff */
[----:B------:R-:W3:Y:S04]  /*51e10*/  @!P2 LDG.E.U16 R15, desc[UR8][R4.64] ;  /* 0x00000008040fa981 */ /* 0x000ee8000c1e1500 */
[----:B---3--:R0:W-:Y:S04]  /*51e20*/  STL [R1+0x5c], R15 ;  /* 0x00005c0f01007387 */ /* 0x0081e80000100800 */
[----:B0-----:R-:W3:Y:S04]  /*51e30*/  LDL.LU R15, [R1+0x47a0] ;  /* 0x0047a000010f7983 */ /* 0x001ee80000300800 */
[----:B------:R-:W4:Y:S04]  /*51e40*/  LDL R4, [R1+0x103c] ;  /* 0x00103c0001047983 */ /* 0x000f280000100800 */
[----:B------:R-:W4:Y:S01]  /*51e50*/  LDL R5, [R1+0x1040] ;  /* 0x0010400001057983 */ /* 0x000f220000100800 */
[----:B------:R-:W-:-:S02]  /*51e60*/  PRMT R22, RZ, 0x7610, R22 ;  /* 0x00007610ff167816 */ /* 0x000fc40000000016 */
[----:B----4-:R-:W-:-:S04]  /*51e70*/  @!P2 LOP3.LUT R5, R5, R4, RZ, 0x3c, !PT ;  /* 0x000000040505a212 */ /* 0x010fc800078e3cff */
[----:B------:R-:W-:-:S04]  /*51e80*/  @!P2 LOP3.LUT R4, R5, R4, RZ, 0x3c, !PT ;  /* 0x000000040504a212 */ /* 0x000fc800078e3cff */
[----:B------:R-:W-:-:S05]  /*51e90*/  @!P2 LOP3.LUT R5, R5, R4, RZ, 0x3c, !PT ;  /* 0x000000040505a212 */ /* 0x000fca00078e3cff */
[----:B------:R0:W4:Y:S04]  /*51ea0*/  @!P2 LDG.E.U16 R22, desc[UR8][R4.64] ;  /* 0x000000080416a981 */ /* 0x000128000c1e1500 */
[----:B------:R-:W0:Y:S04]  /*51eb0*/  LDL R4, [R1+0x1034] ;  /* 0x0010340001047983 */ /* 0x000e280000100800 */
[----:B------:R-:W0:Y:S01]  /*51ec0*/  LDL R5, [R1+0x1038] ;  /* 0x0010380001057983 */ /* 0x000e220000100800 */
[----:B---3--:R-:W-:Y:S02]  /*51ed0*/  PRMT R15, RZ, 0x7610, R15 ;  /* 0x00007610ff0f7816 */ /* 0x008fe4000000000f */
[----:B0-----:R-:W-:-:S04]  /*51ee0*/  @!P2 LOP3.LUT R5, R5, R4, RZ, 0x3c, !PT ;  /* 0x000000040505a212 */ /* 0x001fc800078e3cff */
[----:B------:R-:W-:-:S04]  /*51ef0*/  @!P2 LOP3.LUT R4, R5, R4, RZ, 0x3c, !PT ;  /* 0x000000040504a212 */ /* 0x000fc800078e3cff */
[----:B------:R-:W-:-:S05]  /*51f00*/  @!P2 LOP3.LUT R5, R5, R4, RZ, 0x3c, !PT ;  /* 0x000000040505a212 */ /* 0x000fca00078e3cff */
[----:B------:R-:W3:Y:S04]  /*51f10*/  @!P2 LDG.E.U16 R15, desc[UR8][R4.64] ;  /* 0x00000008040fa981 */ /* 0x000ee8000c1e1500 */
[----:B----4-:R0:W-:Y:S04]  /*51f20*/  STL [R1+0x54], R22 ;  /* 0x0000541601007387 */ /* 0x0101e80000100800 */
[----:B0-----:R-:W4:Y:S04]  /*51f30*/  LDL R22, [R1+0x1f0c] ;  /* 0x001f0c0001167983 */ /* 0x001f280000100800 */
[----:B---3--:R0:W-:Y:S04]  /*51f40*/  STL [R1+0x50], R15 ;  /* 0x0000500f01007387 */ /* 0x0081e80000100800 */
[----:B0-----:R-:W3:Y:S04]  /*51f50*/  LDL.LU R15, [R1+0x479c] ;  /* 0x00479c00010f7983 */ /* 0x001ee80000300800 */
[----:B------:R-:W4:Y:S01]  /*51f60*/  LDL R5, [R1+0xffc] ;  /* 0x000ffc0001057983 */ /* 0x000f220000100800 */
[----:B--2---:R-:W-:-:S03]  /*51f70*/  @!P2 IMAD.MOV.U32 R4, RZ, RZ, R14 ;  /* 0x000000ffff04a224 */ /* 0x004fc600078e000e */
[----:B------:R-:W2:Y:S01]  /*51f80*/  LDL R14, [R1+0x1f4c] ;  /* 0x001f4c00010e7983 */ /* 0x000ea20000100800 */
[----:B---3--:R-:W-:-:S06]  /*51f90*/  PRMT R15, RZ, 0x7610, R15 ;  /* 0x00007610ff0f7816 */ /* 0x008fcc000000000f */
[----:B----4-:R-:W3:Y:S04]  /*51fa0*/  @!P2 LDG.E.U16 R15, desc[UR8][R4.64] ;  /* 0x00000008040fa981 */ /* 0x010ee8000c1e1500 */
[----:B---3--:R0:W-:Y:S04]  /*51fb0*/  STL [R1+0x48], R15 ;  /* 0x0000480f01007387 */ /* 0x0081e80000100800 */
        /* <DEDUP_REMOVED lines=25> */
[----:B------:R-:W3:Y:S01]  /*52150*/  @!P2 LDG.E.U16 R15, desc[UR8][R4.64] ;  /* 0x00000008040fa981 */ /* 0x000ee2000c1e1500 */
[----:B------:R-:W-:-:S03]  /*52160*/  PRMT R20, RZ, 0x7610, R20 ;  /* 0x00007610ff147816 */ /* 0x000fc60000000014 */
[----:B---3--:R0:W-:Y:S04]  /*52170*/  STL [R1+0x18], R15 ;  /* 0x0000180f01007387 */ /* 0x0081e80000100800 */
[----:B0-----:R-:W3:Y:S04]  /*52180*/  LDL.LU R15, [R1+0x478c] ;  /* 0x00478c00010f7983 */ /* 0x001ee80000300800 */
[----:B------:R-:W4:Y:S01]  /*52190*/  LDL R5, [R1+0x1ed8] ;  /* 0x001ed80001057983 */ /* 0x000f220000100800 */
[----:B------:R-:W-:Y:S01]  /*521a0*/  @!P2 IMAD.MOV.U32 R4, RZ, RZ, R22 ;  /* 0x000000ffff04a224 */ /* 0x000fe200078e0016 */
[----:B------:R-:W-:-:S02]  /*521b0*/  PRMT R11, RZ, 0x7610, R11 ;  /* 0x00007610ff0b7816 */ /* 0x000fc4000000000b */
[----:B------:R-:W2:Y:S04]  /*521c0*/  LDL R22, [R1+0x1020] ;  /* 0x0010200001167983 */ /* 0x000ea80000100800 */
[----:B----4-:R2:W4:Y:S04]  /*521d0*/  @!P2 LDG.E.U16 R20, desc[UR8][R4.64] ;  /* 0x000000080414a981 */ /* 0x010528000c1e1500 */
[----:B------:R-:W3:Y:S01]  /*521e0*/  LDL R5, [R1+0x1f18] ;  /* 0x001f180001057983 */ /* 0x000ee20000100800 */
[----:B--2---:R-:W-:-:S03]  /*521f0*/  @!P2 IMAD.MOV.U32 R4, RZ, RZ, R14 ;  /* 0x000000ffff04a224 */ /* 0x004fc600078e000e */
[----:B----4-:R-:W-:Y:S01]  /*52200*/  STL [R1+0x4748], R20 ;  /* 0x0047481401007387 */ /* 0x010fe20000100800 */
[----:B------:R-:W-:-:S03]  /*52210*/  PRMT R10, RZ, 0x7610, R10 ;  /* 0x00007610ff0a7816 */ /* 0x000fc6000000000a */
[----:B------:R-:W2:Y:S04]  /*52220*/  LDL R14, [R1+0xff8] ;  /* 0x000ff800010e7983 */ /* 0x000ea80000100800 */
[----:B---3--:R0:W3:Y:S04]  /*52230*/  @!P2 LDG.E.U16 R11, desc[UR8][R4.64] ;  /* 0x00000008040ba981 */ /* 0x0080e8000c1e1500 */
[----:B------:R-:W0:Y:S04]  /*52240*/  LDL R4, [R1+0x1f58] ;  /* 0x001f580001047983 */ /* 0x000e280000100800 */
[----:B------:R-:W0:Y:S02]  /*52250*/  LDL R5, [R1+0x1f90] ;  /* 0x001f900001057983 */ /* 0x000e240000100800 */
[----:B0-----:R-:W-:-:S04]  /*52260*/  @!P2 LOP3.LUT R5, R5, R4, RZ, 0x3c, !PT ;  /* 0x000000040505a212 */ /* 0x001fc800078e3cff */
[----:B------:R-:W-:-:S04]  /*52270*/  @!P2 LOP3.LUT R4, R5, R4, RZ, 0x3c, !PT ;  /* 0x000000040504a212 */ /* 0x000fc800078e3cff */
[----:B------:R-:W-:Y:S01]  /*52280*/  @!P2 LOP3.LUT R5, R5, R4, RZ, 0x3c, !PT ;  /* 0x000000040505a212 */ /* 0x000fe200078e3cff */
[----:B---3--:R-:W-:Y:S04]  /*52290*/  STL [R1+0x474c], R11 ;  /* 0x00474c0b01007387 */ /* 0x008fe80000100800 */
[----:B------:R0:W3:Y:S04]  /*522a0*/  @!P2 LDG.E.U16 R10, desc[UR8][R4.64] ;  /* 0x00000008040aa981 */ /* 0x0000e8000c1e1500 */
[----:B------:R-:W0:Y:S04]  /*522b0*/  LDL R4, [R1+0x102c] ;  /* 0x00102c0001047983 */ /* 0x000e280000100800 */
[----:B------:R-:W0:Y:S01]  /*522c0*/  LDL R5, [R1+0x1030] ;  /* 0x0010300001057983 */ /* 0x000e220000100800 */
[----:B------:R-:W-:-:S02]  /*522d0*/  PRMT R12, RZ, 0x7610, R12 ;  /* 0x00007610ff0c7816 */ /* 0x000fc4000000000c */
        /* <DEDUP_REMOVED lines=10> */
[----:B------:R-:W-:-:S05]  /*52380*/  @!P2 LOP3.LUT R5, R5, R4, RZ, 0x3c, !PT ;  /* 0x000000040505a212 */ /* 0x000fca00078e3cff */
[----:B------:R-:W4:Y:S04]  /*52390*/  @!P2 LDG.E.U16 R15, desc[UR8][R4.64] ;  /* 0x00000008040fa981 */ /* 0x000f28000c1e1500 */
[----:B---3--:R0:W-:Y:S04]  /*523a0*/  STL [R1+0x3c], R12 ;  /* 0x00003c0c01007387 */ /* 0x0081e80000100800 */
[----:B0-----:R-:W3:Y:S04]  /*523b0*/  LDL R12, [R1+0x1e94] ;  /* 0x001e9400010c7983 */ /* 0x001ee80000100800 */
[----:B----4-:R0:W-:Y:S04]  /*523c0*/  STL [R1+0x38], R15 ;  /* 0x0000380f01007387 */ /* 0x0101e80000100800 */
[----:B0-----:R-:W4:Y:S04]  /*523d0*/  LDL.LU R15, [R1+0x4788] ;  /* 0x00478800010f7983 */ /* 0x001f280000300800 */
[----:B------:R-:W2:Y:S01]  /*523e0*/  LDL R5, [R1+0x101c] ;  /* 0x00101c0001057983 */ /* 0x000ea20000100800 */
[----:B------:R-:W-:Y:S01]  /*523f0*/  PRMT R20, RZ, 0x7610, R20 ;  /* 0x00007610ff147816 */ /* 0x000fe20000000014 */
[----:B------:R-:W-:Y:S01]  /*52400*/  @!P2 IMAD.MOV.U32 R4, RZ, RZ, R22 ;  /* 0x000000ffff04a224 */ /* 0x000fe200078e0016 */
[----:B------:R-:W-:Y:S01]  /*52410*/  PRMT R11, RZ, 0x7610, R11 ;  /* 0x00007610ff0b7816 */ /* 0x000fe2000000000b */
[----:B------:R-:W3:Y:S04]  /*52420*/  LDL R22, [R1+0x1ee0] ;  /* 0x001ee00001167983 */ /* 0x000ee80000100800 */
[----:B--2---:R0:W2:Y:S04]  /*52430*/  @!P2 LDG.E.U16 R20, desc[UR8][R4.64] ;  /* 0x000000080414a981 */ /* 0x0040a8000c1e1500 */
[----:B------:R-:W3:Y:S01]  /*52440*/  LDL R5, [R1+0xff4] ;  /* 0x000ff40001057983 */ /* 0x000ee20000100800 */
[----:B0-----:R-:W-:-:S03]  /*52450*/  @!P2 IMAD.MOV.U32 R4, RZ, RZ, R14 ;  /* 0x000000ffff04a224 */ /* 0x001fc600078e000e */
[----:B--2---:R0:W-:Y:S01]  /*52460*/  STL [R1+0x34], R20 ;  /* 0x0000341401007387 */ /* 0x0041e20000100800 */
[----:B----4-:R-:W-:-:S03]  /*52470*/  PRMT R15, RZ, 0x7610, R15 ;  /* 0x00007610ff0f7816 */ /* 0x010fc6000000000f */
[----:B------:R-:W2:Y:S04]  /*52480*/  LDL R14, [R1+0x1f20] ;  /* 0x001f2000010e7983 */ /* 0x000ea80000100800 */
[----:B---3--:R1:W3:Y:S04]  /*52490*/  @!P2 LDG.E.U16 R11, desc[UR8][R4.64] ;  /* 0x00000008040ba981 */ /* 0x0082e8000c1e1500 */
[----:B0-----:R-:W4:Y:S04]  /*524a0*/  LDL R20, [R1+0x1f14] ;  /* 0x001f140001147983 */ /* 0x001f280000100800 */
[----:B------:R-:W1:Y:S04]  /*524b0*/  LDL R4, [R1+0xfc0] ;  /* 0x000fc00001047983 */ /* 0x000e680000100800 */
[----:B------:R-:W1:Y:S02]  /*524c0*/  LDL R5, [R1+0x1e54] ;  /* 0x001e540001057983 */ /* 0x000e640000100800 */
[----:B-1----:R-:W-:-:S04]  /*524d0*/  @!P2 LOP3.LUT R5, R5, R4, RZ, 0x3c, !PT ;  /* 0x000000040505a212 */ /* 0x002fc800078e3cff */
[----:B------:R-:W-:-:S04]  /*524e0*/  @!P2 LOP3.LUT R4, R5, R4, RZ, 0x3c, !PT ;  /* 0x000000040504a212 */ /* 0x000fc800078e3cff */
[----:B------:R-:W-:-:S05]  /*524f0*/  @!P2 LOP3.LUT R5, R5, R4, RZ, 0x3c, !PT ;  /* 0x000000040505a212 */ /* 0x000fca00078e3cff */
[----:B------:R-:W2:Y:S04]  /*52500*/  @!P2 LDG.E.U16 R15, desc[UR8][R4.64] ;  /* 0x00000008040fa981 */ /* 0x000ea8000c1e1500 */
[----:B---3--:R0:W-:Y:S04]  /*52510*/  STL [R1+0x30], R11 ;  /* 0x0000300b01007387 */ /* 0x0081e80000100800 */
[----:B0-----:R-:W3:Y:S04]  /*52520*/  LDL R11, [R1+0x1f54] ;  /* 0x001f5400010b7983 */ /* 0x001ee80000100800 */
        /* <DEDUP_REMOVED lines=10> */
[----:B------:R-:W3:Y:S01]  /*525d0*/  LDL R5, [R1+0x1ed4] ;  /* 0x001ed40001057983 */ /* 0x000ee20000100800 */
[----:B------:R-:W-:-:S02]  /*525e0*/  PRMT R26, RZ, 0x7610, R26 ;  /* 0x00007610ff1a7816 */ /* 0x000fc4000000001a */
[----:B------:R-:W-:Y:S02]  /*525f0*/  PRMT R9, RZ, 0x7610, R9 ;  /* 0x00007610ff097816 */ /* 0x000fe40000000009 */
[----:B------:R-:W-:Y:S02]  /*52600*/  PRMT R8, RZ, 0x7610, R8 ;  /* 0x00007610ff087816 */ /* 0x000fe40000000008 */
[----:B---3--:R-:W-:-:S04]  /*52610*/  @!P2 LOP3.LUT R5, R5, R4, RZ, 0x3c, !PT ;  /* 0x000000040505a212 */ /* 0x008fc800078e3cff */
[----:B------:R-:W-:-:S04]  /*52620*/  @!P2 LOP3.LUT R4, R5, R4, RZ, 0x3c, !PT ;  /* 0x000000040504a212 */ /* 0x000fc800078e3cff */
[----:B------:R-:W-:-:S05]  /*52630*/  @!P2 LOP3.LUT R5, R5, R4, RZ, 0x3c, !PT ;  /* 0x000000040505a212 */ /* 0x000fca00078e3cff */
[----:B------:R4:W3:Y:S02]  /*52640*/  @!P2 LDG.E.U16 R26, desc[UR8][R4.64] ;  /* 0x00000008041aa981 */ /* 0x0008e4000c1e1500 */
[----:B----4-:R-:W-:Y:S02]  /*52650*/  @!P2 IMAD.MOV.U32 R4, RZ, RZ, R20 ;  /* 0x000000ffff04a224 */ /* 0x010fe400078e0014 */
[----:B------:R-:W-:-:S05]  /*52660*/  @!P2 IMAD.MOV.U32 R5, RZ, RZ, R22 ;  /* 0x000000ffff05a224 */ /* 0x000fca00078e0016 */
[----:B------:R0:W4:Y:S02]  /*52670*/  @!P2 LDG.E.U16 R9, desc[UR8][R4.64] ;  /* 0x000000080409a981 */ /* 0x000124000c1e1500 */
[----:B0-----:R-:W-:Y:S02]  /*52680*/  @!P2 IMAD.MOV.U32 R4, RZ, RZ, R11 ;  /* 0x000000ffff04a224 */ /* 0x001fe400078e000b */
[----:B------:R-:W-:-:S05]  /*52690*/  @!P2 IMAD.MOV.U32 R5, RZ, RZ, R14 ;  /* 0x000000ffff05a224 */ /* 0x000fca00078e000e */
[----:B------:R0:W2:Y:S01]  /*526a0*/  @!P2 LDG.E.U16 R8, desc[UR8][R4.64] ;  /* 0x000000080408a981 */ /* 0x0000a2000c1e1500 */
[----:B------:R-:W-:Y:S01]  /*526b0*/  PRMT R7, RZ, 0x7610, R7 ;  /* 0x00007610ff077816 */ /* 0x000fe20000000007 */
[----:B0-----:R-:W-:Y:S02]  /*526c0*/  @!P2 IMAD.MOV.U32 R4, RZ, RZ, R12 ;  /* 0x000000ffff04a224 */ /* 0x001fe400078e000c */
[----:B------:R-:W-:-:S05]  /*526d0*/  @!P2 IMAD.MOV.U32 R5, RZ, RZ, R2 ;  /* 0x000000ffff05a224 */ /* 0x000fca00078e0002 */
[----:B------:R0:W2:Y:S04]  /*526e0*/  @!P2 LDG.E.U16 R7, desc[UR8][R4.64] ;  /* 0x000000080407a981 */ /* 0x0000a8000c1e1500 */
[----:B---3--:R1:W-:Y:S04]  /*526f0*/  STL [R1+0x4728], R26 ;  /* 0x0047281a01007387 */ /* 0x0083e80000100800 */
[----:B----4-:R-:W-:Y:S04]  /*52700*/  STL [R1+0x472c], R9 ;  /* 0x00472c0901007387 */ /* 0x010fe80000100800 */
[----:B-1----:R-:W3:Y:S04]  /*52710*/  LDL R26, [R1+0xfe4] ;  /* 0x000fe400011a7983 */ /* 0x002ee80000100800 */
[----:B------:R-:W4:Y:S04]  /*52720*/  LDL R11, [R1+0xfe8] ;  /* 0x000fe800010b7983 */ /* 0x000f280000100800 */
[----:B--2---:R-:W-:Y:S04]  /*52730*/  STL [R1+0x4730], R8 ;  /* 0x0047300801007387 */ /* 0x004fe80000100800 */
[----:B------:R-:W2:Y:S04]  /*52740*/  LDL R22, [R1+0xfdc] ;  /* 0x000fdc0001167983 */ /* 0x000ea80000100800 */
[----:B------:R-:W2:Y:S04]  /*52750*/  LDL R14, [R1+0xfe0] ;  /* 0x000fe000010e7983 */ /* 0x000ea80000100800 */
[----:B------:R-:W2:Y:S04]  /*52760*/  LDL R20, [R1+0xfbc] ;  /* 0x000fbc0001147983 */ /* 0x000ea80000100800 */
[----:B------:R-:W2:Y:S04]  /*52770*/  LDL R12, [R1+0x1e5c] ;  /* 0x001e5c00010c7983 */ /* 0x000ea80000100800 */
[----:B------:R1:W-:Y:S04]  /*52780*/  STL [R1+0x1fd0], R2 ;  /* 0x001fd00201007387 */ /* 0x0003e80000100800 */
[----:B-1----:R-:W2:Y:S04]  /*52790*/  LDL.LU R2, [R1+0x1f88] ;  /* 0x001f880001027983 */ /* 0x002ea80000300800 */
[----:B------:R-:W0:Y:S04]  /*527a0*/  LDL R4, [R1+0xfec] ;  /* 0x000fec0001047983 */ /* 0x000e280000100800 */
[----:B------:R-:W0:Y:S01]  /*527b0*/  LDL R5, [R1+0xff0] ;  /* 0x000ff00001057983 */ /* 0x000e220000100800 */
[----:B------:R-:W-:-:S02]  /*527c0*/  PRMT R8, RZ, 0x7610, R8 ;  /* 0x00007610ff087816 */ /* 0x000fc40000000008 */
[----:B------:R-:W-:Y:S02]  /*527d0*/  PRMT R10, RZ, 0x7610, R10 ;  /* 0x00007610ff0a7816 */ /* 0x000fe4000000000a */
[----:B------:R-:W-:Y:S02]  /*527e0*/  PRMT R13, RZ, 0x7610, R13 ;  /* 0x00007610ff0d7816 */ /* 0x000fe4000000000d */
[----:B0-----:R-:W-:-:S04]  /*527f0*/  @!P2 LOP3.LUT R5, R5, R4, RZ, 0x3c, !PT ;  /* 0x000000040505a212 */ /* 0x001fc800078e3cff */
[----:B------:R-:W-:-:S04]  /*52800*/  @!P2 LOP3.LUT R4, R5, R4, RZ, 0x3c, !PT ;  /* 0x000000040504a212 */ /* 0x000fc800078e3cff */
[----:B------:R-:W-:-:S05]  /*52810*/  @!P2 LOP3.LUT R5, R5, R4, RZ, 0x3c, !PT ;  /* 0x000000040505a212 */ /* 0x000fca00078e3cff */
[----:B------:R4:W2:Y:S02]  /*52820*/  @!P2 LDG.E.U16 R8, desc[UR8][R4.64] ;  /* 0x000000080408a981 */ /* 0x0008a4000c1e1500 */
[----:B----4-:R-:W-:Y:S02]  /*52830*/  @!P2 IMAD.MOV.U32 R4, RZ, RZ, R11 ;  /* 0x000000ffff04a224 */ /* 0x010fe400078e000b */
[----:B---3--:R-:W-:-:S05]  /*52840*/  @!P2 IMAD.MOV.U32 R5, RZ, RZ, R26 ;  /* 0x000000ffff05a224 */ /* 0x008fca00078e001a */
[----:B------:R2:W3:Y:S01]  /*52850*/  @!P2 LDG.E.U16 R10, desc[UR8][R4.64] ;  /* 0x00000008040aa981 */ /* 0x0004e2000c1e1500 */
[----:B------:R-:W-:Y:S01]  /*52860*/  PRMT R9, RZ, 0x7610, R9 ;  /* 0x00007610ff097816 */ /* 0x000fe20000000009 */
[----:B--2---:R-:W-:Y:S02]  /*52870*/  @!P2 IMAD.MOV.U32 R4, RZ, RZ, R14 ;  /* 0x000000ffff04a224 */ /* 0x004fe400078e000e */
[----:B------:R-:W-:-:S05]  /*52880*/  @!P2 IMAD.MOV.U32 R5, RZ, RZ, R22 ;  /* 0x000000ffff05a224 */ /* 0x000fca00078e0016 */
[----:B------:R0:W2:Y:S04]  /*52890*/  @!P2 LDG.E.U16 R13, desc[UR8][R4.64] ;  /* 0x00000008040da981 */ /* 0x0000a8000c1e1500 */
[----:B------:R1:W-:Y:S01]  /*528a0*/  STL [R1+0x4734], R7 ;  /* 0x0047340701007387 */ /* 0x0003e20000100800 */
[----:B0-----:R-:W-:Y:S02]  /*528b0*/  @!P2 IMAD.MOV.U32 R4, RZ, RZ, R12 ;  /* 0x000000ffff04a224 */ /* 0x001fe400078e000c */
[----:B------:R-:W-:-:S05]  /*528c0*/  @!P2 IMAD.MOV.U32 R5, RZ, RZ, R20 ;  /* 0x000000ffff05a224 */ /* 0x000fca00078e0014 */
[----:B------:R-:W4:Y:S04]  /*528d0*/  @!P2 LDG.E.U16 R9, desc[UR8][R4.64] ;  /* 0x000000080409a981 */ /* 0x000f28000c1e1500 */
[----:B------:R0:W-:Y:S04]  /*528e0*/  STL [R1+0x14], R8 ;  /* 0x0000140801007387 */ /* 0x0001e80000100800 */
[----:B-1----:R-:W4:Y:S04]  /*528f0*/  LDL R7, [R1+0x1e64] ;  /* 0x001e640001077983 */ /* 0x002f280000100800 */
[----:B------:R-:W4:Y:S04]  /*52900*/  LDL R11, [R1+0xfb4] ;  /* 0x000fb400010b7983 */ /* 0x000f280000100800 */
[----:B0-----:R-:W4:Y:S04]  /*52910*/  LDL R8, [R1+0xfb8] ;  /* 0x000fb80001087983 */ /* 0x001f280000100800 */
[----:B---3--:R0:W-:Y:S04]  /*52920*/  STL [R1+0x10], R10 ;  /* 0x0000100a01007387 */ /* 0x0081e80000100800 */
[----:B------:R-:W3:Y:S04]  /*52930*/  LDL R14, [R1+0x1e68] ;  /* 0x001e6800010e7983 */ /* 0x000ee80000100800 */
[----:B0-----:R-:W3:Y:S04]  /*52940*/  LDL R10, [R1+0x1e6c] ;  /* 0x001e6c00010a7983 */ /* 0x001ee80000100800 */
[----:B--2---:R0:W-:Y:S04]  /*52950*/  STL [R1+0xc], R13 ;  /* 0x00000c0d01007387 */ /* 0x0041e80000100800 */
[----:B------:R-:W2:Y:S04]  /*52960*/  LDL R12, [R1+0x1ea8] ;  /* 0x001ea800010c7983 */ /* 0x000ea80000100800 */
[----:B0-----:R-:W2:Y:S04]  /*52970*/  LDL R13, [R1+0x1e9c] ;  /* 0x001e9c00010d7983 */ /* 0x001ea80000100800 */
[----:B----4-:R0:W-:Y:S04]  /*52980*/  STL [R1+0x8], R9 ;  /* 0x0000080901007387 */ /* 0x0101e80000100800 */
[----:B0-----:R-:W4:Y:S01]  /*52990*/  LDL R9, [R1+0x1edc] ;  /* 0x001edc0001097983 */ /* 0x001f220000100800 */
[----:B------:R-:W-:-:S03]  /*529a0*/  @!P2 IMAD.MOV.U32 R4, RZ, RZ, R7 ;  /* 0x000000ffff04a224 */ /* 0x000fc600078e0007 */
[----:B------:R-:W4:Y:S01]  /*529b0*/  LDL R7, [R1+0x1f1c] ;  /* 0x001f1c0001077983 */ /* 0x000f220000100800 */
[----:B------:R-:W-:-:S03]  /*529c0*/  @!P2 IMAD.MOV.U32 R5, RZ, RZ, R8 ;  /* 0x000000ffff05a224 */ /* 0x000fc600078e0008 */
[----:B------:R-:W4:Y:S01]  /*529d0*/  LDL R8, [R1+0x1ee8] ;  /* 0x001ee80001087983 */ /* 0x000f220000100800 */
[----:B------:R-:W-:Y:S02]  /*529e0*/  PRMT R15, RZ, 0x7610, R15 ;  /* 0x00007610ff0f7816 */ /* 0x000fe4000000000f */
[----:B------:R-:W-:-:S04]  /*529f0*/  PRMT R3, RZ, 0x7610, R3 ;  /* 0x00007610ff037816 */ /* 0x000fc80000000003 */
[----:B------:R3:W4:Y:S01]  /*52a00*/  @!P2 LDG.E.U16 R15, desc[UR8][R4.64] ;  /* 0x00000008040fa981 */ /* 0x000722000c1e1500 */
[----:B------:R-:W-:Y:S01]  /*52a10*/  PRMT R28, RZ, 0x7610, R28 ;  /* 0x00007610ff1c7816 */ /* 0x000fe2000000001c */
[----:B---3--:R-:W-:Y:S02]  /*52a20*/  @!P2 IMAD.MOV.U32 R4, RZ, RZ, R10 ;  /* 0x000000ffff04a224 */ /* 0x008fe400078e000a */
[----:B------:R-:W-:Y:S01]  /*52a30*/  @!P2 IMAD.MOV.U32 R5, RZ, RZ, R11 ;  /* 0x000000ffff05a224 */ /* 0x000fe200078e000b */
[----:B------:R-:W-:Y:S02]  /*52a40*/  PRMT R24, RZ, 0x7610, R24 ;  /* 0x00007610ff187816 */ /* 0x000fe40000000018 */
[----:B------:R-:W-:Y:S01]  /*52a50*/  PRMT R6, RZ, 0x7610, R6 ;  /* 0x00007610ff067816 */ /* 0x000fe20000000006 */
[----:B------:R-:W3:Y:S04]  /*52a60*/  LDL R11, [R1+0x1f28] ;  /* 0x001f2800010b7983 */ /* 0x000ee80000100800 */
[----:B------:R2:W3:Y:S04]  /*52a70*/  @!P2 LDG.E.U16 R3, desc[UR8][R4.64] ;  /* 0x000000080403a981 */ /* 0x0004e8000c1e1500 */
[----:B------:R-:W3:Y:S01]  /*52a80*/  LDL R10, [R1+0x1f5c] ;  /* 0x001f5c00010a7983 */ /* 0x000ee20000100800 */
[----:B--2---:R-:W-:-:S02]  /*52a90*/  @!P2 IMAD.MOV.U32 R4, RZ, RZ, R13 ;  /* 0x000000ffff04a224 */ /* 0x004fc400078e000d */
[----:B------:R-:W-:-:S05]  /*52aa0*/  @!P2 IMAD.MOV.U32 R5, RZ, RZ, R14 ;  /* 0x000000ffff05a224 */ /* 0x000fca00078e000e */
[----:B------:R4:W2:Y:S02]  /*52ab0*/  @!P2 LDG.E.U16 R28, desc[UR8][R4.64] ;  /* 0x00000008041ca981 */ /* 0x0008a4000c1e1500 */
[----:B----4-:R-:W-:Y:S02]  /*52ac0*/  @!P2 IMAD.MOV.U32 R4, RZ, RZ, R9 ;  /* 0x000000ffff04a224 */ /* 0x010fe400078e0009 */
[----:B------:R-:W-:-:S05]  /*52ad0*/  @!P2 IMAD.MOV.U32 R5, RZ, RZ, R12 ;  /* 0x000000ffff05a224 */ /* 0x000fca00078e000c */
[----:B------:R0:W4:Y:S02]  /*52ae0*/  @!P2 LDG.E.U16 R24, desc[UR8][R4.64] ;  /* 0x000000080418a981 */ /* 0x000124000c1e1500 */
[----:B0-----:R-:W-:Y:S02]  /*52af0*/  @!P2 IMAD.MOV.U32 R4, RZ, RZ, R7 ;  /* 0x000000ffff04a224 */ /* 0x001fe400078e0007 */
[----:B------:R-:W-:-:S05]  /*52b00*/  @!P2 IMAD.MOV.U32 R5, RZ, RZ, R8 ;  /* 0x000000ffff05a224 */ /* 0x000fca00078e0008 */
[----:B------:R0:W4:Y:S02]  /*52b10*/  @!P2 LDG.E.U16 R6, desc[UR8][R4.64] ;  /* 0x000000080406a981 */ /* 0x000124000c1e1500 */
[----:B0-----:R-:W-:Y:S02]  /*52b20*/  PRMT R5, RZ, 0x7610, R5 ;  /* 0x00007610ff057816 */ /* 0x001fe40000000005 */
[----:B---3--:R0:W-:Y:S01]  /*52b30*/  STL [R1+0x46cc], R3 ;  /* 0x0046cc0301007387 */ /* 0x0081e20000100800 */
[----:B------:R-:W-:-:S03]  /*52b40*/  @!P2 IMAD.MOV.U32 R14, RZ, RZ, R10 ;  /* 0x000000ffff0ea224 */ /* 0x000fc600078e000a */
[----:B--2---:R-:W-:Y:S04]  /*52b50*/  STL [R1+0x4708], R28 ;  /* 0x0047081c01007387 */ /* 0x004fe80000100800 */
[----:B----4-:R-:W-:Y:S04]  /*52b60*/  STL [R1+0x470c], R24 ;  /* 0x00470c1801007387 */ /* 0x010fe80000100800 */
[----:B------:R-:W2:Y:S04]  /*52b70*/  LDL R9, [R1+0x1e70] ;  /* 0x001e700001097983 */ /* 0x000ea80000100800 */
[----:B------:R-:W3:Y:S04]  /*52b80*/  LDL R8, [R1+0x1e78] ;  /* 0x001e780001087983 */ /* 0x000ee80000100800 */
[----:B------:R-:W4:Y:S04]  /*52b90*/  LDL R7, [R1+0x1eac] ;  /* 0x001eac0001077983 */ /* 0x000f280000100800 */
[----:B------:R-:W-:Y:S04]  /*52ba0*/  STL [R1+0x4710], R6 ;  /* 0x0047100601007387 */ /* 0x000fe80000100800 */
[----:B------:R1:W-:Y:S04]  /*52bb0*/  STL [R1+0x4], R15 ;  /* 0x0000040f01007387 */ /* 0x0003e80000100800 */
[----:B------:R-:W2:Y:S04]  /*52bc0*/  LDL R12, [R1+0x1eb0] ;  /* 0x001eb000010c7983 */ /* 0x000ea80000100800 */
[----:B0-----:R-:W2:Y:S04]  /*52bd0*/  LDL R3, [R1+0x1ee4] ;  /* 0x001ee40001037983 */ /* 0x001ea80000100800 */
[----:B------:R-:W2:Y:S01]  /*52be0*/  LDL R10, [R1+0x1eec] ;  /* 0x001eec00010a7983 */ /* 0x000ea20000100800 */
[----:B-1----:R-:W-:-:S03]  /*52bf0*/  @!P2 IMAD.MOV.U32 R15, RZ, RZ, R11 ;  /* 0x000000ffff0fa224 */ /* 0x002fc600078e000b */
[----:B------:R-:W2:Y:S04]  /*52c00*/  LDL R11, [R1+0x1eb8] ;  /* 0x001eb800010b7983 */ /* 0x000ea80000100800 */
[----:B------:R0:W2:Y:S02]  /*52c10*/  @!P2 LDG.E.U16 R5, desc[UR8][R14.64] ;  /* 0x000000080e05a981 */ /* 0x0000a4000c1e1500 */
[----:B0-----:R-:W-:Y:S02]  /*52c20*/  @!P2 IMAD.MOV.U32 R14, RZ, RZ, R2 ;  /* 0x000000ffff0ea224 */ /* 0x001fe400078e0002 */
[----:B--2---:R-:W-:Y:S04]  /*52c30*/  STL [R1+0x4714], R5 ;  /* 0x0047140501007387 */ /* 0x004fe80000100800 */
[----:B------:R0:W-:Y:S04]  /*52c40*/  STL [R1+0x1fd4], R2 ;  /* 0x001fd40201007387 */ /* 0x0001e80000100800 */
[----:B0-----:R-:W2:Y:S01]  /*52c50*/  LDL.LU R2, [R1+0x1ea4] ;  /* 0x001ea40001027983 */ /* 0x001ea20000300800 */
[----:B------:R-:W-:Y:S01]  /*52c60*/  PRMT R4, RZ, 0x7610, R4 ;  /* 0x00007610ff047816 */ /* 0x000fe20000000004 */
[----:B------:R-:W-:Y:S01]  /*52c70*/  @!P2 IMAD.MOV.U32 R15, RZ, RZ, R0 ;  /* 0x000000ffff0fa224 */ /* 0x000fe200078e0000 */
[----:B------:R-:W-:-:S04]  /*52c80*/  PRMT R18, RZ, 0x7610, R18 ;  /* 0x00007610ff127816 */ /* 0x000fc80000000012 */
[----:B------:R0:W3:Y:S02]  /*52c90*/  @!P2 LDG.E.U16 R4, desc[UR8][R14.64] ;  /* 0x000000080e04a981 */ /* 0x0000e4000c1e1500 */
[----:B0-----:R-:W-:Y:S01]  /*52ca0*/  @!P2 IMAD.MOV.U32 R15, RZ, RZ, R9 ;  /* 0x000000ffff0fa224 */ /* 0x001fe200078e0009 */
[----:B------:R-:W-:Y:S01]  /*52cb0*/  PRMT R16, RZ, 0x7610, R16 ;  /* 0x00007610ff107816 */ /* 0x000fe20000000010 */
[----:B--2---:R-:W-:-:S05]  /*52cc0*/  @!P2 IMAD.MOV.U32 R14, RZ, RZ, R2 ;  /* 0x000000ffff0ea224 */ /* 0x004fca00078e0002 */
[----:B------:R4:W2:Y:S02]  /*52cd0*/  @!P2 LDG.E.U16 R18, desc[UR8][R14.64] ;  /* 0x000000080e12a981 */ /* 0x0008a4000c1e1500 */
[----:B----4-:R-:W-:Y:S02]  /*52ce0*/  @!P2 IMAD.MOV.U32 R14, RZ, RZ, R7 ;  /* 0x000000ffff0ea224 */ /* 0x010fe400078e0007 */
[----:B---3--:R-:W-:-:S05]  /*52cf0*/  @!P2 IMAD.MOV.U32 R15, RZ, RZ, R8 ;  /* 0x000000ffff0fa224 */ /* 0x008fca00078e0008 */
[----:B------:R-:W3:Y:S04]  /*52d00*/  @!P2 LDG.E.U16 R16, desc[UR8][R14.64] ;  /* 0x000000080e10a981 */ /* 0x000ee8000c1e1500 */
[----:B------:R0:W-:Y:S04]  /*52d10*/  STL [R1+0x1fcc], R0 ;  /* 0x001fcc0001007387 */ /* 0x0001e80000100800 */
[----:B0-----:R-:W4:Y:S04]  /*52d20*/  LDL.LU R0, [R1+0x1f84] ;  /* 0x001f840001007983 */ /* 0x001f280000300800 */
[----:B------:R0:W-:Y:S04]  /*52d30*/  STL [R1+0x4718], R4 ;  /* 0x0047180401007387 */ /* 0x0001e80000100800 */
[----:B------:R1:W-:Y:S04]  /*52d40*/  STL [R1+0x2018], R2 ;  /* 0x0020180201007387 */ /* 0x0003e80000100800 */
[----:B--2---:R-:W-:Y:S04]  /*52d50*/  STL [R1+0x46e8], R18 ;  /* 0x0046e81201007387 */ /* 0x004fe80000100800 */
[----:B------:R-:W2:Y:S04]  /*52d60*/  LDL R9, [R1+0x1ef0] ;  /* 0x001ef00001097983 */ /* 0x000ea80000100800 */
[----:B------:R-:W4:Y:S04]  /*52d70*/  LDL R8, [R1+0x1f24] ;  /* 0x001f240001087983 */ /* 0x000f280000100800 */
[----:B------:R-:W4:Y:S04]  /*52d80*/  LDL R7, [R1+0x1ef8] ;  /* 0x001ef80001077983 */ /* 0x000f280000100800 */
[----:B------:R-:W4:Y:S04]  /*52d90*/  LDL R6, [R1+0x1f2c] ;  /* 0x001f2c0001067983 */ /* 0x000f280000100800 */
[----:B0-----:R-:W4:Y:S04]  /*52da0*/  LDL R4, [R1+0x1f64] ;  /* 0x001f640001047983 */ /* 0x001f280000100800 */
[----:B---3--:R-:W-:Y:S04]  /*52db0*/  STL [R1+0x46d0], R16 ;  /* 0x0046d01001007387 */ /* 0x008fe80000100800 */
[----:B------:R-:W3:Y:S01]  /*52dc0*/  LDL R5, [R1+0x1f30] ;  /* 0x001f300001057983 */ /* 0x000ee20000100800 */
[----:B------:R-:W-:Y:S01]  /*52dd0*/  PRMT R17, RZ, 0x7610, R17 ;  /* 0x00007610ff117816 */ /* 0x000fe20000000011 */
[----:B------:R-:W-:-:S02]  /*52de0*/  @!P2 IMAD.MOV.U32 R14, RZ, RZ, R3 ;  /* 0x000000ffff0ea224 */ /* 0x000fc400078e0003 */
[----:B------:R-:W-:Y:S01]  /*52df0*/  @!P2 IMAD.MOV.U32 R15, RZ, RZ, R12 ;  /* 0x000000ffff0fa224 */ /* 0x000fe200078e000c */
[----:B------:R-:W-:Y:S02]  /*52e00*/  PRMT R19, RZ, 0x7610, R19 ;  /* 0x00007610ff137816 */ /* 0x000fe40000000013 */
[----:B------:R-:W-:Y:S02]  /*52e10*/  PRMT R21, RZ, 0x7610, R21 ;  /* 0x00007610ff157816 */ /* 0x000fe40000000015 */
[----:B------:R-:W-:Y:S02]  /*52e20*/  PRMT R23, RZ, 0x7610, R23 ;  /* 0x00007610ff177816 */ /* 0x000fe40000000017 */
[----:B------:R-:W-:Y:S01]  /*52e30*/  PRMT R25, RZ, 0x7610, R25 ;  /* 0x00007610ff197816 */ /* 0x000fe20000000019 */
[----:B------:R0:W3:Y:S04]  /*52e40*/  @!P2 LDG.E.U16 R17, desc[UR8][R14.64] ;  /* 0x000000080e11a981 */ /* 0x0000e8000c1e1500 */
[----:B------:R-:W3:Y:S04]  /*52e50*/  LDL R3, [R1+0x1f38] ;  /* 0x001f380001037983 */ /* 0x000ee80000100800 */
[----:B-1----:R-:W3:Y:S01]  /*52e60*/  LDL R2, [R1+0x1f6c] ;  /* 0x001f6c0001027983 */ /* 0x002ee20000100800 */
[----:B0-----:R-:W-:-:S02]  /*52e70*/  @!P2 IMAD.MOV.U32 R14, RZ, RZ, R10 ;  /* 0x000000ffff0ea224 */ /* 0x001fc400078e000a */
[----:B------:R-:W-:-:S05]  /*52e80*/  @!P2 IMAD.MOV.U32 R15, RZ, RZ, R11 ;  /* 0x000000ffff0fa224 */ /* 0x000fca00078e000b */
[----:B------:R2:W3:Y:S02]  /*52e90*/  @!P2 LDG.E.U16 R19, desc[UR8][R14.64] ;  /* 0x000000080e13a981 */ /* 0x0004e4000c1e1500 */
[----:B--2---:R-:W-:Y:S02]  /*52ea0*/  @!P2 IMAD.MOV.U32 R15, RZ, RZ, R9 ;  /* 0x000000ffff0fa224 */ /* 0x004fe400078e0009 */
[----:B----4-:R-:W-:-:S05]  /*52eb0*/  @!P2 IMAD.MOV.U32 R14, RZ, RZ, R8 ;  /* 0x000000ffff0ea224 */ /* 0x010fca00078e0008 */
[----:B------:R0:W2:Y:S02]  /*52ec0*/  @!P2 LDG.E.U16 R21, desc[UR8][R14.64] ;  /* 0x000000080e15a981 */ /* 0x0000a4000c1e1500 */
[----:B0-----:R-:W-:Y:S02]  /*52ed0*/  @!P2 IMAD.MOV.U32 R14, RZ, RZ, R6 ;  /* 0x000000ffff0ea224 */ /* 0x001fe400078e0006 */
[----:B------:R-:W-:-:S05]  /*52ee0*/  @!P2 IMAD.MOV.U32 R15, RZ, RZ, R7 ;  /* 0x000000ffff0fa224 */ /* 0x000fca00078e0007 */
[----:B------:R0:W4:Y:S02]  /*52ef0*/  @!P2 LDG.E.U16 R23, desc[UR8][R14.64] ;  /* 0x000000080e17a981 */ /* 0x000124000c1e1500 */
[----:B0-----:R-:W-:Y:S02]  /*52f00*/  @!P2 IMAD.MOV.U32 R14, RZ, RZ, R4 ;  /* 0x000000ffff0ea224 */ /* 0x001fe400078e0004 */
[----:B---3--:R-:W-:-:S05]  /*52f10*/  @!P2 IMAD.MOV.U32 R15, RZ, RZ, R5 ;  /* 0x000000ffff0fa224 */ /* 0x008fca00078e0005 */
[----:B------:R-:W3:Y:S04]  /*52f20*/  @!P2 LDG.E.U16 R25, desc[UR8][R14.64] ;  /* 0x000000080e19a981 */ /* 0x000ee8000c1e1500 */
[----:B------:R-:W-:Y:S04]  /*52f30*/  STL [R1+0x46ec], R17 ;  /* 0x0046ec1101007387 */ /* 0x000fe80000100800 */
[----:B------:R-:W-:Y:S04]  /*52f40*/  STL [R1+0x46d4], R19 ;  /* 0x0046d41301007387 */ /* 0x000fe80000100800 */
[----:B--2---:R-:W-:Y:S04]  /*52f50*/  STL [R1+0x46f0], R21 ;  /* 0x0046f01501007387 */ /* 0x004fe80000100800 */
[----:B----4-:R-:W-:Y:S04]  /*52f60*/  STL [R1+0x46d8], R23 ;  /* 0x0046d81701007387 */ /* 0x010fe80000100800 */
[----:B---3--:R0:W-:Y:S04]  /*52f70*/  STL [R1+0x46f4], R25 ;  /* 0x0046f41901007387 */ /* 0x0081e80000100800 */
[----:B------:R-:W2:Y:S01]  /*52f80*/  LDL R20, [R1+0x1f70] ;  /* 0x001f700001147983 */ /* 0x000ea20000100800 */
[----:B------:R-:W-:Y:S01]  /*52f90*/  PRMT R27, RZ, 0x7610, R27 ;  /* 0x00007610ff1b7816 */ /* 0x000fe2000000001b */
[----:B------:R-:W-:-:S02]  /*52fa0*/  @!P2 IMAD.MOV.U32 R14, RZ, RZ, R2 ;  /* 0x000000ffff0ea224 */ /* 0x000fc400078e0002 */
[----:B------:R-:W-:Y:S01]  /*52fb0*/  @!P2 IMAD.MOV.U32 R15, RZ, RZ, R3 ;  /* 0x000000ffff0fa224 */ /* 0x000fe200078e0003 */
[----:B------:R-:W-:-:S04]  /*52fc0*/  PRMT R29, RZ, 0x7610, R29 ;  /* 0x00007610ff1d7816 */ /* 0x000fc8000000001d */
[----:B------:R1:W3:Y:S01]  /*52fd0*/  @!P2 LDG.E.U16 R27, desc[UR8][R14.64] ;  /* 0x000000080e1ba981 */ /* 0x0002e2000c1e1500 */
[----:B------:R-:W4:Y:S03]  /*52fe0*/  S2R R22, SR_TID.X ;  /* 0x0000000000167919 */ /* 0x000f260000002100 */
[----:B0-----:R-:W3:Y:S04]  /*52ff0*/  LDL.LU R25, [R1+0xce4] ;  /* 0x000ce40001197983 */ /* 0x001ee80000300800 */
[----:B------:R-:W3:Y:S04]  /*53000*/  LDL.LU R23, [R1+0xcc8] ;  /* 0x000cc80001177983 */ /* 0x000ee80000300800 */
[----:B------:R-:W3:Y:S04]  /*53010*/  LDL.LU R21, [R1+0xcb0] ;  /* 0x000cb00001157983 */ /* 0x000ee80000300800 */
[----:B------:R-:W3:Y:S04]  /*53020*/  LDL.LU R19, [R1+0xc98] ;  /* 0x000c980001137983 */ /* 0x000ee80000300800 */
[----:B------:R-:W3:Y:S04]  /*53030*/  LDL.LU R17, [R1+0xc80] ;  /* 0x000c800001117983 */ /* 0x000ee80000300800 */
[----:B------:R-:W3:Y:S01]  /*53040*/  LDL.LU R16, [R1+0xc68] ;  /* 0x000c680001107983 */ /* 0x000ee20000300800 */
[----:B-1----:R-:W-:-:S03]  /*53050*/  @!P2 IMAD.MOV.U32 R14, RZ, RZ, R0 ;  /* 0x000000ffff0ea224 */ /* 0x002fc600078e0000 */
        /* <DEDUP_REMOVED lines=15> */
[----:B--2---:R-:W-:-:S05]  /*53150*/  @!P2 IMAD.MOV.U32 R15, RZ, RZ, R20 ;  /* 0x000000ffff0fa224 */ /* 0x004fca00078e0014 */
[----:B------:R-:W2:Y:S01]  /*53160*/  @!P2 LDG.E.U16 R29, desc[UR8][R14.64] ;  /* 0x000000080e1da981 */ /* 0x000ea2000c1e1500 */
[----:B----4-:R-:W-:-:S03]  /*53170*/  LOP3.LUT R11, R22, 0x3f, RZ, 0xc0, !PT ;  /* 0x0000003f160b7812 */ /* 0x010fc600078ec0ff */
[----:B------:R-:W4:Y:S04]  /*53180*/  LDL.LU R22, [R1+0xae8] ;  /* 0x000ae80001167983 */ /* 0x000f280000300800 */
[----:B---3--:R0:W-:Y:S01]  /*53190*/  STL [R1+0x46dc], R27 ;  /* 0x0046dc1b01007387 */ /* 0x0081e20000100800 */
[----:B------:R-:W-:-:S03]  /*531a0*/  IMAD.SHL.U32 R20, R11, 0x2, RZ ;  /* 0x000000020b147824 */ /* 0x000fc600078e00ff */
[----:B0-----:R-:W3:Y:S04]  /*531b0*/  LDL.LU R27, [R1+0xcfc] ;  /* 0x000cfc00011b7983 */ /* 0x001ee80000300800 */
[----:B------:R0:W-:Y:S04]  /*531c0*/  STL [R1+0x4770], R11 ;  /* 0x0047700b01007387 */ /* 0x0001e80000100800 */
[----:B------:R-:W-:Y:S04]  /*531d0*/  STL [R1+0x1fd8], R0 ;  /* 0x001fd80001007387 */ /* 0x000fe80000100800 */
[----:B--2---:R-:W-:Y:S04]  /*531e0*/  STL [R1+0x46f8], R29 ;  /* 0x0046f81d01007387 */ /* 0x004fe80000100800 */
[----:B0-----:R-:W2:Y:S04]  /*531f0*/  LDL.LU R11, [R1+0xa88] ;  /* 0x000a8800010b7983 */ /* 0x001ea80000300800 */
[----:B--2---:R0:W-:Y:S04]  /*53200*/  STL [R1+0x4774], R11 ;  /* 0x0047740b01007387 */ /* 0x0041e80000100800 */
[----:B0-----:R-:W2:Y:S04]  /*53210*/  LDL.LU R11, [R1+0xaa0] ;  /* 0x000aa000010b7983 */ /* 0x001ea80000300800 */
[----:B--2---:R0:W-:Y:S04]  /*53220*/  STL [R1+0x4778], R11 ;  /* 0x0047780b01007387 */ /* 0x0041e80000100800 */
[----:B0-----:R-:W2:Y:S01]  /*53230*/  LDL.LU R11, [R1+0xab8] ;  /* 0x000ab800010b7983 */ /* 0x001ea20000300800 */
[----:B------:R-:W-:-:S05]  /*53240*/  LOP3.LUT R20, R20, 0x20, RZ, 0x3c, !PT ;  /* 0x0000002014147812 */ /* 0x000fca00078e3cff */
        /* <DEDUP_REMOVED lines=23> */
[----:B------:R0:W-:Y:S04]  /*533c0*/  STS.U16 [R20+UR5+0x7100], R13 ;  /* 0x0071000d14007988 */ /* 0x0001e80008000405 */
[----:B------:R-:W3:Y:S04]  /*533d0*/  LDL.LU R12, [R1+0xa70] ;  /* 0x000a7000010c7983 */ /* 0x000ee80000300800 */
[----:B----4-:R1:W-:Y:S04]  /*533e0*/  STS.U16 [R20+UR5+0x7500], R22 ;  /* 0x0075001614007988 */ /* 0x0103e80008000405 */
[----:B0-----:R-:W4:Y:S04]  /*533f0*/  LDL.LU R13, [R1+0xa58] ;  /* 0x000a5800010d7983 */ /* 0x001f280000300800 */
[----:B-1----:R-:W3:Y:S04]  /*53400*/  LDL.LU R22, [R1+0xa40] ;  /* 0x000a400001167983 */ /* 0x002ee80000300800 */
        /* <DEDUP_REMOVED lines=35> */
[----:B0-----:R-:W4:Y:S04]  /*53640*/  LDL.LU R11, [R1+0x4770] ;  /* 0x00477000010b7983 */ /* 0x001f280000300800 */
[----:B-1----:R-:W4:Y:S04]  /*53650*/  LDL.LU R12, [R1+0x476c] ;  /* 0x00476c00010c7983 */ /* 0x002f280000300800 */
[----:B--2---:R-:W2:Y:S04]  /*53660*/  LDL.LU R13, [R1+0x4768] ;  /* 0x00476800010d7983 */ /* 0x004ea80000300800 */
[----:B---3--:R-:W3:Y:S04]  /*53670*/  LDL.LU R22, [R1+0x4764] ;  /* 0x0047640001167983 */ /* 0x008ee80000300800 */
[----:B----4-:R-:W4:Y:S04]  /*53680*/  LDL.LU R29, [R1+0xd24] ;  /* 0x000d2400011d7983 */ /* 0x010f280000300800 */
[----:B----4-:R0:W-:Y:S04]  /*53690*/  STL [R1+0x475c], R29 ;  /* 0x00475c1d01007387 */ /* 0x0101e80000100800 */
[----:B0-----:R-:W4:Y:S04]  /*536a0*/  LDL.LU R29, [R1+0xd74] ;  /* 0x000d7400011d7983 */ /* 0x001f280000300800 */
        /* <DEDUP_REMOVED lines=16> */
[----:B0-----:R-:W4:Y:S04]  /*537b0*/  LDL.LU R29, [R1+0xd88] ;  /* 0x000d8800011d7983 */ /* 0x001f280000300800 */
[----:B------:R-:W4:Y:S04]  /*537c0*/  LDL.LU R14, [R1+0xd10] ;  /* 0x000d1000010e7983 */ /* 0x000f280000300800 */
        /* <DEDUP_REMOVED lines=10> */
[----:B------:R0:W-:Y:S04]  /*53870*/  STS.U16 [R20+UR5+0xd500], R24 ;  /* 0x00d5001814007988 */ /* 0x0001e80008000405 */
        /* <DEDUP_REMOVED lines=8> */
[----:B------:R2:W-:Y:S04]  /*53900*/  STS.U16 [R20+UR5+0xe900], R9 ;  /* 0x00e9000914007988 */ /* 0x0005e80008000405 */
[----:B0-----:R-:W4:Y:S04]  /*53910*/  LDL.LU R24, [R1+0xba4] ;  /* 0x000ba40001187983 */ /* 0x001f280000300800 */
[----:B-1----:R-:W4:Y:S04]  /*53920*/  LDL.LU R28, [R1+0xb8c] ;  /* 0x000b8c00011c7983 */ /* 0x002f280000300800 */
[----:B------:R-:W-:Y:S04]  /*53930*/  STS.U16 [R20+UR5+0xed00], R26 ;  /* 0x00ed001a14007988 */ /* 0x000fe80008000405 */
[----:B------:R-:W4:Y:S04]  /*53940*/  LDL.LU R3, [R1+0xb74] ;  /* 0x000b740001037983 */ /* 0x000f280000300800 */
[----:B------:R-:W-:Y:S04]  /*53950*/  STS.U16 [R20+UR5+0xf100], R10 ;  /* 0x00f1000a14007988 */ /* 0x000fe80008000405 */
[----:B------:R-:W4:Y:S01]  /*53960*/  LDL.LU R7, [R1+0xb5c] ;  /* 0x000b5c0001077983 */ /* 0x000f220000300800 */
[----:B------:R-:W-:-:S03]  /*53970*/  IMAD.SHL.U32 R8, R11, 0x2, RZ ;  /* 0x000000020b087824 */ /* 0x000fc600078e00ff */
[----:B---3--:R0:W-:Y:S04]  /*53980*/  STS.U16 [R20+UR5+0xf500], R22 ;  /* 0x00f5001614007988 */ /* 0x0081e80008000405 */
[----:B--2---:R-:W2:Y:S04]  /*53990*/  LDL.LU R9, [R1+0xb44] ;  /* 0x000b440001097983 */ /* 0x004ea80000300800 */
[----:B------:R1:W-:Y:S04]  /*539a0*/  STS.U16 [R20+UR5+0xf900], R13 ;  /* 0x00f9000d14007988 */ /* 0x0003e80008000405 */
[----:B------:R3:W-:Y:S01]  /*539b0*/  STS.U16 [R20+UR5+0xfd00], R12 ;  /* 0x00fd000c14007988 */ /* 0x0007e20008000405 */
[----:B------:R-:W-:-:S03]  /*539c0*/  LOP3.LUT R8, R8, 0x30, RZ, 0x3c, !PT ;  /* 0x0000003008087812 */ /* 0x000fc600078e3cff */
[----:B0-----:R-:W2:Y:S04]  /*539d0*/  LDL.LU R22, [R1+0xd38] ;  /* 0x000d380001167983 */ /* 0x001ea80000300800 */
[----:B-1----:R-:W2:Y:S04]  /*539e0*/  LDL.LU R13, [R1+0xd4c] ;  /* 0x000d4c00010d7983 */ /* 0x002ea80000300800 */
[----:B---3--:R-:W3:Y:S04]  /*539f0*/  LDL.LU R12, [R1+0xd60] ;  /* 0x000d6000010c7983 */ /* 0x008ee80000300800 */
[----:B------:R-:W2:Y:S04]  /*53a00*/  LDL.LU R26, [R1+0xb2c] ;  /* 0x000b2c00011a7983 */ /* 0x000ea80000300800 */
[----:B------:R-:W2:Y:S04]  /*53a10*/  LDL.LU R10, [R1+0xb14] ;  /* 0x000b1400010a7983 */ /* 0x000ea80000300800 */
[----:B------:R-:W2:Y:S04]  /*53a20*/  LDL.LU R11, [R1+0xafc] ;  /* 0x000afc00010b7983 */ /* 0x000ea80000300800 */
[----:B------:R-:W2:Y:S04]  /*53a30*/  LDL.LU R20, [R1+0xae4] ;  /* 0x000ae40001147983 */ /* 0x000ea80000300800 */
[----:B----4-:R0:W-:Y:S04]  /*53a40*/  STS.U16 [R8+UR5+0x180], R29 ;  /* 0x0001801d08007988 */ /* 0x0101e80008000405 */
[----:B0-----:R-:W4:Y:S04]  /*53a50*/  LDL.LU R29, [R1+0x4760] ;  /* 0x00476000011d7983 */ /* 0x001f280000300800 */
[----:B----4-:R0:W-:Y:S04]  /*53a60*/  STS.U16 [R8+UR5+0x580], R29 ;  /* 0x0005801d08007988 */ /* 0x0101e80008000405 */
[----:B0-----:R-:W4:Y:S04]  /*53a70*/  LDL.LU R29, [R1+0x475c] ;  /* 0x00475c00011d7983 */ /* 0x001f280000300800 */
[----:B---3--:R-:W-:Y:S04]  /*53a80*/  STS.U16 [R8+UR5+0x980], R12 ;  /* 0x0009800c08007988 */ /* 0x008fe80008000405 */
[----:B--2---:R-:W-:Y:S04]  /*53a90*/  STS.U16 [R8+UR5+0xd80], R13 ;  /* 0x000d800d08007988 */ /* 0x004fe80008000405 */
[----:B------:R-:W-:Y:S04]  /*53aa0*/  STS.U16 [R8+UR5+0x1180], R22 ;  /* 0x0011801608007988 */ /* 0x000fe80008000405 */
[----:B----4-:R-:W-:Y:S04]  /*53ab0*/  STS.U16 [R8+UR5+0x1580], R29 ;  /* 0x0015801d08007988 */ /* 0x010fe80008000405 */
        /* <DEDUP_REMOVED lines=19> */
[----:B------:R0:W-:Y:S04]  /*53bf0*/  STS.U16 [R8+UR5+0x6580], R9 ;  /* 0x0065800908007988 */ /* 0x0001e80008000405 */
[----:B------:R-:W-:Y:S04]  /*53c00*/  STS.U16 [R8+UR5+0x6980], R26 ;  /* 0x0069801a08007988 */ /* 0x000fe80008000405 */
[----:B------:R1:W-:Y:S04]  /*53c10*/  STS.U16 [R8+UR5+0x6d80], R10 ;  /* 0x006d800a08007988 */ /* 0x0003e80008000405 */
[----:B0-----:R-:W2:Y:S04]  /*53c20*/  LDL.LU R9, [R1+0xacc] ;  /* 0x000acc0001097983 */ /* 0x001ea80000300800 */
[----:B-1----:R-:W3:Y:S04]  /*53c30*/  LDL.LU R10, [R1+0xa84] ;  /* 0x000a8400010a7983 */ /* 0x002ee80000300800 */
[----:B---3--:R0:W-:Y:S04]  /*53c40*/  STL [R1+0x4754], R10 ;  /* 0x0047540a01007387 */ /* 0x0081e80000100800 */
[----:B0-----:R-:W3:Y:S04]  /*53c50*/  LDL.LU R10, [R1+0xa9c] ;  /* 0x000a9c00010a7983 */ /* 0x001ee80000300800 */
[----:B------:R-:W-:Y:S04]  /*53c60*/  STS.U16 [R8+UR5+0x7180], R11 ;  /* 0x0071800b08007988 */ /* 0x000fe80008000405 */
[----:B------:R-:W-:Y:S04]  /*53c70*/  STS.U16 [R8+UR5+0x7580], R20 ;  /* 0x0075801408007988 */ /* 0x000fe80008000405 */
[----:B---3--:R0:W-:Y:S04]  /*53c80*/  STL [R1+0x4758], R10 ;  /* 0x0047580a01007387 */ /* 0x0081e80000100800 */
[----:B0-----:R-:W3:Y:S04]  /*53c90*/  LDL.LU R10, [R1+0xab4] ;  /* 0x000ab400010a7983 */ /* 0x001ee80000300800 */
        /* <DEDUP_REMOVED lines=25> */
[----:B--2---:R0:W-:Y:S04]  /*53e30*/  STS.U16 [R8+UR5+0x7980], R9 ;  /* 0x0079800908007988 */ /* 0x0041e80008000405 */
[----:B------:R-:W2:Y:S04]  /*53e40*/  LDL.LU R7, [R1+0x24] ;  /* 0x0000240001077983 */ /* 0x000ea80000300800 */
[----:B0-----:R-:W2:Y:S04]  /*53e50*/  LDL.LU R9, [R1+0x18] ;  /* 0x0000180001097983 */ /* 0x001ea80000300800 */
[----:B---3--:R0:W-:Y:S04]  /*53e60*/  STS.U16 [R8+UR5+0x7d80], R10 ;  /* 0x007d800a08007988 */ /* 0x0081e80008000405 */
[----:B0-----:R-:W3:Y:S04]  /*53e70*/  LDL.LU R10, [R1+0x4758] ;  /* 0x00475800010a7983 */ /* 0x001ee80000300800 */
[----:B---3--:R0:W-:Y:S04]  /*53e80*/  STS.U16 [R8+UR5+0x8180], R10 ;  /* 0x0081800a08007988 */ /* 0x0081e80008000405 */
[----:B0-----:R-:W3:Y:S04]  /*53e90*/  LDL.LU R10, [R1+0x4754] ;  /* 0x00475400010a7983 */ /* 0x001ee80000300800 */
[----:B---3--:R0:W-:Y:S04]  /*53ea0*/  STS.U16 [R8+UR5+0x8580], R10 ;  /* 0x0085800a08007988 */ /* 0x0081e80008000405 */
[----:B----4-:R1:W-:Y:S04]  /*53eb0*/  STS.U16 [R8+UR5+0x8980], R11 ;  /* 0x0089800b08007988 */ /* 0x0103e80008000405 */
[----:B------:R3:W-:Y:S04]  /*53ec0*/  STS.U16 [R8+UR5+0x8d80], R20 ;  /* 0x008d801408007988 */ /* 0x0007e80008000405 */
[----:B------:R4:W-:Y:S04]  /*53ed0*/  STS.U16 [R8+UR5+0x9180], R12 ;  /* 0x0091800c08007988 */ /* 0x0009e80008000405 */
[----:B0-----:R-:W2:Y:S04]  /*53ee0*/  LDL.LU R10, [R1+0x4750] ;  /* 0x00475000010a7983 */ /* 0x001ea80000300800 */
[----:B-1----:R-:W2:Y:S04]  /*53ef0*/  LDL.LU R11, [R1+0x474c] ;  /* 0x00474c00010b7983 */ /* 0x002ea80000300800 */
[----:B---3--:R-:W3:Y:S04]  /*53f00*/  LDL.LU R20, [R1+0x4748] ;  /* 0x0047480001147983 */ /* 0x008ee80000300800 */
[----:B----4-:R-:W4:Y:S04]  /*53f10*/  LDL.LU R12, [R1+0xd34] ;  /* 0x000d3400010c7983 */ /* 0x010f280000300800 */
        /* <DEDUP_REMOVED lines=19> */
[----:B0-----:R-:W4:Y:S01]  /*54050*/  LDL.LU R12, [R1+0xd84] ;  /* 0x000d8400010c7983 */ /* 0x001f220000300800 */
[----:B------:R-:W0:Y:S03]  /*54060*/  S2R R26, SR_TID.X ;  /* 0x00000000001a7919 */ /* 0x000e260000002100 */
[----:B------:R-:W-:Y:S04]  /*54070*/  STS.U16 [R8+UR5+0xdd80], R6 ;  /* 0x00dd800608007988 */ /* 0x000fe80008000405 */
[----:B------:R-:W-:Y:S04]  /*54080*/  STS.U16 [R8+UR5+0xe180], R24 ;  /* 0x00e1801808007988 */ /* 0x000fe80008000405 */
[----:B------:R1:W-:Y:S04]  /*54090*/  STS.U16 [R8+UR5+0xe580], R28 ;  /* 0x00e5801c08007988 */ /* 0x0003e80008000405 */
[----:B------:R-:W-:Y:S04]  /*540a0*/  STS.U16 [R8+UR5+0xe980], R3 ;  /* 0x00e9800308007988 */ /* 0x000fe80008000405 */
[----:B--2---:R-:W-:Y:S04]  /*540b0*/  STS.U16 [R8+UR5+0xed80], R7 ;  /* 0x00ed800708007988 */ /* 0x004fe80008000405 */
[----:B------:R-:W-:Y:S01]  /*540c0*/  STS.U16 [R8+UR5+0xf180], R9 ;  /* 0x00f1800908007988 */ /* 0x000fe20008000405 */
[----:B0-----:R-:W-:-:S05]  /*540d0*/  LOP3.LUT R26, R26, 0x3f, RZ, 0xc0, !PT ;  /* 0x0000003f1a1a7812 */ /* 0x001fca00078ec0ff */
[C---:B-1----:R-:W-:Y:S01]  /*540e0*/  IMAD.SHL.U32 R28, R26.reuse, 0x2, RZ ;  /* 0x000000021a1c7824 */ /* 0x042fe200078e00ff */
[----:B----4-:R0:W-:Y:S04]  /*540f0*/  STL [R1+0x4744], R12 ;  /* 0x0047440c01007387 */ /* 0x0101e80000100800 */
[----:B------:R-:W2:Y:S04]  /*54100*/  LDL.LU R13, [R1+0xd20] ;  /* 0x000d2000010d7983 */ /* 0x000ea80000300800 */
[----:B------:R-:W4:Y:S04]  /*54110*/  LDL.LU R22, [R1+0xd0c] ;  /* 0x000d0c0001167983 */ /* 0x000f280000300800 */
        /* <DEDUP_REMOVED lines=11> */
[----:B------:R-:W2:Y:S01]  /*541d0*/  LDL.LU R18, [R1+0xbe8] ;  /* 0x000be80001127983 */ /* 0x000ea20000300800 */
[----:B0-----:R-:W-:-:S03]  /*541e0*/  IMAD.SHL.U32 R12, R26, 0x2, RZ ;  /* 0x000000021a0c7824 */ /* 0x001fc600078e00ff */
[----:B------:R-:W2:Y:S04]  /*541f0*/  LDL.LU R2, [R1+0xbd0] ;  /* 0x000bd00001027983 */ /* 0x000ea80000300800 */
[----:B------:R-:W2:Y:S04]  /*54200*/  LDL.LU R4, [R1+0xbb8] ;  /* 0x000bb80001047983 */ /* 0x000ea80000300800 */
[----:B------:R-:W2:Y:S04]  /*54210*/  LDL.LU R5, [R1+0xba0] ;  /* 0x000ba00001057983 */ /* 0x000ea80000300800 */
[----:B------:R-:W2:Y:S04]  /*54220*/  LDL.LU R6, [R1+0xb88] ;  /* 0x000b880001067983 */ /* 0x000ea80000300800 */
[----:B------:R-:W2:Y:S01]  /*54230*/  LDL.LU R24, [R1+0xb70] ;  /* 0x000b700001187983 */ /* 0x000ea20000300800 */
[----:B------:R-:W-:-:S03]  /*54240*/  LOP3.LUT R12, R12, 0x30, RZ, 0x3c, !PT ;  /* 0x000000300c0c7812 */ /* 0x000fc600078e3cff */
[----:B------:R-:W2:Y:S04]  /*54250*/  LDL.LU R3, [R1+0xb58] ;  /* 0x000b580001037983 */ /* 0x000ea80000300800 */
[----:B------:R-:W2:Y:S04]  /*54260*/  LDL.LU R7, [R1+0xb40] ;  /* 0x000b400001077983 */ /* 0x000ea80000300800 */
[----:B------:R-:W2:Y:S04]  /*54270*/  LDL.LU R8, [R1+0xb28] ;  /* 0x000b280001087983 */ /* 0x000ea80000300800 */
[----:B------:R-:W2:Y:S04]  /*54280*/  LDL.LU R9, [R1+0xb10] ;  /* 0x000b100001097983 */ /* 0x000ea80000300800 */
[----:B------:R-:W2:Y:S04]  /*54290*/  LDL.LU R26, [R1+0xaf8] ;  /* 0x000af800011a7983 */ /* 0x000ea80000300800 */
[----:B---3--:R0:W-:Y:S04]  /*542a0*/  STS.U16 [R12+UR5+0xf580], R20 ;  /* 0x00f580140c007988 */ /* 0x0081e80008000405 */
[----:B------:R1:W-:Y:S04]  /*542b0*/  STS.U16 [R12+UR5+0xf980], R11 ;  /* 0x00f9800b0c007988 */ /* 0x0003e80008000405 */
[----:B------:R3:W-:Y:S04]  /*542c0*/  STS.U16 [R12+UR5+0xfd80], R10 ;  /* 0x00fd800a0c007988 */ /* 0x0007e80008000405 */
[----:B0-----:R-:W2:Y:S04]  /*542d0*/  LDL.LU R20, [R1+0xd48] ;  /* 0x000d480001147983 */ /* 0x001ea80000300800 */
[----:B-1----:R-:W2:Y:S04]  /*542e0*/  LDL.LU R11, [R1+0xd5c] ;  /* 0x000d5c00010b7983 */ /* 0x002ea80000300800 */
[----:B---3--:R-:W3:Y:S01]  /*542f0*/  LDL.LU R12, [R1+0x4744] ;  /* 0x00474400010c7983 */ /* 0x008ee20000300800 */
[----:B------:R-:W-:-:S03]  /*54300*/  LOP3.LUT R28, R28, 0x40, RZ, 0x3c, !PT ;  /* 0x000000401c1c7812 */ /* 0x000fc600078e3cff */
[----:B------:R-:W2:Y:S04]  /*54310*/  LDL.LU R10, [R1+0xd70] ;  /* 0x000d7000010a7983 */ /* 0x000ea80000300800 */
[----:B---3--:R0:W-:Y:S04]  /*54320*/  STS.U16 [R28+UR5+0x200], R12 ;  /* 0x0002000c1c007988 */ /* 0x0081e80008000405 */
[----:B0-----:R-:W3:Y:S04]  /*54330*/  LDL.LU R12, [R1+0x4740] ;  /* 0x00474000010c7983 */ /* 0x001ee80000300800 */
[----:B--2---:R-:W-:Y:S04]  /*54340*/  STS.U16 [R28+UR5+0x600], R10 ;  /* 0x0006000a1c007988 */ /* 0x004fe80008000405 */
[----:B------:R-:W-:Y:S04]  /*54350*/  STS.U16 [R28+UR5+0xa00], R11 ;  /* 0x000a000b1c007988 */ /* 0x000fe80008000405 */
[----:B------:R-:W-:Y:S04]  /*54360*/  STS.U16 [R28+UR5+0xe00], R20 ;  /* 0x000e00141c007988 */ /* 0x000fe80008000405 */
[----:B---3--:R-:W-:Y:S04]  /*54370*/  STS.U16 [R28+UR5+0x1200], R12 ;  /* 0x0012000c1c007988 */ /* 0x008fe80008000405 */
        /* <DEDUP_REMOVED lines=92> */
[----:B--2---:R-:W-:Y:S04]  /*54940*/  STS.U16 [R28+UR5+0xea00], R6 ;  /* 0x00ea00061c007988 */ /* 0x004fe80008000405 */
[----:B------:R-:W-:Y:S04]  /*54950*/  STS.U16 [R28+UR5+0xee00], R24 ;  /* 0x00ee00181c007988 */ /* 0x000fe80008000405 */
[----:B----4-:R0:W-:Y:S04]  /*54960*/  STS.U16 [R28+UR5+0xf200], R26 ;  /* 0x00f2001a1c007988 */ /* 0x0101e80008000405 */
[----:B0-----:R-:W2:Y:S01]  /*54970*/  LDL.LU R26, [R1+0xd44] ;  /* 0x000d4400011a7983 */ /* 0x001ea20000300800 */
[----:B------:R-:W0:Y:S02]  /*54980*/  S2R R3, SR_TID.X ;  /* 0x0000000000037919 */ /* 0x000e240000002100 */
[----:B0-----:R-:W-:-:S05]  /*54990*/  LOP3.LUT R3, R3, 0x3f, RZ, 0xc0, !PT ;  /* 0x0000003f03037812 */ /* 0x001fca00078ec0ff */
[C---:B------:R-:W-:Y:S01]  /*549a0*/  IMAD.SHL.U32 R2, R3.reuse, 0x2, RZ ;  /* 0x0000000203027824 */ /* 0x040fe200078e00ff */
[----:B--2---:R0:W-:Y:S04]  /*549b0*/  STL [R1+0x4724], R26 ;  /* 0x0047241a01007387 */ /* 0x0041e80000100800 */
        /* <DEDUP_REMOVED lines=31> */
[----:B---3--:R-:W3:Y:S04]  /*54bb0*/  LDL.LU R26, [R1+0x4724] ;  /* 0x00472400011a7983 */ /* 0x008ee80000300800 */
[----:B------:R-:W2:Y:S01]  /*54bc0*/  LDL.LU R7, [R1+0xd80] ;  /* 0x000d800001077983 */ /* 0x000ea20000300800 */
[----:B------:R-:W-:-:S05]  /*54bd0*/  LOP3.LUT R2, R2, 0x50, RZ, 0x3c, !PT ;  /* 0x0000005002027812 */ /* 0x000fca00078e3cff */
        /* <DEDUP_REMOVED lines=56> */
[----:B--2---:R1:W-:Y:S04]  /*54f60*/  STS.U16 [R2+UR5+0x7280], R18 ;  /* 0x0072801202007988 */ /* 0x0043e80008000405 */
[----:B0-----:R-:W2:Y:S04]  /*54f70*/  LDL.LU R3, [R1+0x7c] ;  /* 0x00007c0001037983 */ /* 0x001ea80000300800 */
[----:B------:R-:W2:Y:S04]  /*54f80*/  LDL.LU R19, [R1+0x64] ;  /* 0x0000640001137983 */ /* 0x000ea80000300800 */
[----:B------:R-:W2:Y:S04]  /*54f90*/  LDL.LU R17, [R1+0x3c] ;  /* 0x00003c0001117983 */ /* 0x000ea80000300800 */
[----:B------:R-:W2:Y:S04]  /*54fa0*/  LDL.LU R16, [R1+0x14] ;  /* 0x0000140001107983 */ /* 0x000ea80000300800 */
[----:B-1----:R-:W2:Y:S04]  /*54fb0*/  LDL.LU R18, [R1+0x8] ;  /* 0x0000080001127983 */ /* 0x002ea80000300800 */
        /* <DEDUP_REMOVED lines=8> */
[----:B------:R2:W-:Y:S04]  /*55040*/  STS.U16 [R2+UR5+0x8e80], R28 ;  /* 0x008e801c02007988 */ /* 0x0005e80008000405 */
[----:B0-----:R-:W2:Y:S04]  /*55050*/  LDL.LU R4, [R1+0x4718] ;  /* 0x0047180001047983 */ /* 0x001ea80000300800 */
[----:B-1----:R-:W2:Y:S04]  /*55060*/  LDL.LU R5, [R1+0x4714] ;  /* 0x0047140001057983 */ /* 0x002ea80000300800 */
[----:B---3--:R-:W3:Y:S04]  /*55070*/  LDL.LU R6, [R1+0x4710] ;  /* 0x0047100001067983 */ /* 0x008ee80000300800 */
[----:B----4-:R-:W4:Y:S04]  /*55080*/  LDL.LU R24, [R1+0x470c] ;  /* 0x00470c0001187983 */ /* 0x010f280000300800 */
[----:B--2---:R-:W2:Y:S04]  /*55090*/  LDL.LU R28, [R1+0x4708] ;  /* 0x00470800011c7983 */ /* 0x004ea80000300800 */
        /* <DEDUP_REMOVED lines=90> */
[----:B0-----:R-:W2:Y:S04]  /*55640*/  LDL.LU R16, [R1+0xaf0] ;  /* 0x000af00001107983 */ /* 0x001ea80000300800 */
[----:B------:R-:W3:Y:S04]  /*55650*/  LDL.LU R29, [R1+0xaa8] ;  /* 0x000aa800011d7983 */ /* 0x000ee80000300800 */
        /* <DEDUP_REMOVED lines=110> */
[----:B------:R-:W-:-:S05]  /*55d40*/  LOP3.LUT R2, R2, 0x70, RZ, 0x3c, !PT ;  /* 0x0000007002027812 */ /* 0x000fca00078e3cff */
[----:B--2---:R-:W-:Y:S04]  /*55d50*/  STS.U16 [R2+UR5+0x380], R25 ;  /* 0x0003801902007988 */ /* 0x004fe80008000405 */
        /* <DEDUP_REMOVED lines=21> */
[----:B------:R2:W-:Y:S04]  /*55eb0*/  STS.U16 [R2+UR5+0x5b80], R27 ;  /* 0x005b801b02007988 */ /* 0x0005e80008000405 */
[----:B0-----:R-:W3:Y:S04]  /*55ec0*/  LDL.LU R15, [R1+0xb04] ;  /* 0x000b0400010f7983 */ /* 0x001ee80000300800 */
[----:B-1----:R-:W4:Y:S04]  /*55ed0*/  LDL.LU R0, [R1+0xaec] ;  /* 0x000aec0001007983 */ /* 0x002f280000300800 */
[----:B--2---:R-:W2:Y:S04]  /*55ee0*/  LDL.LU R27, [R1+0xabc] ;  /* 0x000abc00011b7983 */ /* 0x004ea80000300800 */
[----:B------:R-:W-:Y:S04]  /*55ef0*/  STS.U16 [R2+UR5+0x5f80], R23 ;  /* 0x005f801702007988 */ /* 0x000fe80008000405 */
[----:B------:R-:W-:Y:S04]  /*55f00*/  STS.U16 [R2+UR5+0x6380], R19 ;  /* 0x0063801302007988 */ /* 0x000fe80008000405 */
[----:B------:R-:W-:Y:S04]  /*55f10*/  STS.U16 [R2+UR5+0x6780], R16 ;  /* 0x0067801002007988 */ /* 0x000fe80008000405 */
[----:B------:R-:W-:Y:S04]  /*55f20*/  STS.U16 [R2+UR5+0x6b80], R3 ;  /* 0x006b800302007988 */ /* 0x000fe80008000405 */
[----:B--2---:R0:W-:Y:S04]  /*55f30*/  STL [R1+0x46e0], R27 ;  /* 0x0046e01b01007387 */ /* 0x0041e80000100800 */
        /* <DEDUP_REMOVED lines=25> */
[----:B---3--:R0:W-:Y:S04]  /*560d0*/  STS.U16 [R2+UR5+0x6f80], R15 ;  /* 0x006f800f02007988 */ /* 0x0081e80008000405 */
[----:B------:R-:W3:Y:S04]  /*560e0*/  LDL.LU R14, [R1+0x5c] ;  /* 0x00005c00010e7983 */ /* 0x000ee80000300800 */
[----:B----4-:R1:W-:Y:S04]  /*560f0*/  STS.U16 [R2+UR5+0x7380], R0 ;  /* 0x0073800002007988 */ /* 0x0103e80008000405 */
[----:B0-----:R-:W4:Y:S04]  /*56100*/  LDL.LU R15, [R1+0x34] ;  /* 0x00003400010f7983 */ /* 0x001f280000300800 */
[----:B-1----:R-:W3:Y:S04]  /*56110*/  LDL.LU R0, [R1+0xc] ;  /* 0x00000c0001007983 */ /* 0x002ee80000300800 */
[----:B--2---:R0:W-:Y:S04]  /*56120*/  STS.U16 [R2+UR5+0x7780], R27 ;  /* 0x0077801b02007988 */ /* 0x0041e80008000405 */
[----:B0-----:R-:W2:Y:S04]  /*56130*/  LDL.LU R27, [R1+0x46e0] ;  /* 0x0046e000011b7983 */ /* 0x001ea80000300800 */
[----:B--2---:R0:W-:Y:S04]  /*56140*/  STS.U16 [R2+UR5+0x7b80], R27 ;  /* 0x007b801b02007988 */ /* 0x0041e80008000405 */
[----:B------:R1:W-:Y:S04]  /*56150*/  STS.U16 [R2+UR5+0x7f80], R23 ;  /* 0x007f801702007988 */ /* 0x0003e80008000405 */
[----:B------:R2:W-:Y:S04]  /*56160*/  STS.U16 [R2+UR5+0x8380], R19 ;  /* 0x0083801302007988 */ /* 0x0005e80008000405 */
[----:B------:R1:W-:Y:S04]  /*56170*/  STS.U16 [R2+UR5+0x8780], R16 ;  /* 0x0087801002007988 */ /* 0x0003e80008000405 */
[----:B------:R2:W-:Y:S04]  /*56180*/  STS.U16 [R2+UR5+0x8b80], R3 ;  /* 0x008b800302007988 */ /* 0x0005e80008000405 */
[----:B0-----:R-:W4:Y:S04]  /*56190*/  LDL.LU R27, [R1+0x46dc] ;  /* 0x0046dc00011b7983 */ /* 0x001f280000300800 */
[----:B-1----:R-:W4:Y:S04]  /*561a0*/  LDL.LU R23, [R1+0x46d8] ;  /* 0x0046d80001177983 */ /* 0x002f280000300800 */
[----:B--2---:R-:W2:Y:S04]  /*561b0*/  LDL.LU R19, [R1+0x46d4] ;  /* 0x0046d40001137983 */ /* 0x004ea80000300800 */
[----:B------:R-:W2:Y:S04]  /*561c0*/  LDL.LU R16, [R1+0x46d0] ;  /* 0x0046d00001107983 */ /* 0x000ea80000300800 */
[----:B------:R-:W2:Y:S04]  /*561d0*/  LDL.LU R3, [R1+0x46cc] ;  /* 0x0046cc0001037983 */ /* 0x000ea80000300800 */
[----:B------:R-:W-:Y:S04]  /*561e0*/  STS.U16 [R2+UR5+0x8f80], R29 ;  /* 0x008f801d02007988 */ /* 0x000fe80008000405 */
[----:B------:R-:W-:Y:S04]  /*561f0*/  STS.U16 [R2+UR5+0x9380], R25 ;  /* 0x0093801902007988 */ /* 0x000fe80008000405 */
[----:B------:R-:W-:Y:S04]  /*56200*/  STS.U16 [R2+UR5+0x9780], R21 ;  /* 0x0097801502007988 */ /* 0x000fe80008000405 */
[----:B------:R-:W-:Y:S04]  /*56210*/  STS.U16 [R2+UR5+0x9b80], R17 ;  /* 0x009b801102007988 */ /* 0x000fe80008000405 */
[----:B------:R-:W-:Y:S04]  /*56220*/  STS.U16 [R2+UR5+0x9f80], R18 ;  /* 0x009f801202007988 */ /* 0x000fe80008000405 */
[----:B------:R0:W-:Y:S04]  /*56230*/  STS.U16 [R2+UR5+0xa380], R4 ;  /* 0x00a3800402007988 */ /* 0x0001e80008000405 */
        /* <DEDUP_REMOVED lines=14> */
[----:B---3--:R-:W-:Y:S04]  /*56320*/  STS.U16 [R2+UR5+0xdf80], R14 ;  /* 0x00df800e02007988 */ /* 0x008fe80008000405 */
[----:B----4-:R-:W-:Y:S04]  /*56330*/  STS.U16 [R2+UR5+0xe380], R15 ;  /* 0x00e3800f02007988 */ /* 0x010fe80008000405 */
[----:B------:R-:W-:Y:S04]  /*56340*/  STS.U16 [R2+UR5+0xe780], R0 ;  /* 0x00e7800002007988 */ /* 0x000fe80008000405 */
[----:B0-----:R-:W3:Y:S04]  /*56350*/  LDL R4, [R1+0x9c0] ;  /* 0x0009c00001047983 */ /* 0x001ee80000100800 */
[----:B--2---:R0:W-:Y:S04]  /*56360*/  STS.U16 [R2+UR5+0xeb80], R3 ;  /* 0x00eb800302007988 */ /* 0x0041e80008000405 */
[----:B0-----:R-:W2:Y:S04]  /*56370*/  LDL.LU R3, [R1+0x46c8] ;  /* 0x0046c80001037983 */ /* 0x001ea80000300800 */
[----:B------:R-:W-:Y:S04]  /*56380*/  STS.U16 [R2+UR5+0xef80], R16 ;  /* 0x00ef801002007988 */ /* 0x000fe80008000405 */
[----:B------:R-:W-:Y:S04]  /*56390*/  STS.U16 [R2+UR5+0xf380], R19 ;  /* 0x00f3801302007988 */ /* 0x000fe80008000405 */
[----:B------:R-:W-:Y:S04]  /*563a0*/  STS.U16 [R2+UR5+0xf780], R23 ;  /* 0x00f7801702007988 */ /* 0x000fe80008000405 */
[----:B------:R-:W-:Y:S01]  /*563b0*/  STS.U16 [R2+UR5+0xfb80], R27 ;  /* 0x00fb801b02007988 */ /* 0x000fe20008000405 */
[----:B------:R-:W0:Y:S02]  /*563c0*/  S2R R15, SR_TID.X ;  /* 0x00000000000f7919 */ /* 0x000e240000002100 */
[C---:B0-----:R-:W-:Y:S01]  /*563d0*/  LOP3.LUT R0, R15.reuse, 0x7, RZ, 0xc0, !PT ;  /* 0x000000070f007812 */ /* 0x041fe200078ec0ff */
[----:B------:R-:W-:-:S04]  /*563e0*/  IMAD.SHL.U32 R14, R15, 0x2, RZ ;  /* 0x000000020f0e7824 */ /* 0x000fc800078e00ff */
[----:B------:R-:W-:Y:S02]  /*563f0*/  IMAD R0, R0, 0x90, RZ ;  /* 0x0000009000007824 */ /* 0x000fe400078e02ff */
[----:B------:R-:W-:-:S03]  /*56400*/  IMAD.SHL.U32 R15, R15, 0x40, RZ ;  /* 0x000000400f0f7824 */ /* 0x000fc600078e00ff */
[----:B------:R-:W-:-:S04]  /*56410*/  LOP3.LUT R0, R0, 0x10, R14, 0x78, !PT ;  /* 0x0000001000007812 */ /* 0x000fc800078e780e */
[----:B------:R-:W-:Y:S01]  /*56420*/  LOP3.LUT R0, R0, 0x400, R15, 0xf8, !PT ;  /* 0x0000040000007812 */ /* 0x000fe200078ef80f */
[----:B--2---:R-:W-:Y:S01]  /*56430*/  STS.U16 [R2+UR5+0xff80], R3 ;  /* 0x00ff800302007988 */ /* 0x004fe20008000405 */
[----:B------:R-:W-:Y:S06]  /*56440*/  BAR.SYNC.DEFER_BLOCKING 0x0 ;  /* 0x0000000000007b1d */ /* 0x000fec0000010000 */
[----:B---3--:R-:W0:Y:S04]  /*56450*/  LDSM.16.M88.4 R8, [R4+UR5] ;  /* 0x000000050408783b */ /* 0x008e280008000200 */
[----:B------:R-:W1:Y:S04]  /*56460*/  LDSM.16.M88.4 R12, [R4+UR5+0x800] ;  /* 0x00080005040c783b */ /* 0x000e680008000200 */
[----:B------:R-:W-:Y:S04]  /*56470*/  LDSM.16.M88.4 R16, [R4+UR5+0x2800] ;  /* 0x002800050410783b */ /* 0x000fe80008000200 */
[----:B------:R-:W-:Y:S04]  /*56480*/  LDSM.16.MT88.4 R20, [R0+UR5+0x10000] ;  /* 0x010000050014783b */ /* 0x000fe80008004200 */
[----:B0-----:R-:W-:Y:S01]  /*56490*/  STL.64 [R1+0x1b0], R8 ;  /* 0x0001b00801007387 */ /* 0x001fe20000100a00 */
[----:B------:R-:W-:-:S03]  /*564a0*/  IMAD.MOV.U32 R6, RZ, RZ, R8 ;  /* 0x000000ffff067224 */ /* 0x000fc600078e0008 */
[----:B------:R-:W-:Y:S01]  /*564b0*/  STL.64 [R1+0x1b8], R10 ;  /* 0x0001b80a01007387 */ /* 0x000fe20000100a00 */
[----:B------:R-:W-:-:S03]  /*564c0*/  IMAD.MOV.U32 R5, RZ, RZ, R9 ;  /* 0x000000ffff057224 */ /* 0x000fc600078e0009 */
[----:B------:R-:W0:Y:S04]  /*564d0*/  LDSM.16.M88.4 R8, [R4+UR5+0x1000] ;  /* 0x001000050408783b */ /* 0x000e280008000200 */
[----:B-1----:R-:W-:Y:S04]  /*564e0*/  STL.64 [R1+0x1a0], R12 ;  /* 0x0001a00c01007387 */ /* 0x002fe80000100a00 */
[----:B------:R-:W-:Y:S04]  /*564f0*/  STL.64 [R1+0x1a8], R14 ;  /* 0x0001a80e01007387 */ /* 0x000fe80000100a00 */
[----:B------:R-:W-:Y:S04]  /*56500*/  LDSM.16.M88.4 R12, [R4+UR5+0x1800] ;  /* 0x00180005040c783b */ /* 0x000fe80008000200 */
[----:B0-----:R-:W-:Y:S01]  /*56510*/  STL.64 [R1+0x190], R8 ;  /* 0x0001900801007387 */ /* 0x001fe20000100a00 */
[----:B------:R-:W-:-:S03]  /*56520*/  IMAD.MOV.U32 R25, RZ, RZ, R8 ;  /* 0x000000ffff197224 */ /* 0x000fc600078e0008 */
[----:B------:R-:W-:Y:S01]  /*56530*/  STL.64 [R1+0x198], R10 ;  /* 0x0001980a01007387 */ /* 0x000fe20000100a00 */
[----:B------:R-:W-:-:S03]  /*56540*/  IMAD.MOV.U32 R24, RZ, RZ, R9 ;  /* 0x000000ffff187224 */ /* 0x000fc600078e0009 */
[----:B------:R-:W0:Y:S04]  /*56550*/  LDSM.16.M88.4 R8, [R4+UR5+0x2000] ;  /* 0x002000050408783b */ /* 0x000e280008000200 */
[----:B0-----:R-:W-:Y:S04]  /*56560*/  STL.64 [R1+0x170], R8 ;  /* 0x0001700801007387 */ /* 0x001fe80000100a00 */
[----:B------:R-:W-:Y:S04]  /*56570*/  STL.64 [R1+0x180], R12 ;  /* 0x0001800c01007387 */ /* 0x000fe80000100a00 */
[----:B------:R-:W-:Y:S04]  /*56580*/  STL.64 [R1+0x188], R14 ;  /* 0x0001880e01007387 */ /* 0x000fe80000100a00 */
[----:B------:R-:W0:Y:S04]  /*56590*/  LDSM.16.M88.4 R12, [R4+UR5+0x3000] ;  /* 0x00300005040c783b */ /* 0x000e280008000200 */
[----:B------:R-:W-:Y:S01]  /*565a0*/  STL.64 [R1+0x178], R10 ;  /* 0x0001780a01007387 */ /* 0x000fe20000100a00 */
[----:B------:R-:W-:-:S03]  /*565b0*/  IMAD.MOV.U32 R29, RZ, RZ, R9 ;  /* 0x000000ffff1d7224 */ /* 0x000fc600078e0009 */
[----:B------:R-:W1:Y:S04]  /*565c0*/  LDSM.16.M88.4 R8, [R4+UR5+0x3800] ;  /* 0x003800050408783b */ /* 0x000e680008000200 */
[----:B------:R-:W-:Y:S04]  /*565d0*/  STL [R1+0x46c0], R29 ;  /* 0x0046c01d01007387 */ /* 0x000fe80000100800 */
[----:B------:R-:W-:Y:S04]  /*565e0*/  STL.64 [R1+0x160], R16 ;  /* 0x0001601001007387 */ /* 0x000fe80000100a00 */
[----:B------:R-:W-:Y:S04]  /*565f0*/  STL.64 [R1+0x168], R18 ;  /* 0x0001681201007387 */ /* 0x000fe80000100a00 */
[----:B------:R-:W2:Y:S04]  /*56600*/  LDSM.16.M88.4 R16, [R4+UR5+0x4000] ;  /* 0x004000050410783b */ /* 0x000ea80008000200 */
[----:B0-----:R-:W-:Y:S04]  /*56610*/  STL.64 [R1+0x150], R12 ;  /* 0x0001500c01007387 */ /* 0x001fe80000100a00 */
[----:B------:R-:W-:Y:S04]  /*56620*/  STL.64 [R1+0x158], R14 ;  /* 0x0001580e01007387 */ /* 0x000fe80000100a00 */
[----:B-1----:R-:W-:Y:S04]  /*56630*/  STL.64 [R1+0x140], R8 ;  /* 0x0001400801007387 */ /* 0x002fe80000100a00 */
[----:B------:R-:W-:Y:S04]  /*56640*/  STL.64 [R1+0x148], R10 ;  /* 0x0001480a01007387 */ /* 0x000fe80000100a00 */
[----:B------:R-:W0:Y:S04]  /*56650*/  LDSM.16.M88.4 R8, [R4+UR5+0x5000] ;  /* 0x005000050408783b */ /* 0x000e280008000200 */
[----:B------:R-:W1:Y:S04]  /*56660*/  LDSM.16.M88.4 R12, [R4+UR5+0x4800] ;  /* 0x00480005040c783b */ /* 0x000e680008000200 */
[----:B--2---:R-:W-:Y:S04]  /*56670*/  STL.64 [R1+0x130], R16 ;  /* 0x0001301001007387 */ /* 0x004fe80000100a00 */
[----:B------:R-:W-:Y:S04]  /*56680*/  STL.64 [R1+0x138], R18 ;  /* 0x0001381201007387 */ /* 0x000fe80000100a00 */
[----:B------:R-:W2:Y:S04]  /*56690*/  LDSM.16.M88.4 R16, [R4+UR5+0x5800] ;  /* 0x005800050410783b */ /* 0x000ea80008000200 */
[----:B0-----:R-:W-:Y:S04]  /*566a0*/  STL.64 [R1+0x110], R8 ;  /* 0x0001100801007387 */ /* 0x001fe80000100a00 */
[----:B-1----:R-:W-:Y:S04]  /*566b0*/  STL.64 [R1+0x120], R12 ;  /* 0x0001200c01007387 */ /* 0x002fe80000100a00 */
[----:B------:R-:W-:Y:S04]  /*566c0*/  STL.64 [R1+0x128], R14 ;  /* 0x0001280e01007387 */ /* 0x000fe80000100a00 */
[----:B------:R-:W-:Y:S01]  /*566d0*/  STL.64 [R1+0x118], R10 ;  /* 0x0001180a01007387 */ /* 0x000fe20000100a00 */
[----:B------:R-:W-:-:S03]  /*566e0*/  IMAD.MOV.U32 R29, RZ, RZ, R9 ;  /* 0x000000ffff1d7224 */ /* 0x000fc600078e0009 */
[----:B------:R-:W-:Y:S04]  /*566f0*/  LDSM.16.M88.4 R12, [R4+UR5+0x6000] ;  /* 0x00600005040c783b */ /* 0x000fe80008000200 */
[----:B------:R-:W0:Y:S04]  /*56700*/  LDSM.16.M88.4 R8, [R4+UR5+0x6800] ;  /* 0x006800050408783b */ /* 0x000e280008000200 */
[----:B------:R1:W-:Y:S04]  /*56710*/  STL [R1+0x46c4], R29 ;  /* 0x0046c41d01007387 */ /* 0x0003e80000100800 */
[----:B--2---:R-:W-:Y:S04]  /*56720*/  STL.64 [R1+0x100], R16 ;  /* 0x0001001001007387 */ /* 0x004fe80000100a00 */
[----:B------:R-:W-:Y:S04]  /*56730*/  STL.64 [R1+0x108], R18 ;  /* 0x0001081201007387 */ /* 0x000fe80000100a00 */
[----:B------:R-:W-:Y:S04]  /*56740*/  LDSM.16.M88.4 R16, [R4+UR5+0x9000] ;  /* 0x009000050410783b */ /* 0x000fe80008000200 */
[----:B0-----:R-:W-:Y:S04]  /*56750*/  STL.64 [R1+0xe0], R8 ;  /* 0x0000e00801007387 */ /* 0x001fe80000100a00 */
[----:B------:R-:W-:Y:S04]  /*56760*/  STL.64 [R1+0xf0], R12 ;  /* 0x0000f00c01007387 */ /* 0x000fe80000100a00 */
[----:B------:R-:W-:Y:S04]  /*56770*/  STL.64 [R1+0xf8], R14 ;  /* 0x0000f80e01007387 */ /* 0x000fe80000100a00 */
[----:B------:R-:W-:Y:S01]  /*56780*/  STL.64 [R1+0xe8], R10 ;  /* 0x0000e80a01007387 */ /* 0x000fe20000100a00 */
[----:B-1----:R-:W-:-:S03]  /*56790*/  IMAD.MOV.U32 R29, RZ, RZ, R9 ;  /* 0x000000ffff1d7224 */ /* 0x002fc600078e0009 */
[----:B------:R-:W-:Y:S04]  /*567a0*/  LDSM.16.M88.4 R12, [R4+UR5+0x7000] ;  /* 0x00700005040c783b */ /* 0x000fe80008000200 */
[----:B------:R-:W0:Y:S04]  /*567b0*/  LDSM.16.M88.4 R8, [R4+UR5+0x7800] ;  /* 0x007800050408783b */ /* 0x000e280008000200 */
[----:B0-----:R-:W-:Y:S04]  /*567c0*/  STL.64 [R1+0xc0], R8 ;  /* 0x0000c00801007387 */ /* 0x001fe80000100a00 */
[----:B------:R-:W-:Y:S04]  /*567d0*/  STL.64 [R1+0xd0], R12 ;  /* 0x0000d00c01007387 */ /* 0x000fe80000100a00 */
[----:B------:R-:W-:Y:S04]  /*567e0*/  STL.64 [R1+0xd8], R14 ;  /* 0x0000d80e01007387 */ /* 0x000fe80000100a00 */
[----:B------:R-:W-:Y:S01]  /*567f0*/  STL.64 [R1+0xc8], R10 ;  /* 0x0000c80a01007387 */ /* 0x000fe20000100a00 */
[----:B------:R-:W-:-:S03]  /*56800*/  IMAD.MOV.U32 R3, RZ, RZ, R9 ;  /* 0x000000ffff037224 */ /* 0x000fc600078e0009 */
[----:B------:R-:W-:Y:S04]  /*56810*/  LDSM.16.M88.4 R12, [R4+UR5+0x8000] ;  /* 0x00800005040c783b */ /* 0x000fe80008000200 */
[----:B------:R-:W0:Y:S04]  /*56820*/  LDSM.16.M88.4 R8, [R4+UR5+0x8800] ;  /* 0x008800050408783b */ /* 0x000e280008000200 */
[----:B------:R1:W-:Y:S04]  /*56830*/  STL [R1+0x4638], R3 ;  /* 0x0046380301007387 */ /* 0x0003e80000100800 */
[----:B0-----:R-:W-:Y:S04]  /*56840*/  STL.64 [R1+0xa0], R8 ;  /* 0x0000a00801007387 */ /* 0x001fe80000100a00 */
[----:B------:R-:W-:Y:S04]  /*56850*/  STL.64 [R1+0xb0], R12 ;  /* 0x0000b00c01007387 */ /* 0x000fe80000100a00 */
[----:B------:R-:W-:Y:S04]  /*56860*/  STL.64 [R1+0xb8], R14 ;  /* 0x0000b80e01007387 */ /* 0x000fe80000100a00 */
[----:B------:R-:W-:Y:S01]  /*56870*/  STL.64 [R1+0xa8], R10 ;  /* 0x0000a80a01007387 */ /* 0x000fe20000100a00 */
[----:B-1----:R-:W-:-:S03]  /*56880*/  IMAD.MOV.U32 R3, RZ, RZ, R8 ;  /* 0x000000ffff037224 */ /* 0x002fc600078e0008 */
[----:B------:R-:W-:Y:S04]  /*56890*/  LDSM.16.M88.4 R12, [R4+UR5+0x9800] ;  /* 0x00980005040c783b */ /* 0x000fe80008000200 */
[----:B------:R-:W0:Y:S04]  /*568a0*/  LDSM.16.M88.4 R8, [R4+UR5+0xa000] ;  /* 0x00a000050408783b */ /* 0x000e280008000200 */
[----:B------:R1:W-:Y:S04]  /*568b0*/  STL [R1+0x463c], R3 ;  /* 0x00463c0301007387 */ /* 0x0003e80000100800 */
[----:B------:R-:W-:Y:S04]  /*568c0*/  STL.64 [R1+0x90], R16 ;  /* 0x0000901001007387 */ /* 0x000fe80000100a00 */
[----:B------:R-:W-:Y:S04]  /*568d0*/  STL.64 [R1+0x98], R18 ;  /* 0x0000981201007387 */ /* 0x000fe80000100a00 */
[----:B------:R-:W-:Y:S04]  /*568e0*/  LDSM.16.M88.4 R16, [R4+UR5+0xd000] ;  /* 0x00d000050410783b */ /* 0x000fe80008000200 */
[----:B0-----:R-:W-:Y:S04]  /*568f0*/  STL.64 [R1+0x70], R8 ;  /* 0x0000700801007387 */ /* 0x001fe80000100a00 */
[----:B------:R-:W-:Y:S04]  /*56900*/  STL.64 [R1+0x80], R12 ;  /* 0x0000800c01007387 */ /* 0x000fe80000100a00 */
[----:B------:R-:W-:Y:S04]  /*56910*/  STL.64 [R1+0x88], R14 ;  /* 0x0000880e01007387 */ /* 0x000fe80000100a00 */
[----:B------:R-:W0:Y:S04]  /*56920*/  LDSM.16.M88.4 R12, [R4+UR5+0xa800] ;  /* 0x00a80005040c783b */ /* 0x000e280008000200 */
[----:B------:R-:W-:Y:S01]  /*56930*/  STL.64 [R1+0x78], R10 ;  /* 0x0000780a01007387 */ /* 0x000fe20000100a00 */
[----:B-1----:R-:W-:-:S03]  /*56940*/  IMAD.MOV.U32 R3, RZ, RZ, R9 ;  /* 0x000000ffff037224 */ /* 0x002fc600078e0009 */
[----:B------:R-:W1:Y:S04]  /*56950*/  LDSM.16.M88.4 R8, [R4+UR5+0xb000] ;  /* 0x00b000050408783b */ /* 0x000e680008000200 */
[----:B0-----:R-:W-:Y:S04]  /*56960*/  STL.64 [R1+0x60], R12 ;  /* 0x0000600c01007387 */ /* 0x001fe80000100a00 */
[----:B------:R-:W-:Y:S04]  /*56970*/  STL.64 [R1+0x68], R14 ;  /* 0x0000680e01007387 */ /* 0x000fe80000100a00 */
[----:B------:R-:W0:Y:S01]  /*56980*/  LDSM.16.M88.4 R12, [R4+UR5+0xb800] ;  /* 0x00b80005040c783b */ /* 0x000e220008000200 */
[----:B-1----:R-:W-:-:S02]  /*56990*/  IMAD.MOV.U32 R0, RZ, RZ, R9 ;  /* 0x000000ffff007224 */ /* 0x002fc400078e0009 */
[----:B------:R-:W-:Y:S01]  /*569a0*/  IMAD.MOV.U32 R2, RZ, RZ, R8 ;  /* 0x000000ffff027224 */ /* 0x000fe200078e0008 */
[----:B------:R-:W-:Y:S04]  /*569b0*/  STL.64 [R1+0x50], R8 ;  /* 0x0000500801007387 */ /* 0x000fe80000100a00 */
[----:B------:R-:W-:Y:S04]  /*569c0*/  STL.64 [R1+0x58], R10 ;  /* 0x0000580a01007387 */ /* 0x000fe80000100a00 */
[----:B------:R-:W-:Y:S04]  /*569d0*/  STL [R1+0x4644], R0 ;  /* 0x0046440001007387 */ /* 0x000fe80000100800 */
[----:B------:R-:W1:Y:S04]  /*569e0*/  LDSM.16.M88.4 R8, [R4+UR5+0xc000] ;  /* 0x00c000050408783b */ /* 0x000e680008000200 */
[----:B------:R2:W-:Y:S04]  /*569f0*/  STL [R1+0x4640], R2 ;  /* 0x0046400201007387 */ /* 0x0005e80000100800 */
[----:B0-----:R-:W-:Y:S04]  /*56a00*/  STL.64 [R1+0x40], R12 ;  /* 0x0000400c01007387 */ /* 0x001fe80000100a00 */
[----:B------:R-:W-:Y:S04]  /*56a10*/  STL.64 [R1+0x48], R14 ;  /* 0x0000480e01007387 */ /* 0x000fe80000100a00 */
[----:B------:R-:W0:Y:S04]  /*56a20*/  LDSM.16.M88.4 R12, [R4+UR5+0xc800] ;  /* 0x00c80005040c783b */ /* 0x000e280008000200 */
[----:B-1----:R-:W-:Y:S04]  /*56a30*/  STL.64 [R1+0x30], R8 ;  /* 0x0000300801007387 */ /* 0x002fe80000100a00 */
[----:B------:R-:W-:Y:S01]  /*56a40*/  STL.64 [R1+0x38], R10 ;  /* 0x0000380a01007387 */ /* 0x000fe20000100a00 */
[----:B------:R-:W-:-:S02]  /*56a50*/  IMAD.MOV.U32 R0, RZ, RZ, R8 ;  /* 0x000000ffff007224 */ /* 0x000fc400078e0008 */
[----:B--2---:R-:W-:Y:S02]  /*56a60*/  IMAD.MOV.U32 R2, RZ, RZ, R9 ;  /* 0x000000ffff027224 */ /* 0x004fe400078e0009 */
[----:B------:R-:W1:Y:S04]  /*56a70*/  LDSM.16.M88.4 R8, [R4+UR5+0xd800] ;  /* 0x00d800050408783b */ /* 0x000e680008000200 */
[----:B0-----:R-:W-:Y:S04]  /*56a80*/  STL.64 [R1+0x20], R12 ;  /* 0x0000200c01007387 */ /* 0x001fe80000100a00 */
[----:B------:R0:W-:Y:S02]  /*56a90*/  STL.64 [R1+0x28], R14 ;  /* 0x0000280e01007387 */ /* 0x0001e40000100a00 */
[----:B0-----:R-:W0:Y:S02]  /*56aa0*/  S2R R15, SR_TID.X ;  /* 0x00000000000f7919 */ /* 0x001e240000002100 */
[----:B------:R-:W-:Y:S04]  /*56ab0*/  STL.64 [R1+0x10], R16 ;  /* 0x0000101001007387 */ /* 0x000fe80000100a00 */
[----:B------:R-:W-:Y:S04]  /*56ac0*/  STL.64 [R1+0x18], R18 ;  /* 0x0000181201007387 */ /* 0x000fe80000100a00 */
[----:B------:R-:W2:Y:S04]  /*56ad0*/  LDSM.16.M88.4 R16, [R4+UR5+0xe000] ;  /* 0x00e000050410783b */ /* 0x000ea80008000200 */
[----:B-1----:R-:W-:Y:S04]  /*56ae0*/  STL.64 [R1], R8 ;  /* 0x0000000801007387 */ /* 0x002fe80000100a00 */
[----:B------:R-:W-:Y:S04]  /*56af0*/  STL.64 [R1+0x8], R10 ;  /* 0x0000080a01007387 */ /* 0x000fe80000100a00 */
[----:B------:R-:W-:Y:S01]  /*56b00*/  LDSM.16.M88.4 R8, [R4+UR5+0xf000] ;  /* 0x00f000050408783b */ /* 0x000fe20008000200 */
[C---:B0-----:R-:W-:Y:S01]  /*56b10*/  LOP3.LUT R14, R15.reuse, 0x7, RZ, 0xc0, !PT ;  /* 0x000000070f0e7812 */ /* 0x041fe200078ec0ff */
[----:B------:R-:W-:-:S04]  /*56b20*/  IMAD.SHL.U32 R13, R15, 0x2, RZ ;  /* 0x000000020f0d7824 */ /* 0x000fc800078e00ff */
[----:B------:R-:W-:Y:S02]  /*56b30*/  IMAD R14, R14, 0x90, RZ ;  /* 0x000000900e0e7824 */ /* 0x000fe400078e02ff */
[----:B------:R-:W-:-:S03]  /*56b40*/  IMAD.SHL.U32 R15, R15, 0x40, RZ ;  /* 0x000000400f0f7824 */ /* 0x000fc600078e00ff */
[----:B------:R-:W-:-:S04]  /*56b50*/  LOP3.LUT R28, R14, 0x10, R13, 0x78, !PT ;  /* 0x000000100e1c7812 */ /* 0x000fc800078e780d */
[----:B------:R-:W-:Y:S02]  /*56b60*/  LOP3.LUT R28, R28, 0x400, R15, 0xf8, !PT ;  /* 0x000004001c1c7812 */ /* 0x000fe400078ef80f */
[----:B------:R-:W0:Y:S04]  /*56b70*/  LDSM.16.M88.4 R12, [R4+UR5+0xe800] ;  /* 0x00e80005040c783b */ /* 0x000e280008000200 */
[----:B--2---:R-:W-:Y:S04]  /*56b80*/  STL.64 [R1+0x4540], R18 ;  /* 0x0045401201007387 */ /* 0x004fe80000100a00 */
[----:B------:R-:W-:Y:S04]  /*56b90*/  STL.64 [R1+0x4538], R16 ;  /* 0x0045381001007387 */ /* 0x000fe80000100a00 */
[----:B0-----:R-:W-:Y:S04]  /*56ba0*/  STL [R1+0x3d34], R14 ;  /* 0x003d340e01007387 */ /* 0x001fe80000100800 */
[----:B------:R-:W-:Y:S04]  /*56bb0*/  STL [R1+0x3d30], R15 ;  /* 0x003d300f01007387 */ /* 0x000fe80000100800 */
[----:B------:R-:W-:Y:S04]  /*56bc0*/  STL [R1+0x3d1c], R10 ;  /* 0x003d1c0a01007387 */ /* 0x000fe80000100800 */
[----:B------:R-:W-:Y:S04]  /*56bd0*/  STL [R1+0x3d18], R11 ;  /* 0x003d180b01007387 */ /* 0x000fe80000100800 */
[----:B------:R0:W-:Y:S04]  /*56be0*/  STL.64 [R1+0x4528], R8 ;  /* 0x0045280801007387 */ /* 0x0001e80000100a00 */
[----:B0-----:R-:W2:Y:S04]  /*56bf0*/  LDL.LU.64 R8, [R1+0x9b0] ;  /* 0x0009b00001087983 */ /* 0x001ea80000300a00 */
[----:B------:R-:W2:Y:S01]  /*56c00*/  LDL.LU.64 R10, [R1+0x9b8] ;  /* 0x0009b800010a7983 */ /* 0x000ea20000300a00 */
[----:B------:R-:W-:-:S02]  /*56c10*/  IMAD.MOV.U32 R16, RZ, RZ, R6 ;  /* 0x000000ffff107224 */ /* 0x000fc400078e0006 */
[----:B------:R-:W-:Y:S02]  /*56c20*/  IMAD.MOV.U32 R17, RZ, RZ, R5 ;  /* 0x000000ffff117224 */ /* 0x000fe400078e0005 */
[----:B------:R-:W0:Y:S01]  /*56c30*/  LDSM.16.M88.4 R4, [R4+UR5+0xf800] ;  /* 0x00f800050404783b */ /* 0x000e220008000200 */
[----:B------:R-:W-:-:S03]  /*56c40*/  LOP3.LUT R28, R28, 0x20, RZ, 0x3c, !PT ;  /* 0x000000201c1c7812 */ /* 0x000fc600078e3cff */
[----:B0-----:R-:W-:Y:S04]  /*56c50*/  STL [R1+0x3d84], R6 ;  /* 0x003d840601007387 */ /* 0x001fe80000100800 */
[----:B------:R-:W-:Y:S04]  /*56c60*/  STL [R1+0x3d80], R7 ;  /* 0x003d800701007387 */ /* 0x000fe80000100800 */
[----:B------:R0:W-:Y:S02]  /*56c70*/  STL.64 [R1+0x4530], R4 ;  /* 0x0045300401007387 */ /* 0x0001e40000100a00 */
[----:B0-----:R-:W-:-:S02]  /*56c80*/  IMAD.MOV.U32 R4, RZ, RZ, R25 ;  /* 0x000000ffff047224 */ /* 0x001fc400078e0019 */
[----:B------:R-:W-:Y:S02]  /*56c90*/  IMAD.MOV.U32 R5, RZ, RZ, R24 ;  /* 0x000000ffff057224 */ /* 0x000fe400078e0018 */
[----:B------:R-:W0:Y:S04]  /*56ca0*/  LDSM.16.MT88.4 R24, [R28+UR5+0x10000] ;  /* 0x010000051c18783b */ /* 0x000e280008004200 */
[----:B0-----:R-:W-:Y:S04]  /*56cb0*/  STL [R1+0x4524], R24 ;  /* 0x0045241801007387 */ /* 0x001fe80000100800 */
[----:B------:R0:W-:Y:S04]  /*56cc0*/  STL [R1+0x4520], R25 ;  /* 0x0045201901007387 */ /* 0x0001e80000100800 */
[----:B------:R-:W-:Y:S04]  /*56cd0*/  STL [R1+0x451c], R26 ;  /* 0x00451c1a01007387 */ /* 0x000fe80000100800 */
[----:B------:R1:W-:Y:S04]  /*56ce0*/  STL [R1+0x4518], R27 ;  /* 0x0045181b01007387 */ /* 0x0003e80000100800 */
[----:B0-----:R-:W3:Y:S04]  /*56cf0*/  LDL.LU.64 R24, [R1+0x990] ;  /* 0x0009900001187983 */ /* 0x001ee80000300a00 */
[----:B-1----:R-:W3:Y:S04]  /*56d00*/  LDL.LU.64 R26, [R1+0x998] ;  /* 0x00099800011a7983 */ /* 0x002ee80000300a00 */
[----:B------:R-:W-:Y:S01]  /*56d10*/  STL [R1+0x3f30], R28 ;  /* 0x003f301c01007387 */ /* 0x000fe20000100800 */
[----:B--2---:R-:W-:Y:S03]  /*56d20*/  HMMA.16816.F32 R8, R20, R16, R8 ;  /* 0x000000101408723c */ /* 0x004fe60000001808 */
[----:B------:R-:W2:-:S15]  /*56d30*/  LDL R16, [R1+0xd0] ;  /* 0x0000d00001107983 */ /* 0x000e9e0000100800 */
[----:B------:R-:W-:Y:S01]  /*56d40*/  NOP ;  /* 0x0000000000007918 */ /* 0x000fe20000000000 */
[----:B------:R0:W-:Y:S04]  /*56d50*/  STL.64 [R1+0x9b0], R8 ;  /* 0x0009b00801007387 */ /* 0x0001e80000100a00 */
[----:B------:R-:W-:Y:S04]  /*56d60*/  STL.64 [R1+0x9b8], R10 ;  /* 0x0009b80a01007387 */ /* 0x000fe80000100a00 */
[----:B------:R-:W2:Y:S04]  /*56d70*/  LDL R17, [R1+0xd4] ;  /* 0x0000d40001117983 */ /* 0x000ea80000100800 */
[----:B0-----:R-:W4:Y:S04]  /*56d80*/  LDL R8, [R1+0x160] ;  /* 0x0001600001087983 */ /* 0x001f280000100800 */
[----:B------:R-:W4:Y:S04]  /*56d90*/  LDL R9, [R1+0x164] ;  /* 0x0001640001097983 */ /* 0x000f280000100800 */
[----:B----4-:R0:W-:Y:S04]  /*56da0*/  STL.64 [R1+0x46b0], R8 ;  /* 0x0046b00801007387 */ /* 0x0101e80000100a00 */
[----:B0-----:R-:W4:Y:S04]  /*56db0*/  LDL R8, [R1+0x1a0] ;  /* 0x0001a00001087983 */ /* 0x001f280000100800 */
[----:B------:R-:W4:Y:S04]  /*56dc0*/  LDL R9, [R1+0x1a4] ;  /* 0x0001a40001097983 */ /* 0x000f280000100800 */
[----:B--2---:R0:W-:Y:S04]  /*56dd0*/  STL.64 [R1+0x4648], R16 ;  /* 0x0046481001007387 */ /* 0x0041e80000100a00 */
[----:B0-----:R-:W4:Y:S04]  /*56de0*/  LDL.LU.64 R16, [R1+0x9a0] ;  /* 0x0009a00001107983 */ /* 0x001f280000300a00 */
[----:B------:R-:W4:Y:S01]  /*56df0*/  LDL.LU.64 R18, [R1+0x9a8] ;  /* 0x0009a80001127983 */ /* 0x000f220000300a00 */
[----:B---3--:R-:W-:-:S15]  /*56e00*/  HMMA.16816.F32 R4, R20, R4, R24 ;  /* 0x000000041404723c */ /* 0x008fde0000001818 */
[----:B------:R-:W-:-:S04]  /*56e10*/  NOP ;  /* 0x0000000000007918 */ /* 0x000fc80000000000 */
[----:B------:R-:W-:Y:S02]  /*56e20*/  IMAD.MOV.U32 R14, RZ, RZ, R6 ;  /* 0x000000ffff0e7224 */ /* 0x000fe400078e0006 */
[----:B------:R-:W-:Y:S01]  /*56e30*/  IMAD.MOV.U32 R15, RZ, RZ, R7 ;  /* 0x000000ffff0f7224 */ /* 0x000fe200078e0007 */
[----:B----4-:R-:W-:-:S15]  /*56e40*/  HMMA.16816.F32 R8, R20, R8, R16 ;  /* 0x000000081408723c */ /* 0x010fde0000001810 */
[----:B------:R-:W-:-:S04]  /*56e50*/  NOP ;  /* 0x0000000000007918 */ /* 0x000fc80000000000 */
[----:B------:R-:W-:Y:S01]  /*56e60*/  IMAD.MOV.U32 R28, RZ, RZ, R10 ;  /* 0x000000ffff1c7224 */ /* 0x000fe200078e000a */
[----:B------:R-:W-:Y:S04]  /*56e70*/  STL.64 [R1+0x9a0], R8 ;  /* 0x0009a00801007387 */ /* 0x000fe80000100a00 */
[----:B------:R-:W-:Y:S04]  /*56e80*/  STL [R1+0x9ac], R11 ;  /* 0x0009ac0b01007387 */ /* 0x000fe80000100800 */
[----:B------:R-:W-:Y:S04]  /*56e90*/  STL [R1+0x4078], R28 ;  /* 0x0040781c01007387 */ /* 0x000fe80000100800 */
[----:B------:R-:W-:Y:S04]  /*56ea0*/  STL.64 [R1+0x990], R4 ;  /* 0x0009900401007387 */ /* 0x000fe80000100a00 */
[----:B------:R-:W2:Y:S04]  /*56eb0*/  LDL.LU.64 R24, [R1+0x980] ;  /* 0x0009800001187983 */ /* 0x000ea80000300a00 */
[----:B------:R-:W2:Y:S04]  /*56ec0*/  LDL.LU.64 R26, [R1+0x988] ;  /* 0x00098800011a7983 */ /* 0x000ea80000300a00 */
[----:B------:R-:W-:Y:S04]  /*56ed0*/  STL.64 [R1+0x4550], R14 ;  /* 0x0045500e01007387 */ /* 0x000fe80000100a00 */
[----:B------:R0:W-:Y:S04]  /*56ee0*/  STL.64 [R1+0x4548], R12 ;  /* 0x0045480c01007387 */ /* 0x0001e80000100a00 */
[----:B0-----:R-:W3:Y:S01]  /*56ef0*/  LDL R12, [R1+0xe0] ;  /* 0x0000e000010c7983 */ /* 0x001ee20000100800 */
[----:B------:R-:W-:-:S03]  /*56f00*/  IMAD.MOV.U32 R13, RZ, RZ, R29 ;  /* 0x000000ffff0d7224 */ /* 0x000fc600078e001d */
[----:B------:R-:W4:Y:S04]  /*56f10*/  LDL.LU R29, [R1+0x46c4] ;  /* 0x0046c400011d7983 */ /* 0x000f280000300800 */
[----:B---3--:R0:W-:Y:S04]  /*56f20*/  STL.64 [R1+0x4650], R12 ;  /* 0x0046500c01007387 */ /* 0x0081e80000100a00 */
[----:B------:R-:W3:Y:S04]  /*56f30*/  LDL R16, [R1+0x150] ;  /* 0x0001500001107983 */ /* 0x000ee80000100800 */
[----:B------:R-:W3:Y:S04]  /*56f40*/  LDL R17, [R1+0x154] ;  /* 0x0001540001117983 */ /* 0x000ee80000100800 */
[----:B0-----:R-:W2:Y:S04]  /*56f50*/  LDL R12, [R1+0x100] ;  /* 0x00010000010c7983 */ /* 0x001ea80000100800 */
[----:B------:R-:W2:Y:S04]  /*56f60*/  LDL R13, [R1+0x104] ;  /* 0x00010400010d7983 */ /* 0x000ea80000100800 */
[----:B---3--:R0:W-:Y:S04]  /*56f70*/  STL.64 [R1+0x46b8], R16 ;  /* 0x0046b81001007387 */ /* 0x0081e80000100a00 */
[----:B------:R-:W3:Y:S04]  /*56f80*/  LDL R4, [R1+0x130] ;  /* 0x0001300001047983 */ /* 0x000ee80000100800 */
[----:B------:R-:W3:Y:S04]  /*56f90*/  LDL R5, [R1+0x134] ;  /* 0x0001340001057983 */ /* 0x000ee80000100800 */
[----:B0-----:R-:W2:Y:S04]  /*56fa0*/  LDL.64 R16, [R1+0x180] ;  /* 0x0001800001107983 */ /* 0x001ea80000100a00 */
[----:B------:R-:W2:Y:S04]  /*56fb0*/  LDL.LU.64 R8, [R1+0x970] ;  /* 0x0009700001087983 */ /* 0x000ea80000300a00 */
[----:B------:R-:W2:Y:S04]  /*56fc0*/  LDL.LU.64 R10, [R1+0x978] ;  /* 0x00097800010a7983 */ /* 0x000ea80000300a00 */
[----:B---3--:R0:W-:Y:S04]  /*56fd0*/  STL.64 [R1+0x4698], R4 ;  /* 0x0046980401007387 */ /* 0x0081e80000100a00 */
[----:B0-----:R-:W3:Y:S04]  /*56fe0*/  LDL.64 R4, [R1+0x140] ;  /* 0x0001400001047983 */ /* 0x001ee80000100a00 */
[----:B--2---:R0:W-:Y:S04]  /*56ff0*/  STL.64 [R1+0x4668], R12 ;  /* 0x0046680c01007387 */ /* 0x0041e80000100a00 */
[----:B0-----:R-:W2:Y:S01]  /*57000*/  LDL R12, [R1+0x110] ;  /* 0x00011000010c7983 */ /* 0x001ea20000100800 */
[----:B----4-:R-:W-:-:S03]  /*57010*/  IMAD.MOV.U32 R13, RZ, RZ, R29 ;  /* 0x000000ffff0d7224 */ /* 0x010fc600078e001d */
[----:B------:R-:W4:Y:S01]  /*57020*/  LDL.LU R29, [R1+0x46c0] ;  /* 0x0046c000011d7983 */ /* 0x000f220000300800 */
[----:B------:R-:W-:Y:S03]  /*57030*/  HMMA.16816.F32 R24, R20, R16, R24 ;  /* 0x000000101418723c */ /* 0x000fe60000001818 */
[----:B--2---:R0:W-:Y:S04]  /*57040*/  STL.64 [R1+0x4680], R12 ;  /* 0x0046800c01007387 */ /* 0x0041e80000100a00 */
[----:B0-----:R-:W2:Y:S04]  /*57050*/  LDL.64 R12, [R1+0x120] ;  /* 0x00012000010c7983 */ /* 0x001ea80000100a00 */
[----:B--2---:R0:W-:Y:S04]  /*57060*/  STL.64 [R1+0x4690], R12 ;  /* 0x0046900c01007387 */ /* 0x0041e80000100a00 */
[----:B0-----:R-:W2:Y:S04]  /*57070*/  LDL.LU.64 R12, [R1+0x960] ;  /* 0x00096000010c7983 */ /* 0x001ea80000300a00 */
[----:B------:R-:W2:Y:S04]  /*57080*/  LDL.LU.64 R14, [R1+0x968] ;  /* 0x00096800010e7983 */ /* 0x000ea80000300a00 */
[----:B------:R0:W-:Y:S04]  /*57090*/  STL.64 [R1+0x980], R24 ;  /* 0x0009801801007387 */ /* 0x0001e80000100a00 */
[----:B------:R-:W-:Y:S01]  /*570a0*/  STL.64 [R1+0x988], R26 ;  /* 0x0009881a01007387 */ /* 0x000fe20000100a00 */
[----:B0-----:R-:W-:-:S02]  /*570b0*/  IMAD.MOV.U32 R24, RZ, RZ, R16 ;  /* 0x000000ffff187224 */ /* 0x001fc400078e0010 */
[----:B------:R-:W-:Y:S02]  /*570c0*/  IMAD.MOV.U32 R25, RZ, RZ, R17 ;  /* 0x000000ffff197224 */ /* 0x000fe400078e0011 */
[----:B------:R-:W2:Y:S04]  /*570d0*/  LDL.LU.64 R16, [R1+0x46b8] ;  /* 0x0046b80001107983 */ /* 0x000ea80000300a00 */
[----:B------:R0:W-:Y:S04]  /*570e0*/  STL.64 [R1+0x4688], R24 ;  /* 0x0046881801007387 */ /* 0x0001e80000100a00 */
[----:B0-----:R-:W2:Y:S01]  /*570f0*/  LDL R24, [R1+0x170] ;  /* 0x0001700001187983 */ /* 0x001ea20000100800 */
[----:B----4-:R-:W-:-:S07]  /*57100*/  IMAD.MOV.U32 R25, RZ, RZ, R29 ;  /* 0x000000ffff197224 */ /* 0x010fce00078e001d */
[C---:B--2---:R-:W-:Y:S01]  /*57110*/  HMMA.16816.F32 R24, R20.reuse, R24, R8 ;  /* 0x000000181418723c */ /* 0x044fe20000001808 */
[----:B------:R-:W2:Y:S07]  /*57120*/  LDL.LU.64 R8, [R1+0x46b0] ;  /* 0x0046b00001087983 */ /* 0x000eae0000300a00 */
[----:B--2---:R-:W-:-:S15]  /*57130*/  HMMA.16816.F32 R8, R20, R8, R12 ;  /* 0x000000081408723c */ /* 0x004fde000000180c */
[----:B------:R-:W-:-:S04]  /*57140*/  NOP ;  /* 0x0000000000007918 */ /* 0x000fc80000000000 */
[----:B------:R-:W-:Y:S04]  /*57150*/  STL.64 [R1+0x960], R8 ;  /* 0x0009600801007387 */ /* 0x000fe80000100a00 */
[----:B------:R-:W-:Y:S04]  /*57160*/  STL.64 [R1+0x970], R24 ;  /* 0x0009701801007387 */ /* 0x000fe80000100a00 */
[----:B------:R-:W-:Y:S04]  /*57170*/  STL.64 [R1+0x978], R26 ;  /* 0x0009781a01007387 */ /* 0x000fe80000100a00 */
[----:B------:R-:W-:Y:S04]  /*57180*/  STL [R1+0x968], R10 ;  /* 0x0009680a01007387 */ /* 0x000fe80000100800 */
[----:B------:R-:W2:Y:S04]  /*57190*/  LDL.LU.64 R12, [R1+0x930] ;  /* 0x00093000010c7983 */ /* 0x000ea80000300a00 */
[----:B------:R-:W4:Y:S01]  /*571a0*/  LDL.LU.64 R14, [R1+0x938] ;  /* 0x00093800010e7983 */ /* 0x000f220000300a00 */
[----:B------:R-:W-:-:S03]  /*571b0*/  IMAD.MOV.U32 R29, RZ, RZ, R11 ;  /* 0x000000ffff1d7224 */ /* 0x000fc600078e000b */
[----:B----4-:R-:W-:Y:S04]  /*571c0*/  STL.64 [R1+0x46a8], R14 ;  /* 0x0046a80e01007387 */ /* 0x010fe80000100a00 */
[----:B--2---:R0:W-:Y:S04]  /*571d0*/  STL.64 [R1+0x46a0], R12 ;  /* 0x0046a00c01007387 */ /* 0x0041e80000100a00 */
[----:B0-----:R-:W3:Y:S04]  /*571e0*/  LDL.LU.64 R12, [R1+0x940] ;  /* 0x00094000010c7983 */ /* 0x001ee80000300a00 */
[----:B------:R-:W3:Y:S04]  /*571f0*/  LDL.LU.64 R14, [R1+0x948] ;  /* 0x00094800010e7983 */ /* 0x000ee80000300a00 */
[----:B------:R-:W2:Y:S04]  /*57200*/  LDL.LU.64 R24, [R1+0x920] ;  /* 0x0009200001187983 */ /* 0x000ea80000300a00 */
[----:B------:R-:W2:Y:S04]  /*57210*/  LDL.LU.64 R26, [R1+0x928] ;  /* 0x00092800011a7983 */ /* 0x000ea80000300a00 */
[----:B------:R-:W4:Y:S04]  /*57220*/  LDL.LU.64 R8, [R1+0x8d0] ;  /* 0x0008d00001087983 */ /* 0x000f280000300a00 */
[----:B------:R-:W2:Y:S04]  /*57230*/  LDL.LU.64 R10, [R1+0x8d8] ;  /* 0x0008d800010a7983 */ /* 0x000ea80000300a00 */
[----:B--2---:R-:W-:Y:S04]  /*57240*/  STL.64 [R1+0x4660], R10 ;  /* 0x0046600a01007387 */ /* 0x004fe80000100a00 */
[----:B----4-:R0:W-:Y:S04]  /*57250*/  STL.64 [R1+0x4658], R8 ;  /* 0x0046580801007387 */ /* 0x0101e80000100a00 */
[----:B0-----:R-:W2:Y:S04]  /*57260*/  LDL.LU.64 R8, [R1+0x950] ;  /* 0x0009500001087983 */ /* 0x001ea80000300a00 */
[----:B------:R-:W2:Y:S04]  /*57270*/  LDL.LU.64 R10, [R1+0x958] ;  /* 0x00095800010a7983 */ /* 0x000ea80000300a00 */
[----:B------:R0:W-:Y:S01]  /*57280*/  STL [R1+0x407c], R29 ;  /* 0x00407c1d01007387 */ /* 0x0001e20000100800 */
[C---:B---3--:R-:W-:Y:S08]  /*57290*/  HMMA.16816.F32 R12, R20.reuse, R4, R12 ;  /* 0x00000004140c723c */ /* 0x048ff0000000180c */
[----:B--2---:R-:W-:Y:S01]  /*572a0*/  HMMA.16816.F32 R16, R20, R16, R8 ;  /* 0x000000101410723c */ /* 0x004fe20000001808 */
[----:B------:R-:W2:Y:S04]  /*572b0*/  LDL.LU.64 R8, [R1+0x900] ;  /* 0x0009000001087983 */ /* 0x000ea80000300a00 */
[----:B------:R-:W3:Y:S01]  /*572c0*/  LDL.LU.64 R10, [R1+0x908] ;  /* 0x00090800010a7983 */ /* 0x000ee20000300a00 */
[----:B0-----:R-:W-:-:S13]  /*572d0*/  IMAD.MOV.U32 R29, RZ, RZ, R5 ;  /* 0x000000ffff1d7224 */ /* 0x001fda00078e0005 */
[----:B------:R-:W-:Y:S04]  /*572e0*/  STL.64 [R1+0x950], R16 ;  /* 0x0009501001007387 */ /* 0x000fe80000100a00 */
[----:B------:R-:W-:Y:S04]  /*572f0*/  STL.64 [R1+0x958], R18 ;  /* 0x0009581201007387 */ /* 0x000fe80000100a00 */
[----:B---3--:R-:W-:Y:S04]  /*57300*/  STL.64 [R1+0x4678], R10 ;  /* 0x0046780a01007387 */ /* 0x008fe80000100a00 */
[----:B--2---:R0:W-:Y:S04]  /*57310*/  STL.64 [R1+0x4670], R8 ;  /* 0x0046700801007387 */ /* 0x0041e80000100a00 */
[----:B0-----:R-:W2:Y:S04]  /*57320*/  LDL.LU.64 R8, [R1+0x910] ;  /* 0x0009100001087983 */ /* 0x001ea80000300a00 */
[----:B------:R-:W2:Y:S04]  /*57330*/  LDL.LU.64 R10, [R1+0x918] ;  /* 0x00091800010a7983 */ /* 0x000ea80000300a00 */
[----:B------:R-:W3:Y:S04]  /*57340*/  LDL.LU.64 R16, [R1+0x8f0] ;  /* 0x0008f00001107983 */ /* 0x000ee80000300a00 */
[----:B------:R-:W3:Y:S04]  /*57350*/  LDL.LU.64 R18, [R1+0x8f8] ;  /* 0x0008f80001127983 */ /* 0x000ee80000300a00 */
[----:B------:R-:W-:Y:S04]  /*57360*/  STL.64 [R1+0x940], R12 ;  /* 0x0009400c01007387 */ /* 0x000fe80000100a00 */
[----:B------:R0:W-:Y:S04]  /*57370*/  STL.64 [R1+0x948], R14 ;  /* 0x0009480e01007387 */ /* 0x0001e80000100a00 */
[----:B0-----:R-:W4:Y:S04]  /*57380*/  LDL.LU.64 R14, [R1+0x46a8] ;  /* 0x0046a800010e7983 */ /* 0x001f280000300a00 */
[----:B------:R-:W4:Y:S04]  /*57390*/  LDL.LU.64 R12, [R1+0x46a0] ;  /* 0x0046a000010c7983 */ /* 0x000f280000300a00 */
[----:B------:R-:W4:Y:S02]  /*573a0*/  LDL.LU.64 R4, [R1+0x4698] ;  /* 0x0046980001047983 */ /* 0x000f240000300a00 */
[----:B----4-:R-:W-:Y:S02]  /*573b0*/  HMMA.16816.F32 R4, R20, R4, R12 ;  /* 0x000000041404723c */ /* 0x010fe4000000180c */
[----:B------:R-:W4:-:S15]  /*573c0*/  LDL.LU.64 R12, [R1+0x4690] ;  /* 0x00469000010c7983 */ /* 0x000f1e0000300a00 */
[----:B------:R-:W-:Y:S02]  /*573d0*/  NOP ;  /* 0x0000000000007918 */ /* 0x000fe40000000000 */
[----:B------:R0:W-:Y:S04]  /*573e0*/  STL.64 [R1+0x930], R4 ;  /* 0x0009300401007387 */ /* 0x0001e80000100a00 */
[----:B------:R-:W-:Y:S04]  /*573f0*/  STL.64 [R1+0x938], R6 ;  /* 0x0009380601007387 */ /* 0x000fe80000100a00 */
[----:B0-----:R-:W2:Y:S01]  /*57400*/  LDL.64 R4, [R1+0x40] ;  /* 0x0000400001047983 */ /* 0x001ea20000100a00 */
[----:B----4-:R-:W-:Y:S03]  /*57410*/  HMMA.16816.F32 R24, R20, R12, R24 ;  /* 0x0000000c1418723c */ /* 0x010fe60000001818 */
[----:B--2---:R0:W-:Y:S04]  /*57420*/  STL.64 [R1+0x4590], R4 ;  /* 0x0045900401007387 */ /* 0x0041e80000100a00 */
[----:B0-----:R-:W2:Y:S04]  /*57430*/  LDL.LU.64 R4, [R1+0x8e0] ;  /* 0x0008e00001047983 */ /* 0x001ea80000300a00 */
[----:B------:R-:W2:Y:S08]  /*57440*/  LDL.LU.64 R6, [R1+0x8e8] ;  /* 0x0008e80001067983 */ /* 0x000eb00000300a00 */
[----:B------:R0:W-:Y:S04]  /*57450*/  STL.64 [R1+0x920], R24 ;  /* 0x0009201801007387 */ /* 0x0001e80000100a00 */
[----:B------:R1:W-:Y:S04]  /*57460*/  STL.64 [R1+0x928], R26 ;  /* 0x0009281a01007387 */ /* 0x0003e80000100a00 */
[----:B0-----:R-:W4:Y:S01]  /*57470*/  LDL.LU.64 R24, [R1+0x4688] ;  /* 0x0046880001187983 */ /* 0x001f220000300a00 */
[----:B-1----:R-:W-:-:S02]  /*57480*/  IMAD.MOV.U32 R26, RZ, RZ, R12 ;  /* 0x000000ffff1a7224 */ /* 0x002fc400078e000c */
[----:B------:R-:W-:Y:S02]  /*57490*/  IMAD.MOV.U32 R27, RZ, RZ, R13 ;  /* 0x000000ffff1b7224 */ /* 0x000fe400078e000d */
[----:B------:R-:W2:Y:S04]  /*574a0*/  LDL.LU.64 R12, [R1+0x4680] ;  /* 0x00468000010c7983 */ /* 0x000ea80000300a00 */
[----:B------:R-:W-:Y:S01]  /*574b0*/  STL.64 [R1+0x4560], R26 ;  /* 0x0045601a01007387 */ /* 0x000fe20000100a00 */
[C---:B--2---:R-:W-:Y:S03]  /*574c0*/  HMMA.16816.F32 R12, R20.reuse, R12, R8 ;  /* 0x0000000c140c723c */ /* 0x044fe60000001808 */
[----:B----4-:R0:W-:Y:S04]  /*574d0*/  STL.64 [R1+0x4558], R24 ;  /* 0x0045581801007387 */ /* 0x0101e80000100a00 */
[----:B0-----:R-:W3:Y:S04]  /*574e0*/  LDL R24, [R1+0xf0] ;  /* 0x0000f00001187983 */ /* 0x001ee80000100800 */
[----:B------:R-:W3:Y:S04]  /*574f0*/  LDL R25, [R1+0xf4] ;  /* 0x0000f40001197983 */ /* 0x000ee80000100800 */
[----:B------:R-:W2:Y:S04]  /*57500*/  LDL.LU.64 R10, [R1+0x4678] ;  /* 0x00467800010a7983 */ /* 0x000ea80000300a00 */
[----:B------:R-:W2:Y:S04]  /*57510*/  LDL.LU.64 R8, [R1+0x4670] ;  /* 0x0046700001087983 */ /* 0x000ea80000300a00 */
[----:B------:R0:W-:Y:S04]  /*57520*/  STL.64 [R1+0x910], R12 ;  /* 0x0009100c01007387 */ /* 0x0001e80000100a00 */
[----:B------:R2:W-:Y:S04]  /*57530*/  STL.64 [R1+0x918], R14 ;  /* 0x0009180e01007387 */ /* 0x0005e80000100a00 */
[----:B0-----:R-:W2:Y:S02]  /*57540*/  LDL.LU.64 R12, [R1+0x4668] ;  /* 0x00466800010c7983 */ /* 0x001ea40000300a00 */
[C---:B--2---:R-:W-:Y:S02]  /*57550*/  HMMA.16816.F32 R12, R20.reuse, R12, R8 ;  /* 0x0000000c140c723c */ /* 0x044fe40000001808 */
[----:B------:R-:W2:Y:S04]  /*57560*/  LDL.LU.64 R10, [R1+0x4660] ;  /* 0x00466000010a7983 */ /* 0x000ea80000300a00 */
[----:B------:R-:W2:Y:S02]  /*57570*/  LDL.LU.64 R8, [R1+0x4658] ;  /* 0x0046580001087983 */ /* 0x000ea40000300a00 */
[C---:B---3--:R-:W-:Y:S11]  /*57580*/  HMMA.16816.F32 R24, R20.reuse, R24, R16 ;  /* 0x000000181418723c */ /* 0x048ff60000001810 */
[----:B------:R0:W-:Y:S04]  /*57590*/  STL.64 [R1+0x900], R12 ;  /* 0x0009000c01007387 */ /* 0x0001e80000100a00 */
[----:B------:R1:W-:Y:S04]  /*575a0*/  STL.64 [R1+0x908], R14 ;  /* 0x0009080e01007387 */ /* 0x0003e80000100a00 */
[----:B0-----:R-:W1:Y:S04]  /*575b0*/  LDL.LU.64 R12, [R1+0x4650] ;  /* 0x00465000010c7983 */ /* 0x001e680000300a00 */
[----:B------:R-:W2:Y:S04]  /*575c0*/  LDL.LU.64 R16, [R1+0x4648] ;  /* 0x0046480001107983 */ /* 0x000ea80000300a00 */
[----:B------:R-:W-:Y:S04]  /*575d0*/  STL.64 [R1+0x8f0], R24 ;  /* 0x0008f01801007387 */ /* 0x000fe80000100a00 */
[----:B------:R-:W-:Y:S01]  /*575e0*/  STL.64 [R1+0x8f8], R26 ;  /* 0x0008f81a01007387 */ /* 0x000fe20000100a00 */
[C---:B-1----:R-:W-:Y:S08]  /*575f0*/  HMMA.16816.F32 R12, R20.reuse, R12, R4 ;  /* 0x0000000c140c723c */ /* 0x042ff00000001804 */
[----:B--2---:R-:W-:Y:S01]  /*57600*/  HMMA.16816.F32 R4, R20, R16, R8 ;  /* 0x000000101404723c */ /* 0x004fe20000001808 */
[----:B------:R-:W-:-:S02]  /*57610*/  IMAD.MOV.U32 R8, RZ, RZ, R0 ;  /* 0x000000ffff087224 */ /* 0x000fc400078e0000 */
[----:B------:R-:W-:-:S08]  /*57620*/  IMAD.MOV.U32 R9, RZ, RZ, R2 ;  /* 0x000000ffff097224 */ /* 0x000fd000078e0002 */
[----:B------:R-:W-:Y:S04]  /*57630*/  STL.64 [R1+0x8e0], R12 ;  /* 0x0008e00c01007387 */ /* 0x000fe80000100a00 */
[----:B------:R-:W-:Y:S04]  /*57640*/  STL.64 [R1+0x8e8], R14 ;  /* 0x0008e80e01007387 */ /* 0x000fe80000100a00 */
[----:B------:R-:W2:Y:S04]  /*57650*/  LDL.LU R0, [R1+0x4644] ;  /* 0x0046440001007983 */ /* 0x000ea80000300800 */
[----:B------:R-:W-:Y:S04]  /*57660*/  STL.64 [R1+0x8d0], R4 ;  /* 0x0008d00401007387 */ /* 0x000fe80000100a00 */
[----:B------:R-:W-:Y:S04]  /*57670*/  STL.64 [R1+0x8d8], R6 ;  /* 0x0008d80601007387 */ /* 0x000fe80000100a00 */
[----:B------:R-:W3:Y:S04]  /*57680*/  LDL.LU R2, [R1+0x4640] ;  /* 0x0046400001027983 */ /* 0x000ee80000300800 */
[----:B------:R0:W-:Y:S04]  /*57690*/  STL.64 [R1+0x4598], R8 ;  /* 0x0045980801007387 */ /* 0x0001e80000100a00 */
[----:B0-----:R-:W4:Y:S04]  /*576a0*/  LDL.LU.64 R8, [R1+0x860] ;  /* 0x0008600001087983 */ /* 0x001f280000300a00 */
[----:B------:R-:W2:Y:S04]  /*576b0*/  LDL.LU.64 R10, [R1+0x868] ;  /* 0x00086800010a7983 */ /* 0x000ea80000300a00 */
[----:B--2---:R-:W-:Y:S04]  /*576c0*/  STL.64 [R1+0x45a8], R10 ;  /* 0x0045a80a01007387 */ /* 0x004fe80000100a00 */
[----:B----4-:R0:W-:Y:S04]  /*576d0*/  STL.64 [R1+0x45a0], R8 ;  /* 0x0045a00801007387 */ /* 0x0101e80000100a00 */
[----:B0-----:R-:W2:Y:S01]  /*576e0*/  LDL R8, [R1+0x70] ;  /* 0x0000700001087983 */ /* 0x001ea20000100800 */
[----:B------:R-:W-:-:S03]  /*576f0*/  IMAD.MOV.U32 R9, RZ, RZ, R3 ;  /* 0x000000ffff097224 */ /* 0x000fc600078e0003 */
[----:B------:R-:W4:Y:S04]  /*57700*/  LDL.LU R3, [R1+0x463c] ;  /* 0x00463c0001037983 */ /* 0x000f280000300800 */
[----:B--2---:R0:W-:Y:S04]  /*57710*/  STL.64 [R1+0x45c0], R8 ;  /* 0x0045c00801007387 */ /* 0x0041e80000100a00 */
[----:B0-----:R-:W2:Y:S04]  /*57720*/  LDL R8, [R1+0x80] ;  /* 0x0000800001087983 */ /* 0x001ea80000100800 */
[----:B------:R-:W2:Y:S04]  /*57730*/  LDL R9, [R1+0x84] ;  /* 0x0000840001097983 */ /* 0x000ea80000100800 */
[----:B--2---:R0:W-:Y:S04]  /*57740*/  STL.64 [R1+0x45d8], R8 ;  /* 0x0045d80801007387 */ /* 0x0041e80000100a00 */
[----:B0-----:R-:W2:Y:S04]  /*57750*/  LDL R8, [R1+0x90] ;  /* 0x0000900001087983 */ /* 0x001ea80000100800 */
[----:B------:R-:W2:Y:S04]  /*57760*/  LDL R9, [R1+0x94] ;  /* 0x0000940001097983 */ /* 0x000ea80000100800 */
[----:B--2---:R4:W-:Y:S02]  /*57770*/  STL.64 [R1+0x45f0], R8 ;  /* 0x0045f00801007387 */ /* 0x0049e40000100a00 */
[----:B----4-:R-:W-:-:S02]  /*57780*/  IMAD.MOV.U32 R8, RZ, RZ, R3 ;  /* 0x000000ffff087224 */ /* 0x010fc400078e0003 */
[----:B------:R-:W2:Y:S04]  /*57790*/  LDL.LU R3, [R1+0x4638] ;  /* 0x0046380001037983 */ /* 0x000ea80000300800 */
[----:B------:R-:W4:Y:S04]  /*577a0*/  LDL R9, [R1+0xa4] ;  /* 0x0000a40001097983 */ /* 0x000f280000100800 */
[----:B----4-:R0:W-:Y:S04]  /*577b0*/  STL.64 [R1+0x4608], R8 ;  /* 0x0046080801007387 */ /* 0x0101e80000100a00 */
[----:B0-----:R-:W4:Y:S04]  /*577c0*/  LDL R8, [R1+0xb0] ;  /* 0x0000b00001087983 */ /* 0x001f280000100800 */
[----:B------:R-:W4:Y:S04]  /*577d0*/  LDL R9, [R1+0xb4] ;  /* 0x0000b40001097983 */ /* 0x000f280000100800 */
[----:B----4-:R0:W-:Y:S04]  /*577e0*/  STL.64 [R1+0x4620], R8 ;  /* 0x0046200801007387 */ /* 0x0101e80000100a00 */
[----:B0-----:R-:W4:Y:S04]  /*577f0*/  LDL R8, [R1+0xc0] ;  /* 0x0000c00001087983 */ /* 0x001f280000100800 */
[----:B------:R-:W2:Y:S04]  /*57800*/  LDL.LU.64 R4, [R1+0x850] ;  /* 0x0008500001047983 */ /* 0x000ea80000300a00 */
[----:B------:R-:W2:Y:S04]  /*57810*/  LDL.LU.64 R6, [R1+0x858] ;  /* 0x0008580001067983 */ /* 0x000ea80000300a00 */
[----:B--2---:R-:W-:Y:S04]  /*57820*/  STL.64 [R1+0x45b8], R6 ;  /* 0x0045b80601007387 */ /* 0x004fe80000100a00 */
[----:B------:R0:W-:Y:S04]  /*57830*/  STL.64 [R1+0x45b0], R4 ;  /* 0x0045b00401007387 */ /* 0x0001e80000100a00 */
[----:B0-----:R-:W2:Y:S04]  /*57840*/  LDL.LU.64 R4, [R1+0x870] ;  /* 0x0008700001047983 */ /* 0x001ea80000300a00 */
        /* <DEDUP_REMOVED lines=19> */
[----:B0-----:R-:W4:Y:S04]  /*57980*/  LDL.LU.64 R4, [R1+0x8c0] ;  /* 0x0008c00001047983 */ /* 0x001f280000300a00 */
[----:B------:R-:W4:Y:S04]  /*57990*/  LDL.LU.64 R6, [R1+0x8c8] ;  /* 0x0008c80001067983 */ /* 0x000f280000300a00 */
[----:B------:R-:W2:Y:S04]  /*579a0*/  LDL.LU.64 R12, [R1+0x840] ;  /* 0x00084000010c7983 */ /* 0x000ea80000300a00 */
[----:B------:R-:W2:Y:S04]  /*579b0*/  LDL.LU.64 R14, [R1+0x848] ;  /* 0x00084800010e7983 */ /* 0x000ea80000300a00 */
[----:B------:R-:W2:Y:S04]  /*579c0*/  LDL.64 R24, [R1+0x10] ;  /* 0x0000100001187983 */ /* 0x000ea80000100a00 */
[----:B--2---:R0:W-:Y:S04]  /*579d0*/  STL.64 [R1+0x4570], R24 ;  /* 0x0045701801007387 */ /* 0x0041e80000100a00 */
[----:B0-----:R-:W2:Y:S01]  /*579e0*/  LDL.64 R24, [R1+0x20] ;  /* 0x0000200001187983 */ /* 0x001ea20000100a00 */
[----:B------:R-:W-:-:S07]  /*579f0*/  IMAD.MOV.U32 R9, RZ, RZ, R3 ;  /* 0x000000ffff097224 */ /* 0x000fce00078e0003 */
[C---:B----4-:R-:W-:Y:S01]  /*57a00*/  HMMA.16816.F32 R8, R20.reuse, R8, R4 ;  /* 0x000000081408723c */ /* 0x050fe20000001804 */
[----:B--2---:R0:W-:Y:S04]  /*57a10*/  STL.64 [R1+0x4588], R24 ;  /* 0x0045881801007387 */ /* 0x0041e80000100a00 */
[----:B------:R-:W2:Y:S04]  /*57a20*/  LDL.64 R16, [R1] ;  /* 0x0000000001107983 */ /* 0x000ea80000100a00 */
[----:B0-----:R-:W4:Y:S04]  /*57a30*/  LDL.64 R24, [R1+0x60] ;  /* 0x0000600001187983 */ /* 0x001f280000100a00 */
[----:B--2---:R-:W-:Y:S04]  /*57a40*/  STL.64 [R1+0x4568], R16 ;  /* 0x0045681001007387 */ /* 0x004fe80000100a00 */
[----:B------:R-:W2:Y:S04]  /*57a50*/  LDL.LU.64 R6, [R1+0x4630] ;  /* 0x0046300001067983 */ /* 0x000ea80000300a00 */
[----:B------:R-:W2:Y:S04]  /*57a60*/  LDL.LU.64 R4, [R1+0x4628] ;  /* 0x0046280001047983 */ /* 0x000ea80000300a00 */
[----:B------:R0:W-:Y:S04]  /*57a70*/  STL.64 [R1+0x8c0], R8 ;  /* 0x0008c00801007387 */ /* 0x0001e80000100a00 */
[----:B------:R2:W-:Y:S04]  /*57a80*/  STL.64 [R1+0x8c8], R10 ;  /* 0x0008c80a01007387 */ /* 0x0005e80000100a00 */
[----:B0-----:R-:W2:Y:S02]  /*57a90*/  LDL.LU.64 R8, [R1+0x4620] ;  /* 0x0046200001087983 */ /* 0x001ea40000300a00 */
[----:B--2---:R-:W-:Y:S02]  /*57aa0*/  HMMA.16816.F32 R8, R20, R8, R4 ;  /* 0x000000081408723c */ /* 0x004fe40000001804 */
[----:B------:R-:W2:Y:S04]  /*57ab0*/  LDL.LU.64 R6, [R1+0x4618] ;  /* 0x0046180001067983 */ /* 0x000ea80000300a00 */
[----:B------:R-:W2:-:S13]  /*57ac0*/  LDL.LU.64 R4, [R1+0x4610] ;  /* 0x0046100001047983 */ /* 0x000e9a0000300a00 */
        /* <DEDUP_REMOVED lines=24> */
[----:B------:R-:W-:Y:S04]  /*57c50*/  STL.64 [R1+0x870], R8 ;  /* 0x0008700801007387 */ /* 0x000fe80000100a00 */
[----:B------:R0:W-:Y:S04]  /*57c60*/  STL.64 [R1+0x878], R10 ;  /* 0x0008780a01007387 */ /* 0x0001e80000100a00 */
[----:B0-----:R-:W2:Y:S04]  /*57c70*/  LDL.LU.64 R10, [R1+0x45a8] ;  /* 0x0045a800010a7983 */ /* 0x001ea80000300a00 */
[----:B------:R-:W2:Y:S01]  /*57c80*/  LDL.LU.64 R8, [R1+0x45a0] ;  /* 0x0045a00001087983 */ /* 0x000ea20000300a00 */
[----:B---3--:R-:W-:-:S02]  /*57c90*/  IMAD.MOV.U32 R16, RZ, RZ, R2 ;  /* 0x000000ffff107224 */ /* 0x008fc400078e0002 */
[----:B------:R-:W-:Y:S02]  /*57ca0*/  IMAD.MOV.U32 R17, RZ, RZ, R0 ;  /* 0x000000ffff117224 */ /* 0x000fe400078e0000 */
[----:B----4-:R-:W-:Y:S02]  /*57cb0*/  IMAD.MOV.U32 R0, RZ, RZ, R25 ;  /* 0x000000ffff007224 */ /* 0x010fe400078e0019 */
[----:B------:R-:W-:-:S03]  /*57cc0*/  IMAD.MOV.U32 R2, RZ, RZ, R24 ;  /* 0x000000ffff027224 */ /* 0x000fc600078e0018 */
[C---:B--2---:R-:W-:Y:S08]  /*57cd0*/  HMMA.16816.F32 R16, R20.reuse, R16, R4 ;  /* 0x000000101410723c */ /* 0x044ff00000001804 */
[----:B------:R-:W-:-:S15]  /*57ce0*/  HMMA.16816.F32 R8, R20, R24, R8 ;  /* 0x000000181408723c */ /* 0x000fde0000001808 */
[----:B------:R-:W-:-:S04]  /*57cf0*/  NOP ;  /* 0x0000000000007918 */ /* 0x000fc80000000000 */
[----:B------:R0:W-:Y:S04]  /*57d00*/  STL.64 [R1+0x860], R8 ;  /* 0x0008600801007387 */ /* 0x0001e80000100a00 */
[----:B------:R-:W-:Y:S04]  /*57d10*/  STL.64 [R1+0x868], R10 ;  /* 0x0008680a01007387 */ /* 0x000fe80000100a00 */
[----:B0-----:R-:W2:Y:S04]  /*57d20*/  LDL.LU.64 R8, [R1+0x4598] ;  /* 0x0045980001087983 */ /* 0x001ea80000300a00 */
[----:B------:R-:W2:Y:S04]  /*57d30*/  LDL.LU.64 R24, [R1+0x830] ;  /* 0x0008300001187983 */ /* 0x000ea80000300a00 */
[----:B------:R-:W2:Y:S04]  /*57d40*/  LDL.LU.64 R26, [R1+0x838] ;  /* 0x00083800011a7983 */ /* 0x000ea80000300a00 */
[----:B------:R-:W-:Y:S04]  /*57d50*/  STL [R1+0x448c], R0 ;  /* 0x00448c0001007387 */ /* 0x000fe80000100800 */
[----:B------:R-:W-:Y:S04]  /*57d60*/  STL [R1+0x4488], R2 ;  /* 0x0044880201007387 */ /* 0x000fe80000100800 */
[----:B------:R-:W3:Y:S04]  /*57d70*/  LDL.LU.64 R4, [R1+0x4590] ;  /* 0x0045900001047983 */ /* 0x000ee80000300a00 */
[----:B------:R0:W-:Y:S04]  /*57d80*/  STL.64 [R1+0x850], R16 ;  /* 0x0008501001007387 */ /* 0x0001e80000100a00 */
[----:B------:R1:W-:Y:S01]  /*57d90*/  STL.64 [R1+0x858], R18 ;  /* 0x0008581201007387 */ /* 0x0003e20000100a00 */
[----:B---3--:R-:W-:-:S15]  /*57da0*/  HMMA.16816.F32 R12, R20, R4, R12 ;  /* 0x00000004140c723c */ /* 0x008fde000000180c */
[----:B------:R-:W-:-:S04]  /*57db0*/  NOP ;  /* 0x0000000000007918 */ /* 0x000fc80000000000 */
[----:B------:R-:W-:Y:S04]  /*57dc0*/  STL.64 [R1+0x840], R12 ;  /* 0x0008400c01007387 */ /* 0x000fe80000100a00 */
[----:B------:R-:W-:Y:S04]  /*57dd0*/  STL.64 [R1+0x848], R14 ;  /* 0x0008480e01007387 */ /* 0x000fe80000100a00 */
[----:B0-----:R-:W3:Y:S04]  /*57de0*/  LDL.LU.64 R16, [R1+0x810] ;  /* 0x0008100001107983 */ /* 0x001ee80000300a00 */
[----:B-1----:R-:W4:Y:S01]  /*57df0*/  LDL.LU.64 R18, [R1+0x818] ;  /* 0x0008180001127983 */ /* 0x002f220000300a00 */
[----:B------:R-:W-:-:S02]  /*57e00*/  IMAD.MOV.U32 R2, RZ, RZ, R5 ;  /* 0x000000ffff027224 */ /* 0x000fc400078e0005 */
[----:B------:R-:W-:Y:S01]  /*57e10*/  IMAD.MOV.U32 R0, RZ, RZ, R4 ;  /* 0x000000ffff007224 */ /* 0x000fe200078e0004 */
[C---:B--2---:R-:W-:Y:S01]  /*57e20*/  HMMA.16816.F32 R8, R20.reuse, R8, R24 ;  /* 0x000000081408723c */ /* 0x044fe20000001818 */
[----:B----4-:R-:W-:Y:S04]  /*57e30*/  STL.64 [R1+0x4580], R18 ;  /* 0x0045801201007387 */ /* 0x010fe80000100a00 */
[----:B---3--:R0:W-:Y:S04]  /*57e40*/  STL.64 [R1+0x4578], R16 ;  /* 0x0045781001007387 */ /* 0x0081e80000100a00 */
[----:B0-----:R-:W2:Y:S04]  /*57e50*/  LDL.LU.64 R16, [R1+0x820] ;  /* 0x0008200001107983 */ /* 0x001ea80000300a00 */
[----:B------:R-:W2:Y:S04]  /*57e60*/  LDL.LU.64 R18, [R1+0x828] ;  /* 0x0008280001127983 */ /* 0x000ea80000300a00 */
[----:B------:R-:W3:Y:S04]  /*57e70*/  LDL.LU.64 R12, [R1+0x800] ;  /* 0x00080000010c7983 */ /* 0x000ee80000300a00 */
[----:B------:R-:W3:Y:S04]  /*57e80*/  LDL.LU.64 R14, [R1+0x808] ;  /* 0x00080800010e7983 */ /* 0x000ee80000300a00 */
[----:B------:R-:W4:Y:S04]  /*57e90*/  LDL.LU.64 R4, [R1+0x7f0] ;  /* 0x0007f00001047983 */ /* 0x000f280000300a00 */
[----:B------:R-:W4:Y:S04]  /*57ea0*/  LDL.LU.64 R6, [R1+0x7f8] ;  /* 0x0007f80001067983 */ /* 0x000f280000300a00 */
[----:B------:R-:W-:Y:S04]  /*57eb0*/  STL [R1+0x4494], R2 ;  /* 0x0044940201007387 */ /* 0x000fe80000100800 */
[----:B------:R-:W-:Y:S04]  /*57ec0*/  STL [R1+0x4490], R0 ;  /* 0x0044900001007387 */ /* 0x000fe80000100800 */
[----:B------:R-:W2:Y:S04]  /*57ed0*/  LDL.LU.64 R24, [R1+0x4588] ;  /* 0x0045880001187983 */ /* 0x000ea80000300a00 */
[----:B------:R0:W-:Y:S04]  /*57ee0*/  STL.64 [R1+0x830], R8 ;  /* 0x0008300801007387 */ /* 0x0001e80000100a00 */
[----:B------:R1:W-:Y:S04]  /*57ef0*/  STL.64 [R1+0x838], R10 ;  /* 0x0008380a01007387 */ /* 0x0003e80000100a00 */
[----:B0-----:R-:W3:Y:S04]  /*57f00*/  LDL.LU.64 R8, [R1+0x7e0] ;  /* 0x0007e00001087983 */ /* 0x001ee80000300a00 */
[----:B-1----:R-:W3:Y:S01]  /*57f10*/  LDL.LU.64 R10, [R1+0x7e8] ;  /* 0x0007e800010a7983 */ /* 0x002ee20000300a00 */
[----:B--2---:R-:W-:Y:S01]  /*57f20*/  HMMA.16816.F32 R16, R20, R24, R16 ;  /* 0x000000181410723c */ /* 0x004fe20000001810 */
[----:B------:R-:W-:-:S02]  /*57f30*/  IMAD.MOV.U32 R2, RZ, RZ, R24 ;  /* 0x000000ffff027224 */ /* 0x000fc400078e0018 */
[----:B------:R-:W-:-:S15]  /*57f40*/  IMAD.MOV.U32 R0, RZ, RZ, R25 ;  /* 0x000000ffff007224 */ /* 0x000fde00078e0019 */
[----:B------:R-:W-:Y:S01]  /*57f50*/  NOP ;  /* 0x0000000000007918 */ /* 0x000fe20000000000 */
[----:B------:R-:W-:Y:S04]  /*57f60*/  STL.64 [R1+0x820], R16 ;  /* 0x0008201001007387 */ /* 0x000fe80000100a00 */
[----:B------:R0:W-:Y:S04]  /*57f70*/  STL.64 [R1+0x828], R18 ;  /* 0x0008281201007387 */ /* 0x0001e80000100a00 */
[----:B0-----:R-:W2:Y:S04]  /*57f80*/  LDL.LU.64 R18, [R1+0x4580] ;  /* 0x0045800001127983 */ /* 0x001ea80000300a00 */
[----:B------:R-:W2:Y:S04]  /*57f90*/  LDL.LU.64 R16, [R1+0x4578] ;  /* 0x0045780001107983 */ /* 0x000ea80000300a00 */
[----:B------:R-:W2:Y:S04]  /*57fa0*/  LDL.LU.64 R24, [R1+0x4570] ;  /* 0x0045700001187983 */ /* 0x000ea80000300a00 */
[----:B------:R-:W-:Y:S04]  /*57fb0*/  STL [R1+0x449c], R0 ;  /* 0x00449c0001007387 */ /* 0x000fe80000100800 */
[----:B------:R-:W-:Y:S01]  /*57fc0*/  STL [R1+0x4498], R2 ;  /* 0x0044980201007387 */ /* 0x000fe20000100800 */
[----:B--2---:R-:W-:-:S15]  /*57fd0*/  HMMA.16816.F32 R16, R20, R24, R16 ;  /* 0x000000181410723c */ /* 0x004fde0000001810 */
[----:B------:R-:W-:-:S04]  /*57fe0*/  NOP ;  /* 0x0000000000007918 */ /* 0x000fc80000000000 */
[----:B------:R0:W-:Y:S04]  /*57ff0*/  STL.64 [R1+0x810], R16 ;  /* 0x0008101001007387 */ /* 0x0001e80000100a00 */
[----:B------:R-:W-:Y:S04]  /*58000*/  STL.64 [R1+0x818], R18 ;  /* 0x0008181201007387 */ /* 0x000fe80000100a00 */
[----:B0-----:R-:W3:Y:S01]  /*58010*/  LDL.LU.64 R16, [R1+0x4568] ;  /* 0x0045680001107983 */ /* 0x001ee20000300a00 */
[----:B------:R-:W-:Y:S02]  /*58020*/  IMAD.MOV.U32 R28, RZ, RZ, R24 ;  /* 0x000000ffff1c7224 */ /* 0x000fe400078e0018 */
[----:B------:R-:W-:Y:S01]  /*58030*/  IMAD.MOV.U32 R3, RZ, RZ, R25 ;  /* 0x000000ffff037224 */ /* 0x000fe200078e0019 */
[----:B------:R-:W2:Y:S04]  /*58040*/  LDL.LU.64 R26, [R1+0x4560] ;  /* 0x00456000011a7983 */ /* 0x000ea80000300a00 */
[----:B------:R-:W2:Y:S01]  /*58050*/  LDL.LU.64 R24, [R1+0x4558] ;  /* 0x0045580001187983 */ /* 0x000ea20000300a00 */
[----:B---3--:R-:W-:Y:S01]  /*58060*/  HMMA.16816.F32 R12, R20, R16, R12 ;  /* 0x00000010140c723c */ /* 0x008fe2000000180c */
[----:B------:R-:W-:-:S02]  /*58070*/  IMAD.MOV.U32 R0, RZ, RZ, R16 ;  /* 0x000000ffff007224 */ /* 0x000fc400078e0010 */
[----:B------:R-:W-:-:S15]  /*58080*/  IMAD.MOV.U32 R2, RZ, RZ, R17 ;  /* 0x000000ffff027224 */ /* 0x000fde00078e0011 */
[----:B------:R-:W-:Y:S01]  /*58090*/  NOP ;  /* 0x0000000000007918 */ /* 0x000fe20000000000 */
[----:B------:R-:W-:Y:S04]  /*580a0*/  STL.64 [R1+0x800], R12 ;  /* 0x0008000c01007387 */ /* 0x000fe80000100a00 */
[----:B------:R0:W-:Y:S04]  /*580b0*/  STL.64 [R1+0x808], R14 ;  /* 0x0008080e01007387 */ /* 0x0001e80000100a00 */
[----:B0-----:R-:W3:Y:S04]  /*580c0*/  LDL.LU.64 R14, [R1+0x4550] ;  /* 0x00455000010e7983 */ /* 0x001ee80000300a00 */
[----:B------:R-:W2:Y:S04]  /*580d0*/  LDL.LU.64 R12, [R1+0x4548] ;  /* 0x00454800010c7983 */ /* 0x000ea80000300a00 */
[----:B------:R-:W2:Y:S04]  /*580e0*/  LDL.LU.64 R18, [R1+0x4540] ;  /* 0x0045400001127983 */ /* 0x000ea80000300a00 */
[----:B------:R-:W4:Y:S02]  /*580f0*/  LDL.LU.64 R16, [R1+0x4538] ;  /* 0x0045380001107983 */ /* 0x000f240000300a00 */
[C---:B----4-:R-:W-:Y:S08]  /*58100*/  HMMA.16816.F32 R4, R20.reuse, R16, R4 ;  /* 0x000000101404723c */ /* 0x050ff00000001804 */
[----:B--2---:R-:W-:Y:S11]  /*58110*/  HMMA.16816.F32 R8, R20, R12, R8 ;  /* 0x0000000c1408723c */ /* 0x004ff60000001808 */
[----:B------:R0:W-:Y:S04]  /*58120*/  STL.64 [R1+0x7f0], R4 ;  /* 0x0007f00401007387 */ /* 0x0001e80000100a00 */
[----:B------:R-:W-:Y:S04]  /*58130*/  STL.64 [R1+0x7f8], R6 ;  /* 0x0007f80601007387 */ /* 0x000fe80000100a00 */
[----:B0-----:R-:W2:Y:S04]  /*58140*/  LDL.LU.64 R4, [R1+0x4530] ;  /* 0x0045300001047983 */ /* 0x001ea80000300a00 */
[----:B------:R-:W-:Y:S04]  /*58150*/  STL.64 [R1+0x4370], R18 ;  /* 0x0043701201007387 */ /* 0x000fe80000100a00 */
[----:B------:R0:W-:Y:S04]  /*58160*/  STL.64 [R1+0x4368], R16 ;  /* 0x0043681001007387 */ /* 0x0001e80000100a00 */
[----:B0-----:R-:W4:Y:S04]  /*58170*/  LDL.LU.64 R16, [R1+0x7d0] ;  /* 0x0007d00001107983 */ /* 0x001f280000300a00 */
[----:B------:R-:W4:Y:S04]  /*58180*/  LDL.LU.64 R18, [R1+0x7d8] ;  /* 0x0007d80001127983 */ /* 0x000f280000300a00 */
[----:B------:R0:W-:Y:S04]  /*58190*/  STL.64 [R1+0x7e0], R8 ;  /* 0x0007e00801007387 */ /* 0x0001e80000100a00 */
[----:B0-----:R-:W4:Y:S01]  /*581a0*/  LDL.LU.64 R8, [R1+0x4528] ;  /* 0x0045280001087983 */ /* 0x001f220000300a00 */
[----:B------:R-:W-:-:S02]  /*581b0*/  IMAD.MOV.U32 R7, RZ, RZ, R11 ;  /* 0x000000ffff077224 */ /* 0x000fc400078e000b */
[----:B------:R-:W-:Y:S01]  /*581c0*/  IMAD.MOV.U32 R6, RZ, RZ, R10 ;  /* 0x000000ffff067224 */ /* 0x000fe200078e000a */
[----:B---3--:R-:W-:Y:S04]  /*581d0*/  STL.64 [R1+0x4360], R14 ;  /* 0x0043600e01007387 */ /* 0x008fe80000100a00 */
[----:B------:R0:W-:Y:S04]  /*581e0*/  STL.64 [R1+0x4358], R12 ;  /* 0x0043580c01007387 */ /* 0x0001e80000100a00 */
[----:B0-----:R-:W2:Y:S04]  /*581f0*/  LDL.LU.64 R12, [R1+0x450] ;  /* 0x00045000010c7983 */ /* 0x001ea80000300a00 */
[----:B------:R-:W2:Y:S04]  /*58200*/  LDL.LU.64 R14, [R1+0x458] ;  /* 0x00045800010e7983 */ /* 0x000ea80000300a00 */
[----:B------:R-:W-:Y:S04]  /*58210*/  STL [R1+0x419c], R7 ;  /* 0x00419c0701007387 */ /* 0x000fe80000100800 */
[----:B------:R-:W-:Y:S01]  /*58220*/  STL [R1+0x4198], R6 ;  /* 0x0041980601007387 */ /* 0x000fe20000100800 */
[----:B----4-:R-:W-:Y:S03]  /*58230*/  HMMA.16816.F32 R16, R20, R8, R16 ;  /* 0x000000081410723c */ /* 0x010fe60000001810 */
[----:B------:R0:W-:Y:S04]  /*58240*/  STL.64 [R1+0x4508], R8 ;  /* 0x0045080801007387 */ /* 0x0001e80000100a00 */
[----:B0-----:R-:W3:-:S12]  /*58250*/  LDL.64 R8, [R1+0x1a0] ;  /* 0x0001a00001087983 */ /* 0x001ed80000100a00 */
[----:B------:R0:W-:Y:S04]  /*58260*/  STL.64 [R1+0x7d0], R16 ;  /* 0x0007d01001007387 */ /* 0x0001e80000100a00 */
[----:B------:R-:W-:Y:S01]  /*58270*/  STL.64 [R1+0x7d8], R18 ;  /* 0x0007d81201007387 */ /* 0x000fe20000100a00 */
[----:B--2---:R-:W-:Y:S03]  /*58280*/  HMMA.16816.F32 R12, R20, R4, R12 ;  /* 0x00000004140c723c */ /* 0x004fe6000000180c */
[----:B---3--:R1:W-:Y:S04]  /*58290*/  STL.64 [R1+0x4510], R8 ;  /* 0x0045100801007387 */ /* 0x0083e80000100a00 */
[----:B0-----:R-:W2:Y:S01]  /*582a0*/  LDL.64 R16, [R1+0x110] ;  /* 0x0001100001107983 */ /* 0x001ea20000100a00 */
[----:B------:R-:W-:-:S02]  /*582b0*/  IMAD.MOV.U32 R20, RZ, RZ, R24 ;  /* 0x000000ffff147224 */ /* 0x000fc400078e0018 */
[----:B------:R-:W-:Y:S01]  /*582c0*/  IMAD.MOV.U32 R21, RZ, RZ, R25 ;  /* 0x000000ffff157224 */ /* 0x000fe200078e0019 */
[----:B--2---:R-:W-:Y:S04]  /*582d0*/  STL.64 [R1+0x44a0], R16 ;  /* 0x0044a01001007387 */ /* 0x004fe80000100a00 */
[----:B-1----:R-:W2:Y:S04]  /*582e0*/  LDL.LU.64 R8, [R1+0x440] ;  /* 0x0004400001087983 */ /* 0x002ea80000300a00 */
[----:B------:R-:W2:Y:S04]  /*582f0*/  LDL.LU.64 R10, [R1+0x448] ;  /* 0x00044800010a7983 */ /* 0x000ea80000300a00 */
[----:B------:R-:W-:Y:S04]  /*58300*/  STL.64 [R1+0x450], R12 ;  /* 0x0004500c01007387 */ /* 0x000fe80000100a00 */
[----:B------:R-:W-:Y:S04]  /*58310*/  STL.64 [R1+0x458], R14 ;  /* 0x0004580e01007387 */ /* 0x000fe80000100a00 */
[----:B------:R-:W2:Y:S04]  /*58320*/  LDL.LU R24, [R1+0x4524] ;  /* 0x0045240001187983 */ /* 0x000ea80000300800 */
[----:B------:R-:W2:Y:S04]  /*58330*/  LDL.LU R25, [R1+0x4520] ;  /* 0x0045200001197983 */ /* 0x000ea80000300800 */
[----:B------:R0:W-:Y:S04]  /*58340*/  STL.64 [R1+0x4500], R20 ;  /* 0x0045001401007387 */ /* 0x0001e80000100a00 */
[----:B0-----:R-:W3:Y:S04]  /*58350*/  LDL.LU.64 R20, [R1+0x430] ;  /* 0x0004300001147983 */ /* 0x001ee80000300a00 */
[----:B------:R-:W3:Y:S04]  /*58360*/  LDL.LU.64 R22, [R1+0x438] ;  /* 0x0004380001167983 */ /* 0x000ee80000300a00 */
[----:B------:R-:W4:Y:S01]  /*58370*/  LDL.64 R16, [R1+0x130] ;  /* 0x0001300001107983 */ /* 0x000f220000100a00 */
[----:B------:R-:W-:-:S02]  /*58380*/  IMAD.MOV.U32 R12, RZ, RZ, R26 ;  /* 0x000000ffff0c7224 */ /* 0x000fc400078e001a */
[----:B------:R-:W-:Y:S01]  /*58390*/  IMAD.MOV.U32 R13, RZ, RZ, R27 ;  /* 0x000000ffff0d7224 */ /* 0x000fe200078e001b */
[----:B----4-:R0:W-:Y:S04]  /*583a0*/  STL.64 [R1+0x44b0], R16 ;  /* 0x0044b01001007387 */ /* 0x0101e80000100a00 */
[----:B0-----:R-:W4:Y:S04]  /*583b0*/  LDL.LU.64 R16, [R1+0x410] ;  /* 0x0004100001107983 */ /* 0x001f280000300a00 */
[----:B------:R-:W4:Y:S04]  /*583c0*/  LDL.LU.64 R18, [R1+0x418] ;  /* 0x0004180001127983 */ /* 0x000f280000300a00 */
[----:B------:R-:W2:Y:S04]  /*583d0*/  LDL.LU R26, [R1+0x451c] ;  /* 0x00451c00011a7983 */ /* 0x000ea80000300800 */
[----:B------:R-:W2:Y:S04]  /*583e0*/  LDL.LU R27, [R1+0x4518] ;  /* 0x00451800011b7983 */ /* 0x000ea80000300800 */
[----:B------:R0:W-:Y:S04]  /*583f0*/  STL.64 [R1+0x44a8], R12 ;  /* 0x0044a80c01007387 */ /* 0x0001e80000100a00 */
[----:B0-----:R-:W2:Y:S04]  /*58400*/  LDL R12, [R1+0x190] ;  /* 0x00019000010c7983 */ /* 0x001ea80000100800 */
[----:B------:R-:W2:Y:S04]  /*58410*/  LDL R13, [R1+0x194] ;  /* 0x00019400010d7983 */ /* 0x000ea80000100800 */
[----:B------:R0:W-:Y:S04]  /*58420*/  STL [R1+0x434c], R4 ;  /* 0x00434c0401007387 */ /* 0x0001e80000100800 */
[----:B------:R1:W-:Y:S04]  /*58430*/  STL [R1+0x4348], R5 ;  /* 0x0043480501007387 */ /* 0x0003e80000100800 */
[----:B0-----:R-:W2:Y:S04]  /*58440*/  LDL R4, [R1+0x1b0] ;  /* 0x0001b00001047983 */ /* 0x001ea80000100800 */
[----:B-1----:R-:W2:Y:S02]  /*58450*/  LDL R5, [R1+0x1b4] ;  /* 0x0001b40001057983 */ /* 0x002ea40000100800 */
[----:B--2---:R-:W-:Y:S02]  /*58460*/  HMMA.16816.F32 R4, R24, R4, R8 ;  /* 0x000000041804723c */ /* 0x004fe40000001808 */
[----:B------:R-:W3:-:S15]  /*58470*/  LDL.LU.64 R8, [R1+0x4510] ;  /* 0x0045100001087983 */ /* 0x000ede0000300a00 */
[----:B------:R-:W-:Y:S02]  /*58480*/  NOP ;  /* 0x0000000000007918 */ /* 0x000fe40000000000 */
[----:B------:R0:W-:Y:S04]  /*58490*/  STL.64 [R1+0x440], R4 ;  /* 0x0004400401007387 */ /* 0x0001e80000100a00 */
[----:B------:R-:W-:Y:S01]  /*584a0*/  STL.64 [R1+0x448], R6 ;  /* 0x0004480601007387 */ /* 0x000fe20000100a00 */
[----:B---3--:R-:W-:Y:S01]  /*584b0*/  HMMA.16816.F32 R20, R24, R8, R20 ;  /* 0x000000081814723c */ /* 0x008fe20000001814 */
[----:B0-----:R-:W-:Y:S02]  /*584c0*/  IMAD.MOV.U32 R4, RZ, RZ, R8 ;  /* 0x000000ffff047224 */ /* 0x001fe400078e0008 */
[----:B------:R-:W-:Y:S02]  /*584d0*/  IMAD.MOV.U32 R5, RZ, RZ, R9 ;  /* 0x000000ffff057224 */ /* 0x000fe400078e0009 */
[----:B------:R-:W2:-:S14]  /*584e0*/  LDL.LU.64 R8, [R1+0x4508] ;  /* 0x0045080001087983 */ /* 0x000e9c0000300a00 */
[----:B------:R0:W-:Y:S04]  /*584f0*/  STL.64 [R1+0x430], R20 ;  /* 0x0004301401007387 */ /* 0x0001e80000100a00 */
[----:B0-----:R-:W4:Y:S04]  /*58500*/  LDL.LU.64 R20, [R1+0x4500] ;  /* 0x0045000001147983 */ /* 0x001f280000300a00 */
[----:B------:R0:W-:Y:S04]  /*58510*/  STL.64 [R1+0x44f8], R4 ;  /* 0x0044f80401007387 */ /* 0x0001e80000100a00 */
[----:B0-----:R-:W3:Y:S04]  /*58520*/  LDL.LU.64 R4, [R1+0x420] ;  /* 0x0004200001047983 */ /* 0x001ee80000300a00 */
[----:B------:R-:W3:Y:S01]  /*58530*/  LDL.LU.64 R6, [R1+0x428] ;  /* 0x0004280001067983 */ /* 0x000ee20000300a00 */
[----:B------:R-:W-:-:S02]  /*58540*/  IMAD.MOV.U32 R11, RZ, RZ, R23 ;  /* 0x000000ffff0b7224 */ /* 0x000fc400078e0017 */
[----:B------:R-:W-:-:S03]  /*58550*/  IMAD.MOV.U32 R10, RZ, RZ, R22 ;  /* 0x000000ffff0a7224 */ /* 0x000fc600078e0016 */
[----:B------:R-:W-:Y:S04]  /*58560*/  STL [R1+0x41a4], R11 ;  /* 0x0041a40b01007387 */ /* 0x000fe80000100800 */
[----:B------:R-:W-:Y:S04]  /*58570*/  STL [R1+0x41a0], R10 ;  /* 0x0041a00a01007387 */ /* 0x000fe80000100800 */
[----:B--2---:R4:W-:Y:S02]  /*58580*/  STL.64 [R1+0x4350], R8 ;  /* 0x0043500801007387 */ /* 0x0049e40000100a00 */
[C---:B----4-:R-:W-:Y:S08]  /*58590*/  HMMA.16816.F32 R8, R24.reuse, R20, R16 ;  /* 0x000000141808723c */ /* 0x050ff00000001810 */
[----:B---3--:R-:W-:Y:S01]  /*585a0*/  HMMA.16816.F32 R12, R24, R12, R4 ;  /* 0x0000000c180c723c */ /* 0x008fe20000001804 */
[----:B------:R-:W2:-:S15]  /*585b0*/  LDL.LU.64 R4, [R1+0x400] ;  /* 0x0004000001047983 */ /* 0x000e9e0000300a00 */
[----:B------:R-:W-:-:S03]  /*585c0*/  NOP ;  /* 0x0000000000007918 */ /* 0x000fc60000000000 */
[----:B------:R-:W-:Y:S04]  /*585d0*/  STL.64 [R1+0x420], R12 ;  /* 0x0004200c01007387 */ /* 0x000fe80000100a00 */
[----:B------:R-:W-:Y:S04]  /*585e0*/  STL.64 [R1+0x428], R14 ;  /* 0x0004280e01007387 */ /* 0x000fe80000100a00 */
[----:B------:R-:W2:Y:S04]  /*585f0*/  LDL.LU.64 R6, [R1+0x408] ;  /* 0x0004080001067983 */ /* 0x000ea80000300a00 */
[----:B------:R-:W-:Y:S04]  /*58600*/  STL.64 [R1+0x410], R8 ;  /* 0x0004100801007387 */ /* 0x000fe80000100a00 */
[----:B------:R-:W-:Y:S04]  /*58610*/  STL.64 [R1+0x418], R10 ;  /* 0x0004180a01007387 */ /* 0x000fe80000100a00 */
[----:B------:R-:W3:Y:S04]  /*58620*/  LDL.LU.64 R16, [R1+0x7c0] ;  /* 0x0007c00001107983 */ /* 0x000ee80000300a00 */
[----:B------:R-:W4:Y:S04]  /*58630*/  LDL.LU.64 R18, [R1+0x7c8] ;  /* 0x0007c80001127983 */ /* 0x000f280000300a00 */
[----:B----4-:R-:W-:Y:S04]  /*58640*/  STL.64 [R1+0x44c0], R18 ;  /* 0x0044c01201007387 */ /* 0x010fe80000100a00 */
[----:B---3--:R0:W-:Y:S04]  /*58650*/  STL.64 [R1+0x44b8], R16 ;  /* 0x0044b81001007387 */ /* 0x0081e80000100a00 */
[----:B0-----:R-:W3:Y:S04]  /*58660*/  LDL R16, [R1+0x150] ;  /* 0x0001500001107983 */ /* 0x001ee80000100800 */
[----:B------:R-:W3:Y:S04]  /*58670*/  LDL R17, [R1+0x154] ;  /* 0x0001540001117983 */ /* 0x000ee80000100800 */
[----:B---3--:R0:W-:Y:S04]  /*58680*/  STL.64 [R1+0x44d8], R16 ;  /* 0x0044d81001007387 */ /* 0x0081e80000100a00 */
[----:B0-----:R-:W3:Y:S04]  /*58690*/  LDL R16, [R1+0x160] ;  /* 0x0001600001107983 */ /* 0x001ee80000100800 */
[----:B------:R-:W3:Y:S04]  /*586a0*/  LDL R17, [R1+0x164] ;  /* 0x0001640001117983 */ /* 0x000ee80000100800 */
[----:B---3--:R0:W-:Y:S04]  /*586b0*/  STL.64 [R1+0x44f0], R16 ;  /* 0x0044f01001007387 */ /* 0x0081e80000100a00 */
[----:B0-----:R-:W2:Y:S04]  /*586c0*/  LDL.64 R16, [R1+0x170] ;  /* 0x0001700001107983 */ /* 0x001ea80000100a00 */
[----:B------:R-:W3:Y:S04]  /*586d0*/  LDL.LU.64 R12, [R1+0x7b0] ;  /* 0x0007b000010c7983 */ /* 0x000ee80000300a00 */
[----:B------:R-:W4:Y:S04]  /*586e0*/  LDL.LU.64 R14, [R1+0x7b8] ;  /* 0x0007b800010e7983 */ /* 0x000f280000300a00 */
[----:B----4-:R-:W-:Y:S04]  /*586f0*/  STL.64 [R1+0x44d0], R14 ;  /* 0x0044d00e01007387 */ /* 0x010fe80000100a00 */
[----:B---3--:R0:W-:Y:S04]  /*58700*/  STL.64 [R1+0x44c8], R12 ;  /* 0x0044c80c01007387 */ /* 0x0081e80000100a00 */
[----:B0-----:R-:W3:Y:S04]  /*58710*/  LDL.LU.64 R12, [R1+0x3e0] ;  /* 0x0003e000010c7983 */ /* 0x001ee80000300a00 */
[----:B------:R-:W4:Y:S01]  /*58720*/  LDL.LU.64 R14, [R1+0x3e8] ;  /* 0x0003e800010e7983 */ /* 0x000f220000300a00 */
[----:B--2---:R-:W-:Y:S03]  /*58730*/  HMMA.16816.F32 R4, R24, R16, R4 ;  /* 0x000000101804723c */ /* 0x004fe60000001804 */
[----:B----4-:R-:W-:Y:S04]  /*58740*/  STL.64 [R1+0x44e8], R14 ;  /* 0x0044e80e01007387 */ /* 0x010fe80000100a00 */
[----:B---3--:R0:W-:Y:S04]  /*58750*/  STL.64 [R1+0x44e0], R12 ;  /* 0x0044e00c01007387 */ /* 0x0081e80000100a00 */
[----:B0-----:R-:W2:Y:S04]  /*58760*/  LDL.LU.64 R12, [R1+0x3f0] ;  /* 0x0003f000010c7983 */ /* 0x001ea80000300a00 */
[----:B------:R-:W2:Y:S04]  /*58770*/  LDL.LU.64 R14, [R1+0x3f8] ;  /* 0x0003f800010e7983 */ /* 0x000ea80000300a00 */
[----:B------:R-:W3:Y:S04]  /*58780*/  LDL.LU.64 R8, [R1+0x790] ;  /* 0x0007900001087983 */ /* 0x000ee80000300a00 */
[----:B------:R-:W3:Y:S04]  /*58790*/  LDL.LU.64 R10, [R1+0x798] ;  /* 0x00079800010a7983 */ /* 0x000ee80000300a00 */
[----:B------:R0:W-:Y:S04]  /*587a0*/  STL.64 [R1+0x400], R4 ;  /* 0x0004000401007387 */ /* 0x0001e80000100a00 */
[----:B------:R1:W-:Y:S04]  /*587b0*/  STL.64 [R1+0x408], R6 ;  /* 0x0004080601007387 */ /* 0x0003e80000100a00 */
[----:B0-----:R-:W4:Y:S01]  /*587c0*/  LDL.LU.64 R4, [R1+0x44f8] ;  /* 0x0044f80001047983 */ /* 0x001f220000300a00 */
[----:B-1----:R-:W-:-:S02]  /*587d0*/  IMAD.MOV.U32 R7, RZ, RZ, R16 ;  /* 0x000000ffff077224 */ /* 0x002fc400078e0010 */
[----:B------:R-:W-:Y:S02]  /*587e0*/  IMAD.MOV.U32 R6, RZ, RZ, R17 ;  /* 0x000000ffff067224 */ /* 0x000fe400078e0011 */
[----:B------:R-:W2:Y:S04]  /*587f0*/  LDL.LU.64 R16, [R1+0x44f0] ;  /* 0x0044f00001107983 */ /* 0x000ea80000300a00 */
[----:B------:R-:W-:Y:S01]  /*58800*/  STL.64 [R1+0x4380], R6 ;  /* 0x0043800601007387 */ /* 0x000fe20000100a00 */
[----:B--2---:R-:W-:Y:S03]  /*58810*/  HMMA.16816.F32 R16, R24, R16, R12 ;  /* 0x000000101810723c */ /* 0x004fe6000000180c */
[----:B----4-:R0:W-:Y:S04]  /*58820*/  STL.64 [R1+0x4378], R4 ;  /* 0x0043780401007387 */ /* 0x0101e80000100a00 */
[----:B0-----:R-:W2:Y:S04]  /*58830*/  LDL R4, [R1+0x140] ;  /* 0x0001400001047983 */ /* 0x001ea80000100800 */
[----:B------:R-:W4:Y:S04]  /*58840*/  LDL.LU.64 R14, [R1+0x44e8] ;  /* 0x0044e800010e7983 */ /* 0x000f280000300a00 */
[----:B------:R-:W4:Y:S04]  /*58850*/  LDL.LU.64 R12, [R1+0x44e0] ;  /* 0x0044e000010c7983 */ /* 0x000f280000300a00 */
[----:B------:R0:W-:Y:S04]  /*58860*/  STL.64 [R1+0x3f0], R16 ;  /* 0x0003f01001007387 */ /* 0x0001e80000100a00 */
[----:B------:R4:W-:Y:S04]  /*58870*/  STL.64 [R1+0x3f8], R18 ;  /* 0x0003f81201007387 */ /* 0x0009e80000100a00 */
[----:B0-----:R-:W4:Y:S01]  /*58880*/  LDL.LU.64 R16, [R1+0x44d8] ;  /* 0x0044d80001107983 */ /* 0x001f220000300a00 */
[----:B------:R-:W0:Y:S02]  /*58890*/  S2R R23, SR_TID.X ;  /* 0x0000000000177919 */ /* 0x000e240000002100 */
[C---:B0-----:R-:W-:Y:S01]  /*588a0*/  LOP3.LUT R22, R23.reuse, 0x7, RZ, 0xc0, !PT ;  /* 0x0000000717167812 */ /* 0x041fe200078ec0ff */
[----:B------:R-:W-:-:S04]  /*588b0*/  IMAD.SHL.U32 R21, R23, 0x2, RZ ;  /* 0x0000000217157824 */ /* 0x000fc800078e00ff */
[----:B------:R-:W-:Y:S01]  /*588c0*/  IMAD R22, R22, 0x90, RZ ;  /* 0x0000009016167824 */ /* 0x000fe200078e02ff */
[----:B----4-:R-:W-:Y:S01]  /*588d0*/  HMMA.16816.F32 R16, R24, R16, R12 ;  /* 0x000000101810723c */ /* 0x010fe2000000180c */
[----:B------:R-:W4:Y:S04]  /*588e0*/  LDL.LU.64 R14, [R1+0x44d0] ;  /* 0x0044d000010e7983 */ /* 0x000f280000300a00 */
[----:B------:R-:W4:-:S14]  /*588f0*/  LDL.LU.64 R12, [R1+0x44c8] ;  /* 0x0044c800010c7983 */ /* 0x000f1c0000300a00 */
[----:B------:R-:W-:Y:S04]  /*58900*/  STL.64 [R1+0x3e0], R16 ;  /* 0x0003e01001007387 */ /* 0x000fe80000100a00 */
[----:B------:R0:W-:Y:S04]  /*58910*/  STL.64 [R1+0x3e8], R18 ;  /* 0x0003e81201007387 */ /* 0x0001e80000100a00 */
[----:B0-----:R-:W2:Y:S04]  /*58920*/  LDL.LU.64 R18, [R1+0x44c0] ;  /* 0x0044c00001127983 */ /* 0x001ea80000300a00 */
[----:B------:R-:W2:Y:S01]  /*58930*/  LDL.LU.64 R16, [R1+0x44b8] ;  /* 0x0044b80001107983 */ /* 0x000ea20000300a00 */
[----:B------:R-:W-:Y:S01]  /*58940*/  IMAD.SHL.U32 R23, R23, 0x40, RZ ;  /* 0x0000004017177824 */ /* 0x000fe200078e00ff */
[----:B------:R-:W-:-:S04]  /*58950*/  LOP3.LUT R20, R22, 0x10, R21, 0x78, !PT ;  /* 0x0000001016147812 */ /* 0x000fc800078e7815 */
[----:B------:R-:W-:-:S04]  /*58960*/  LOP3.LUT R20, R20, 0x400, R23, 0xf8, !PT ;  /* 0x0000040014147812 */ /* 0x000fc800078ef817 */
[----:B------:R-:W-:-:S06]  /*58970*/  LOP3.LUT R20, R20, 0x40, RZ, 0x3c, !PT ;  /* 0x0000004014147812 */ /* 0x000fcc00078e3cff */
[----:B------:R-:W0:Y:S01]  /*58980*/  LDSM.16.MT88.4 R20, [R20+UR5+0x10000] ;  /* 0x010000051414783b */ /* 0x000e220008004200 */
[----:B------:R-:W-:-:S03]  /*58990*/  IMAD.MOV.U32 R5, RZ, RZ, R29 ;  /* 0x000000ffff057224 */ /* 0x000fc600078e001d */
[----:B0-----:R-:W-:Y:S04]  /*589a0*/  STL.64 [R1+0x4390], R22 ;  /* 0x0043901601007387 */ /* 0x001fe80000100a00 */
[----:B------:R0:W-:Y:S04]  /*589b0*/  STL.64 [R1+0x4388], R20 ;  /* 0x0043881401007387 */ /* 0x0001e80000100a00 */
[----:B0-----:R-:W3:Y:S04]  /*589c0*/  LDL.LU.64 R20, [R1+0x7a0] ;  /* 0x0007a00001147983 */ /* 0x001ee80000300a00 */
[----:B------:R-:W3:Y:S01]  /*589d0*/  LDL.LU.64 R22, [R1+0x7a8] ;  /* 0x0007a80001167983 */ /* 0x000ee20000300a00 */
[----:B--2---:R-:W-:Y:S03]  /*589e0*/  HMMA.16816.F32 R4, R24, R4, R16 ;  /* 0x000000041804723c */ /* 0x004fe60000001810 */
[----:B------:R-:W4:-:S15]  /*589f0*/  LDL.LU.64 R16, [R1+0x44b0] ;  /* 0x0044b00001107983 */ /* 0x000f1e0000300a00 */
[----:B------:R-:W-:Y:S01]  /*58a00*/  NOP ;  /* 0x0000000000007918 */ /* 0x000fe20000000000 */
[----:B------:R0:W-:Y:S04]  /*58a10*/  STL.64 [R1+0x7c0], R4 ;  /* 0x0007c00401007387 */ /* 0x0001e80000100a00 */
[----:B------:R-:W-:Y:S04]  /*58a20*/  STL.64 [R1+0x7c8], R6 ;  /* 0x0007c80601007387 */ /* 0x000fe80000100a00 */
[----:B0-----:R-:W2:Y:S01]  /*58a30*/  LDL.64 R4, [R1+0xf0] ;  /* 0x0000f00001047983 */ /* 0x001ea20000100a00 */
[----:B----4-:R-:W-:Y:S01]  /*58a40*/  HMMA.16816.F32 R12, R24, R16, R12 ;  /* 0x00000010180c723c */ /* 0x010fe2000000180c */
[----:B------:R-:W-:-:S15]  /*58a50*/  IMAD.MOV.U32 R29, RZ, RZ, R17 ;  /* 0x000000ffff1d7224 */ /* 0x000fde00078e0011 */
[----:B------:R-:W-:-:S03]  /*58a60*/  NOP ;  /* 0x0000000000007918 */ /* 0x000fc60000000000 */
[----:B------:R0:W-:Y:S04]  /*58a70*/  STL.64 [R1+0x7b0], R12 ;  /* 0x0007b00c01007387 */ /* 0x0001e80000100a00 */
[----:B------:R3:W-:Y:S04]  /*58a80*/  STL.64 [R1+0x7b8], R14 ;  /* 0x0007b80e01007387 */ /* 0x0007e80000100a00 */
[----:B0-----:R-:W3:Y:S04]  /*58a90*/  LDL.LU.64 R12, [R1+0x44a8] ;  /* 0x0044a800010c7983 */ /* 0x001ee80000300a00 */
[----:B------:R-:W4:Y:S04]  /*58aa0*/  LDL.LU.64 R16, [R1+0x44a0] ;  /* 0x0044a00001107983 */ /* 0x000f280000300a00 */
[----:B------:R0:W-:Y:S01]  /*58ab0*/  STL [R1+0x42e0], R29 ;  /* 0x0042e01d01007387 */ /* 0x0001e20000100800 */
[C---:B---3--:R-:W-:Y:S08]  /*58ac0*/  HMMA.16816.F32 R12, R24.reuse, R12, R20 ;  /* 0x0000000c180c723c */ /* 0x048ff00000001814 */
[----:B----4-:R-:W-:Y:S01]  /*58ad0*/  HMMA.16816.F32 R8, R24, R16, R8 ;  /* 0x000000101808723c */ /* 0x010fe20000001808 */
[----:B0-----:R-:W-:-:S02]  /*58ae0*/  IMAD.MOV.U32 R29, RZ, RZ, R16 ;  /* 0x000000ffff1d7224 */ /* 0x001fc400078e0010 */
[----:B------:R-:W-:Y:S02]  /*58af0*/  IMAD.MOV.U32 R16, RZ, RZ, R0 ;  /* 0x000000ffff107224 */ /* 0x000fe400078e0000 */
[----:B------:R-:W-:-:S06]  /*58b00*/  IMAD.MOV.U32 R17, RZ, RZ, R2 ;  /* 0x000000ffff117224 */ /* 0x000fcc00078e0002 */
[----:B------:R-:W-:Y:S04]  /*58b10*/  STL.64 [R1+0x7a0], R12 ;  /* 0x0007a00c01007387 */ /* 0x000fe80000100a00 */
[----:B------:R-:W-:Y:S04]  /*58b20*/  STL.64 [R1+0x7a8], R14 ;  /* 0x0007a80e01007387 */ /* 0x000fe80000100a00 */
[----:B------:R0:W-:Y:S04]  /*58b30*/  STL.64 [R1+0x790], R8 ;  /* 0x0007900801007387 */ /* 0x0001e80000100a00 */
[----:B------:R-:W-:Y:S04]  /*58b40*/  STL.64 [R1+0x798], R10 ;  /* 0x0007980a01007387 */ /* 0x000fe80000100a00 */
[----:B------:R-:W3:Y:S04]  /*58b50*/  LDL.LU R0, [R1+0x449c] ;  /* 0x00449c0001007983 */ /* 0x000ee80000300800 */
[----:B------:R-:W4:Y:S04]  /*58b60*/  LDL.LU R2, [R1+0x4498] ;  /* 0x0044980001027983 */ /* 0x000f280000300800 */
[----:B0-----:R-:W2:Y:S04]  /*58b70*/  LDL.64 R8, [R1+0xd0] ;  /* 0x0000d00001087983 */ /* 0x001ea80000100a00 */
[----:B--2---:R0:W-:Y:S04]  /*58b80*/  STL.64 [R1+0x4480], R8 ;  /* 0x0044800801007387 */ /* 0x0041e80000100a00 */
[----:B0-----:R-:W2:Y:S04]  /*58b90*/  LDL.64 R8, [R1+0x100] ;  /* 0x0001000001087983 */ /* 0x001ea80000100a00 */
[----:B------:R0:W-:Y:S04]  /*58ba0*/  STL.64 [R1+0x4398], R16 ;  /* 0x0043981001007387 */ /* 0x0001e80000100a00 */
[----:B0-----:R-:W2:Y:S04]  /*58bb0*/  LDL.LU.64 R16, [R1+0x780] ;  /* 0x0007800001107983 */ /* 0x001ea80000300a00 */
[----:B------:R-:W2:Y:S01]  /*58bc0*/  LDL.LU.64 R18, [R1+0x788] ;  /* 0x0007880001127983 */ /* 0x000ea20000300a00 */
[----:B------:R-:W-:-:S02]  /*58bd0*/  IMAD.MOV.U32 R20, RZ, RZ, R28 ;  /* 0x000000ffff147224 */ /* 0x000fc400078e001c */
[----:B------:R-:W-:Y:S01]  /*58be0*/  IMAD.MOV.U32 R21, RZ, RZ, R3 ;  /* 0x000000ffff157224 */ /* 0x000fe200078e0003 */
[----:B------:R-:W2:Y:S04]  /*58bf0*/  LDL.64 R12, [R1+0xc0] ;  /* 0x0000c000010c7983 */ /* 0x000ea80000100a00 */
[----:B------:R4:W-:Y:S04]  /*58c00*/  STL.64 [R1+0x43a0], R20 ;  /* 0x0043a01401007387 */ /* 0x0009e80000100a00 */
[----:B------:R-:W-:Y:S01]  /*58c10*/  STL [R1+0x42e4], R29 ;  /* 0x0042e41d01007387 */ /* 0x000fe20000100800 */
[----:B----4-:R-:W-:-:S02]  /*58c20*/  IMAD.MOV.U32 R20, RZ, RZ, R2 ;  /* 0x000000ffff147224 */ /* 0x010fc400078e0002 */
[----:B---3--:R-:W-:Y:S01]  /*58c30*/  IMAD.MOV.U32 R21, RZ, RZ, R0 ;  /* 0x000000ffff157224 */ /* 0x008fe200078e0000 */
[----:B--2---:R-:W-:Y:S01]  /*58c40*/  HMMA.16816.F32 R16, R24, R8, R16 ;  /* 0x000000081810723c */ /* 0x004fe20000001810 */
[----:B------:R-:W-:Y:S02]  /*58c50*/  IMAD.MOV.U32 R28, RZ, RZ, R8 ;  /* 0x000000ffff1c7224 */ /* 0x000fe400078e0008 */
[----:B------:R-:W-:-:S15]  /*58c60*/  IMAD.MOV.U32 R3, RZ, RZ, R9 ;  /* 0x000000ffff037224 */ /* 0x000fde00078e0009 */
[----:B------:R-:W-:Y:S01]  /*58c70*/  NOP ;  /* 0x0000000000007918 */ /* 0x000fe20000000000 */
[----:B------:R-:W-:Y:S04]  /*58c80*/  STL.64 [R1+0x780], R16 ;  /* 0x0007801001007387 */ /* 0x000fe80000100a00 */
[----:B------:R-:W-:Y:S04]  /*58c90*/  STL.64 [R1+0x788], R18 ;  /* 0x0007881201007387 */ /* 0x000fe80000100a00 */
[----:B------:R-:W2:Y:S04]  /*58ca0*/  LDL.LU R2, [R1+0x4494] ;  /* 0x0044940001027983 */ /* 0x000ea80000300800 */
[----:B------:R-:W3:Y:S04]  /*58cb0*/  LDL.LU R0, [R1+0x4490] ;  /* 0x0044900001007983 */ /* 0x000ee80000300800 */
[----:B------:R-:W4:Y:S04]  /*58cc0*/  LDL.LU.64 R8, [R1+0x760] ;  /* 0x0007600001087983 */ /* 0x000f280000300a00 */
[----:B------:R-:W4:Y:S04]  /*58cd0*/  LDL.LU.64 R10, [R1+0x768] ;  /* 0x00076800010a7983 */ /* 0x000f280000300a00 */
[----:B------:R0:W-:Y:S04]  /*58ce0*/  STL.64 [R1+0x43b8], R20 ;  /* 0x0043b81401007387 */ /* 0x0001e80000100a00 */
[----:B0-----:R-:W2:Y:S04]  /*58cf0*/  LDL R20, [R1+0x30] ;  /* 0x0000300001147983 */ /* 0x001ea80000100800 */
[----:B------:R-:W2:Y:S04]  /*58d00*/  LDL R21, [R1+0x34] ;  /* 0x0000340001157983 */ /* 0x000ea80000100800 */
[----:B------:R-:W3:Y:S04]  /*58d10*/  LDL.LU.64 R16, [R1+0x750] ;  /* 0x0007500001107983 */ /* 0x000ee80000300a00 */
[----:B------:R-:W3:Y:S04]  /*58d20*/  LDL.LU.64 R18, [R1+0x758] ;  /* 0x0007580001127983 */ /* 0x000ee80000300a00 */
[----:B--2---:R0:W-:Y:S04]  /*58d30*/  STL.64 [R1+0x43d0], R20 ;  /* 0x0043d01401007387 */ /* 0x0041e80000100a00 */
[----:B0-----:R-:W2:Y:S04]  /*58d40*/  LDL.LU.64 R20, [R1+0x770] ;  /* 0x0007700001147983 */ /* 0x001ea80000300a00 */
[----:B------:R-:W2:Y:S04]  /*58d50*/  LDL.LU.64 R22, [R1+0x778] ;  /* 0x0007780001167983 */ /* 0x000ea80000300a00 */
[----:B------:R-:W-:Y:S04]  /*58d60*/  STL [R1+0x42ec], R3 ;  /* 0x0042ec0301007387 */ /* 0x000fe80000100800 */
[----:B------:R-:W-:Y:S01]  /*58d70*/  STL [R1+0x42e8], R28 ;  /* 0x0042e81c01007387 */ /* 0x000fe20000100800 */
[----:B------:R-:W-:Y:S01]  /*58d80*/  IMAD.MOV.U32 R29, RZ, RZ, R4 ;  /* 0x000000ffff1d7224 */ /* 0x000fe200078e0004 */
[----:B--2---:R-:W-:Y:S02]  /*58d90*/  HMMA.16816.F32 R20, R24, R4, R20 ;  /* 0x000000041814723c */ /* 0x004fe40000001814 */
[----:B------:R-:W2:-:S15]  /*58da0*/  LDL.LU.64 R4, [R1+0x740] ;  /* 0x0007400001047983 */ /* 0x000e9e0000300a00 */
[----:B------:R-:W-:Y:S02]  /*58db0*/  NOP ;  /* 0x0000000000007918 */ /* 0x000fe40000000000 */
[----:B------:R3:W-:Y:S04]  /*58dc0*/  STL.64 [R1+0x770], R20 ;  /* 0x0007701401007387 */ /* 0x0007e80000100a00 */
[----:B------:R-:W-:Y:S04]  /*58dd0*/  STL.64 [R1+0x778], R22 ;  /* 0x0007781601007387 */ /* 0x000fe80000100a00 */
[----:B------:R-:W2:Y:S01]  /*58de0*/  LDL.LU.64 R6, [R1+0x748] ;  /* 0x0007480001067983 */ /* 0x000ea20000300a00 */
[----:B---3--:R-:W-:Y:S02]  /*58df0*/  IMAD.MOV.U32 R20, RZ, RZ, R0 ;  /* 0x000000ffff147224 */ /* 0x008fe400078e0000 */
[----:B------:R-:W-:Y:S01]  /*58e00*/  IMAD.MOV.U32 R21, RZ, RZ, R2 ;  /* 0x000000ffff157224 */ /* 0x000fe200078e0002 */
[----:B------:R-:W3:Y:S04]  /*58e10*/  LDL.LU R0, [R1+0x448c] ;  /* 0x00448c0001007983 */ /* 0x000ee80000300800 */
[----:B------:R-:W2:Y:S04]  /*58e20*/  LDL.LU R2, [R1+0x4488] ;  /* 0x0044880001027983 */ /* 0x000ea80000300800 */
[----:B------:R0:W-:Y:S04]  /*58e30*/  STL.64 [R1+0x43e8], R20 ;  /* 0x0043e81401007387 */ /* 0x0001e80000100a00 */
[----:B0-----:R-:W4:Y:S04]  /*58e40*/  LDL.64 R20, [R1+0xe0] ;  /* 0x0000e00001147983 */ /* 0x001f280000100a00 */
[----:B------:R-:W-:Y:S01]  /*58e50*/  STL [R1+0x42f0], R29 ;  /* 0x0042f01d01007387 */ /* 0x000fe20000100800 */
[----:B----4-:R-:W-:Y:S01]  /*58e60*/  HMMA.16816.F32 R8, R24, R20, R8 ;  /* 0x000000141808723c */ /* 0x010fe20000001808 */
[----:B------:R-:W-:-:S02]  /*58e70*/  IMAD.MOV.U32 R3, RZ, RZ, R20 ;  /* 0x000000ffff037224 */ /* 0x000fc400078e0014 */
[----:B------:R-:W-:-:S15]  /*58e80*/  IMAD.MOV.U32 R28, RZ, RZ, R21 ;  /* 0x000000ffff1c7224 */ /* 0x000fde00078e0015 */
[----:B------:R-:W-:Y:S01]  /*58e90*/  NOP ;  /* 0x0000000000007918 */ /* 0x000fe20000000000 */
[----:B------:R0:W-:Y:S04]  /*58ea0*/  STL.64 [R1+0x760], R8 ;  /* 0x0007600801007387 */ /* 0x0001e80000100a00 */
[----:B------:R-:W-:Y:S04]  /*58eb0*/  STL.64 [R1+0x768], R10 ;  /* 0x0007680a01007387 */ /* 0x000fe80000100a00 */
[----:B0-----:R-:W4:Y:S04]  /*58ec0*/  LDL.LU.64 R8, [R1+0x4480] ;  /* 0x0044800001087983 */ /* 0x001f280000300a00 */
[----:B------:R-:W3:Y:S04]  /*58ed0*/  LDL R20, [R1+0x50] ;  /* 0x0000500001147983 */ /* 0x000ee80000100800 */
[----:B------:R-:W3:Y:S01]  /*58ee0*/  LDL R21, [R1+0x54] ;  /* 0x0000540001157983 */ /* 0x000ee20000100800 */
[C---:B--2---:R-:W-:Y:S08]  /*58ef0*/  HMMA.16816.F32 R4, R24.reuse, R12, R4 ;  /* 0x0000000c1804723c */ /* 0x044ff00000001804 */
[----:B----4-:R-:W-:Y:S01]  /*58f00*/  HMMA.16816.F32 R16, R24, R8, R16 ;  /* 0x000000081810723c */ /* 0x010fe20000001810 */
[----:B---3--:R0:W-:Y:S02]  /*58f10*/  STL.64 [R1+0x4400], R20 ;  /* 0x0044001401007387 */ /* 0x0081e40000100a00 */
[----:B0-----:R-:W-:-:S02]  /*58f20*/  IMAD.MOV.U32 R20, RZ, RZ, R2 ;  /* 0x000000ffff147224 */ /* 0x001fc400078e0002 */
[----:B------:R-:W-:-:S14]  /*58f30*/  IMAD.MOV.U32 R21, RZ, RZ, R0 ;  /* 0x000000ffff157224 */ /* 0x000fdc00078e0000 */
[----:B------:R-:W-:Y:S04]  /*58f40*/  STL.64 [R1+0x750], R16 ;  /* 0x0007501001007387 */ /* 0x000fe80000100a00 */
[----:B------:R-:W-:Y:S04]  /*58f50*/  STL.64 [R1+0x758], R18 ;  /* 0x0007581201007387 */ /* 0x000fe80000100a00 */
[----:B------:R0:W-:Y:S04]  /*58f60*/  STL.64 [R1+0x4418], R20 ;  /* 0x0044181401007387 */ /* 0x0001e80000100a00 */
[----:B------:R-:W-:Y:S04]  /*58f70*/  STL.64 [R1+0x740], R4 ;  /* 0x0007400401007387 */ /* 0x000fe80000100a00 */
[----:B------:R-:W-:Y:S04]  /*58f80*/  STL.64 [R1+0x748], R6 ;  /* 0x0007480601007387 */ /* 0x000fe80000100a00 */
[----:B0-----:R-:W2:Y:S04]  /*58f90*/  LDL R20, [R1+0x70] ;  /* 0x0000700001147983 */ /* 0x001ea80000100800 */
[----:B------:R-:W2:Y:S04]  /*58fa0*/  LDL R21, [R1+0x74] ;  /* 0x0000740001157983 */ /* 0x000ea80000100800 */
[----:B--2---:R0:W-:Y:S04]  /*58fb0*/  STL.64 [R1+0x4430], R20 ;  /* 0x0044301401007387 */ /* 0x0041e80000100a00 */
[----:B0-----:R-:W2:Y:S04]  /*58fc0*/  LDL R20, [R1+0x80] ;  /* 0x0000800001147983 */ /* 0x001ea80000100800 */
[----:B------:R-:W2:Y:S04]  /*58fd0*/  LDL R21, [R1+0x84] ;  /* 0x0000840001157983 */ /* 0x000ea80000100800 */
[----:B--2---:R0:W-:Y:S04]  /*58fe0*/  STL.64 [R1+0x4448], R20 ;  /* 0x0044481401007387 */ /* 0x0041e80000100a00 */
[----:B0-----:R-:W2:Y:S04]  /*58ff0*/  LDL R20, [R1+0x90] ;  /* 0x0000900001147983 */ /* 0x001ea80000100800 */
[----:B------:R-:W2:Y:S04]  /*59000*/  LDL R21, [R1+0x94] ;  /* 0x0000940001157983 */ /* 0x000ea80000100800 */
[----:B--2---:R0:W-:Y:S04]  /*59010*/  STL.64 [R1+0x4460], R20 ;  /* 0x0044601401007387 */ /* 0x0041e80000100a00 */
[----:B0-----:R-:W2:Y:S04]  /*59020*/  LDL R20, [R1+0xa0] ;  /* 0x0000a00001147983 */ /* 0x001ea80000100800 */
[----:B------:R-:W2:Y:S01]  /*59030*/  LDL R21, [R1+0xa4] ;  /* 0x0000a40001157983 */ /* 0x000ea20000100800 */
[----:B------:R-:W-:-:S03]  /*59040*/  IMAD.MOV.U32 R29, RZ, RZ, R8 ;  /* 0x000000ffff1d7224 */ /* 0x000fc600078e0008 */
[----:B--2---:R0:W-:Y:S04]  /*59050*/  STL.64 [R1+0x4478], R20 ;  /* 0x0044781401007387 */ /* 0x0041e80000100a00 */
[----:B------:R-:W2:Y:S04]  /*59060*/  LDL R8, [R1+0xb0] ;  /* 0x0000b00001087983 */ /* 0x000ea80000100800 */
[----:B------:R-:W2:Y:S04]  /*59070*/  LDL R9, [R1+0xb4] ;  /* 0x0000b40001097983 */ /* 0x000ea80000100800 */
[----:B0-----:R-:W2:Y:S04]  /*59080*/  LDL.LU.64 R20, [R1+0x730] ;  /* 0x0007300001147983 */ /* 0x001ea80000300a00 */
[----:B------:R-:W2:Y:S04]  /*59090*/  LDL.LU.64 R22, [R1+0x738] ;  /* 0x0007380001167983 */ /* 0x000ea80000300a00 */
[----:B------:R-:W3:Y:S04]  /*590a0*/  LDL.LU.64 R16, [R1+0x690] ;  /* 0x0006900001107983 */ /* 0x000ee80000300a00 */
[----:B------:R-:W4:Y:S04]  /*590b0*/  LDL.LU.64 R18, [R1+0x698] ;  /* 0x0006980001127983 */ /* 0x000f280000300a00 */
[----:B----4-:R-:W-:Y:S04]  /*590c0*/  STL.64 [R1+0x43b0], R18 ;  /* 0x0043b01201007387 */ /* 0x010fe80000100a00 */
[----:B---3--:R0:W-:Y:S04]  /*590d0*/  STL.64 [R1+0x43a8], R16 ;  /* 0x0043a81001007387 */ /* 0x0081e80000100a00 */
[----:B0-----:R-:W3:Y:S04]  /*590e0*/  LDL.LU.64 R16, [R1+0x6a0] ;  /* 0x0006a00001107983 */ /* 0x001ee80000300a00 */
        /* <DEDUP_REMOVED lines=28> */
[----:B------:R-:W4:Y:S01]  /*592b0*/  LDL.LU.64 R18, [R1+0x718] ;  /* 0x0007180001127983 */ /* 0x000f220000300a00 */
        /* <DEDUP_REMOVED lines=11> */
[----:B------:R-:W2:Y:S04]  /*59370*/  LDL.LU.64 R20, [R1+0x4478] ;  /* 0x0044780001147983 */ /* 0x000ea80000300a00 */
[----:B------:R0:W-:Y:S04]  /*59380*/  STL.64 [R1+0x730], R8 ;  /* 0x0007300801007387 */ /* 0x0001e80000100a00 */
[----:B------:R1:W-:Y:S04]  /*59390*/  STL.64 [R1+0x738], R10 ;  /* 0x0007380a01007387 */ /* 0x0003e80000100a00 */
[----:B0-----:R-:W3:Y:S04]  /*593a0*/  LDL.LU.64 R8, [R1+0x660] ;  /* 0x0006600001087983 */ /* 0x001ee80000300a00 */
[----:B-1----:R-:W3:Y:S01]  /*593b0*/  LDL.LU.64 R10, [R1+0x668] ;  /* 0x00066800010a7983 */ /* 0x002ee20000300a00 */
[----:B--2---:R-:W-:Y:S03]  /*593c0*/  HMMA.16816.F32 R20, R24, R20, R16 ;  /* 0x000000141814723c */ /* 0x004fe60000001810 */
[----:B------:R-:W2:Y:S04]  /*593d0*/  LDL.LU.64 R18, [R1+0x4470] ;  /* 0x0044700001127983 */ /* 0x000ea80000300a00 */
[----:B------:R-:W2:-:S12]  /*593e0*/  LDL.LU.64 R16, [R1+0x4468] ;  /* 0x0044680001107983 */ /* 0x000e980000300a00 */
        /* <DEDUP_REMOVED lines=52> */
[----:B------:R-:W3:-:S15]  /*59730*/  LDL.LU.64 R16, [R1+0x4398] ;  /* 0x0043980001107983 */ /* 0x000ede0000300a00 */
[----:B------:R-:W-:Y:S02]  /*59740*/  NOP ;  /* 0x0000000000007918 */ /* 0x000fe40000000000 */
[----:B------:R-:W-:Y:S04]  /*59750*/  STL.64 [R1+0x690], R20 ;  /* 0x0006901401007387 */ /* 0x000fe80000100a00 */
[----:B------:R0:W-:Y:S04]  /*59760*/  STL.64 [R1+0x698], R22 ;  /* 0x0006981601007387 */ /* 0x0001e80000100a00 */
[----:B0-----:R-:W2:Y:S04]  /*59770*/  LDL.LU.64 R22, [R1+0x4390] ;  /* 0x0043900001167983 */ /* 0x001ea80000300a00 */
[----:B------:R-:W2:Y:S01]  /*59780*/  LDL.LU.64 R20, [R1+0x4388] ;  /* 0x0043880001147983 */ /* 0x000ea20000300a00 */
[----:B---3--:R-:W-:Y:S03]  /*59790*/  HMMA.16816.F32 R16, R24, R16, R4 ;  /* 0x000000101810723c */ /* 0x008fe60000001804 */
[----:B------:R-:W3:Y:S04]  /*597a0*/  LDL.LU.64 R6, [R1+0x4380] ;  /* 0x0043800001067983 */ /* 0x000ee80000300a00 */
[----:B------:R-:W2:-:S12]  /*597b0*/  LDL.LU.64 R4, [R1+0x4378] ;  /* 0x0043780001047983 */ /* 0x000e980000300a00 */
[----:B------:R-:W-:Y:S04]  /*597c0*/  STL.64 [R1+0x680], R16 ;  /* 0x0006801001007387 */ /* 0x000fe80000100a00 */
[----:B------:R0:W-:Y:S04]  /*597d0*/  STL.64 [R1+0x688], R18 ;  /* 0x0006881201007387 */ /* 0x0001e80000100a00 */
[----:B0-----:R-:W2:Y:S04]  /*597e0*/  LDL.LU.64 R18, [R1+0x4370] ;  /* 0x0043700001127983 */ /* 0x001ea80000300a00 */
[----:B------:R-:W4:Y:S02]  /*597f0*/  LDL.LU.64 R16, [R1+0x4368] ;  /* 0x0043680001107983 */ /* 0x000f240000300a00 */
[----:B----4-:R-:W-:-:S15]  /*59800*/  HMMA.16816.F32 R12, R24, R16, R12 ;  /* 0x00000010180c723c */ /* 0x010fde000000180c */
[----:B------:R-:W-:-:S04]  /*59810*/  NOP ;  /* 0x0000000000007918 */ /* 0x000fc80000000000 */
[----:B------:R-:W-:Y:S04]  /*59820*/  STL.64 [R1+0x670], R12 ;  /* 0x0006700c01007387 */ /* 0x000fe80000100a00 */
[----:B------:R0:W-:Y:S04]  /*59830*/  STL.64 [R1+0x678], R14 ;  /* 0x0006780e01007387 */ /* 0x0001e80000100a00 */
[----:B0-----:R-:W4:Y:S04]  /*59840*/  LDL.LU.64 R14, [R1+0x4360] ;  /* 0x00436000010e7983 */ /* 0x001f280000300a00 */
[----:B------:R-:W3:Y:S04]  /*59850*/  LDL.LU.64 R12, [R1+0x4358] ;  /* 0x00435800010c7983 */ /* 0x000ee80000300a00 */
[----:B--2---:R-:W-:Y:S04]  /*59860*/  STL.64 [R1+0x41c8], R18 ;  /* 0x0041c81201007387 */ /* 0x004fe80000100a00 */
[----:B------:R0:W-:Y:S04]  /*59870*/  STL.64 [R1+0x41c0], R16 ;  /* 0x0041c01001007387 */ /* 0x0001e80000100a00 */
[----:B0-----:R-:W2:Y:S04]  /*59880*/  LDL.LU.64 R16, [R1+0x650] ;  /* 0x0006500001107983 */ /* 0x001ea80000300a00 */
[----:B------:R-:W2:Y:S01]  /*59890*/  LDL.LU.64 R18, [R1+0x658] ;  /* 0x0006580001127983 */ /* 0x000ea20000300a00 */
[----:B---3--:R-:W-:-:S15]  /*598a0*/  HMMA.16816.F32 R8, R24, R12, R8 ;  /* 0x0000000c1808723c */ /* 0x008fde0000001808 */
[----:B------:R-:W-:-:S04]  /*598b0*/  NOP ;  /* 0x0000000000007918 */ /* 0x000fc80000000000 */
[----:B------:R0:W-:Y:S04]  /*598c0*/  STL.64 [R1+0x660], R8 ;  /* 0x0006600801007387 */ /* 0x0001e80000100a00 */
[----:B------:R-:W-:Y:S04]  /*598d0*/  STL.64 [R1+0x668], R10 ;  /* 0x0006680a01007387 */ /* 0x000fe80000100a00 */
[----:B0-----:R-:W2:Y:S04]  /*598e0*/  LDL.LU.64 R8, [R1+0x4350] ;  /* 0x0043500001087983 */ /* 0x001ea80000300a00 */
[----:B----4-:R-:W-:Y:S04]  /*598f0*/  STL.64 [R1+0x41b8], R14 ;  /* 0x0041b80e01007387 */ /* 0x010fe80000100a00 */
[----:B------:R0:W-:Y:S04]  /*59900*/  STL.64 [R1+0x41b0], R12 ;  /* 0x0041b00c01007387 */ /* 0x0001e80000100a00 */
[----:B0-----:R-:W3:Y:S04]  /*59910*/  LDL.LU.64 R12, [R1+0x180] ;  /* 0x00018000010c7983 */ /* 0x001ee80000300a00 */
[----:B---3--:R0:W-:Y:S04]  /*59920*/  STL.64 [R1+0x4320], R12 ;  /* 0x0043200c01007387 */ /* 0x0081e80000100a00 */
[----:B0-----:R-:W3:Y:S04]  /*59930*/  LDL.LU.64 R12, [R1+0x190] ;  /* 0x00019000010c7983 */ /* 0x001ee80000300a00 */
[----:B---3--:R0:W-:Y:S02]  /*59940*/  STL.64 [R1+0x4328], R12 ;  /* 0x0043280c01007387 */ /* 0x0081e40000100a00 */
[----:B0-----:R-:W-:-:S02]  /*59950*/  IMAD.MOV.U32 R12, RZ, RZ, R4 ;  /* 0x000000ffff0c7224 */ /* 0x001fc400078e0004 */
[----:B------:R-:W-:Y:S01]  /*59960*/  IMAD.MOV.U32 R13, RZ, RZ, R5 ;  /* 0x000000ffff0d7224 */ /* 0x000fe200078e0005 */
[----:B------:R-:W3:Y:S04]  /*59970*/  LDL.LU R4, [R1+0x434c] ;  /* 0x00434c0001047983 */ /* 0x000ee80000300800 */
[----:B------:R-:W3:Y:S04]  /*59980*/  LDL.LU R5, [R1+0x4348] ;  /* 0x0043480001057983 */ /* 0x000ee80000300800 */
[----:B------:R0:W-:Y:S04]  /*59990*/  STL.64 [R1+0x4340], R12 ;  /* 0x0043400c01007387 */ /* 0x0001e80000100a00 */
[----:B0-----:R-:W3:Y:S04]  /*599a0*/  LDL.LU.64 R12, [R1+0x3d0] ;  /* 0x0003d000010c7983 */ /* 0x001ee80000300a00 */
[----:B------:R-:W3:Y:S01]  /*599b0*/  LDL.LU.64 R14, [R1+0x3d8] ;  /* 0x0003d800010e7983 */ /* 0x000ee20000300a00 */
[----:B--2---:R-:W-:-:S15]  /*599c0*/  HMMA.16816.F32 R16, R24, R8, R16 ;  /* 0x000000081810723c */ /* 0x004fde0000001810 */
[----:B------:R-:W-:-:S04]  /*599d0*/  NOP ;  /* 0x0000000000007918 */ /* 0x000fc80000000000 */
[----:B------:R0:W-:Y:S04]  /*599e0*/  STL.64 [R1+0x650], R16 ;  /* 0x0006501001007387 */ /* 0x0001e80000100a00 */
[----:B------:R1:W-:Y:S01]  /*599f0*/  STL.64 [R1+0x658], R18 ;  /* 0x0006581201007387 */ /* 0x0003e20000100a00 */
[----:B------:R-:W2:Y:S01]  /*59a00*/  S2R R11, SR_TID.X ;  /* 0x00000000000b7919 */ /* 0x000ea20000002100 */
[----:B---3--:R-:W-:Y:S02]  /*59a10*/  HMMA.16816.F32 R24, R24, R4, R12 ;  /* 0x000000041818723c */ /* 0x008fe4000000180c */
[----:B------:R-:W3:-:S15]  /*59a20*/  LDL.LU.64 R12, [R1+0x640] ;  /* 0x00064000010c7983 */ /* 0x000ede0000300a00 */
[----:B------:R-:W-:Y:S02]  /*59a30*/  NOP ;  /* 0x0000000000007918 */ /* 0x000fe40000000000 */
[----:B------:R-:W-:Y:S04]  /*59a40*/  STL.64 [R1+0x3d0], R24 ;  /* 0x0003d01801007387 */ /* 0x000fe80000100a00 */
[----:B------:R-:W-:Y:S04]  /*59a50*/  STL.64 [R1+0x3d8], R26 ;  /* 0x0003d81a01007387 */ /* 0x000fe80000100a00 */
[----:B------:R-:W3:Y:S04]  /*59a60*/  LDL.LU.64 R14, [R1+0x648] ;  /* 0x00064800010e7983 */ /* 0x000ee80000300a00 */
[----:B------:R-:W-:Y:S04]  /*59a70*/  STL [R1+0x41ac], R4 ;  /* 0x0041ac0401007387 */ /* 0x000fe80000100800 */
[----:B------:R-:W-:Y:S04]  /*59a80*/  STL [R1+0x41a8], R5 ;  /* 0x0041a80501007387 */ /* 0x000fe80000100800 */
[----:B0-----:R-:W4:Y:S01]  /*59a90*/  LDL.64 R16, [R1+0x140] ;  /* 0x0001400001107983 */ /* 0x001f220000100a00 */
[C---:B--2---:R-:W-:Y:S01]  /*59aa0*/  LOP3.LUT R10, R11.reuse, 0x7, RZ, 0xc0, !PT ;  /* 0x000000070b0a7812 */ /* 0x044fe200078ec0ff */
[----:B-1----:R-:W-:-:S04]  /*59ab0*/  IMAD.SHL.U32 R19, R11, 0x2, RZ ;  /* 0x000000020b137824 */ /* 0x002fc800078e00ff */
[----:B------:R-:W-:Y:S02]  /*59ac0*/  IMAD R10, R10, 0x90, RZ ;  /* 0x000000900a0a7824 */ /* 0x000fe400078e02ff */
[----:B------:R-:W-:-:S03]  /*59ad0*/  IMAD.SHL.U32 R11, R11, 0x40, RZ ;  /* 0x000000400b0b7824 */ /* 0x000fc600078e00ff */
[----:B------:R-:W-:-:S04]  /*59ae0*/  LOP3.LUT R10, R10, 0x10, R19, 0x78, !PT ;  /* 0x000000100a0a7812 */ /* 0x000fc800078e7813 */
[----:B------:R-:W-:-:S04]  /*59af0*/  LOP3.LUT R10, R10, 0x400, R11, 0xf8, !PT ;  /* 0x000004000a0a7812 */ /* 0x000fc800078ef80b */
[----:B------:R-:W-:-:S05]  /*59b00*/  LOP3.LUT R10, R10, 0x60, RZ, 0x3c, !PT ;  /* 0x000000600a0a7812 */ /* 0x000fca00078e3cff */
[----:B------:R-:W0:Y:S04]  /*59b10*/  LDSM.16.MT88.4 R24, [R10+UR5+0x10000] ;  /* 0x010000050a18783b */ /* 0x000e280008004200 */
[----:B----4-:R1:W-:Y:S04]  /*59b20*/  STL.64 [R1+0x42f8], R16 ;  /* 0x0042f81001007387 */ /* 0x0103e80000100a00 */
[----:B-1----:R-:W3:Y:S04]  /*59b30*/  LDL.LU.64 R16, [R1+0x1b0] ;  /* 0x0001b00001107983 */ /* 0x002ee80000300a00 */
[----:B0-----:R-:W-:Y:S04]  /*59b40*/  STL [R1+0x4180], R27 ;  /* 0x0041801b01007387 */ /* 0x001fe80000100800 */
[----:B------:R-:W-:Y:S04]  /*59b50*/  STL [R1+0x4308], R26 ;  /* 0x0043081a01007387 */ /* 0x000fe80000100800 */
[----:B------:R0:W-:Y:S04]  /*59b60*/  STL.64 [R1+0x4300], R24 ;  /* 0x0043001801007387 */ /* 0x0001e80000100a00 */
[----:B------:R-:W2:Y:S01]  /*59b70*/  LDL.LU.64 R4, [R1+0x620] ;  /* 0x0006200001047983 */ /* 0x000ea20000300a00 */
[----:B0-----:R-:W-:-:S02]  /*59b80*/  IMAD.MOV.U32 R24, RZ, RZ, R7 ;  /* 0x000000ffff187224 */ /* 0x001fc400078e0007 */
[----:B------:R-:W-:Y:S02]  /*59b90*/  IMAD.MOV.U32 R25, RZ, RZ, R6 ;  /* 0x000000ffff197224 */ /* 0x000fe400078e0006 */
[----:B------:R-:W4:Y:S01]  /*59ba0*/  LDL.LU.64 R6, [R1+0x628] ;  /* 0x0006280001067983 */ /* 0x000f220000300a00 */
[C---:B---3--:R-:W-:Y:S01]  /*59bb0*/  HMMA.16816.F32 R12, R20.reuse, R16, R12 ;  /* 0x00000010140c723c */ /* 0x048fe2000000180c */
[----:B------:R-:W-:Y:S02]  /*59bc0*/  IMAD.MOV.U32 R11, RZ, RZ, R16 ;  /* 0x000000ffff0b7224 */ /* 0x000fe400078e0010 */
[----:B------:R-:W-:Y:S01]  /*59bd0*/  IMAD.MOV.U32 R10, RZ, RZ, R17 ;  /* 0x000000ffff0a7224 */ /* 0x000fe200078e0011 */
[----:B----4-:R-:W-:Y:S04]  /*59be0*/  STL.64 [R1+0x4338], R6 ;  /* 0x0043380601007387 */ /* 0x010fe80000100a00 */
[----:B--2---:R0:W-:Y:S04]  /*59bf0*/  STL.64 [R1+0x4330], R4 ;  /* 0x0043300401007387 */ /* 0x0041e80000100a00 */
[----:B0-----:R-:W2:Y:S04]  /*59c00*/  LDL.LU.64 R4, [R1+0x630] ;  /* 0x0006300001047983 */ /* 0x001ea80000300a00 */
[----:B------:R-:W2:Y:S04]  /*59c10*/  LDL.LU.64 R6, [R1+0x638] ;  /* 0x0006380001067983 */ /* 0x000ea80000300a00 */
[----:B------:R0:W-:Y:S04]  /*59c20*/  STL.64 [R1+0x4318], R24 ;  /* 0x0043181801007387 */ /* 0x0001e80000100a00 */
[----:B0-----:R-:W3:Y:S04]  /*59c30*/  LDL.LU.64 R24, [R1+0x610] ;  /* 0x0006100001187983 */ /* 0x001ee80000300a00 */
[----:B------:R-:W3:Y:S04]  /*59c40*/  LDL.LU.64 R26, [R1+0x618] ;  /* 0x00061800011a7983 */ /* 0x000ee80000300a00 */
[----:B------:R0:W-:Y:S04]  /*59c50*/  STL.64 [R1+0x640], R12 ;  /* 0x0006400c01007387 */ /* 0x0001e80000100a00 */
[----:B------:R-:W-:Y:S04]  /*59c60*/  STL.64 [R1+0x648], R14 ;  /* 0x0006480e01007387 */ /* 0x000fe80000100a00 */
[----:B0-----:R-:W2:Y:S04]  /*59c70*/  LDL.LU.64 R12, [R1+0x4340] ;  /* 0x00434000010c7983 */ /* 0x001ea80000300a00 */
[----:B------:R-:W-:Y:S04]  /*59c80*/  STL.64 [R1+0x41d8], R10 ;  /* 0x0041d80a01007387 */ /* 0x000fe80000100a00 */
[----:B------:R0:W-:Y:S04]  /*59c90*/  STL.64 [R1+0x41d0], R8 ;  /* 0x0041d00801007387 */ /* 0x0001e80000100a00 */
[----:B0-----:R-:W4:Y:S04]  /*59ca0*/  LDL R8, [R1+0x160] ;  /* 0x0001600001087983 */ /* 0x001f280000100800 */
[----:B------:R-:W4:Y:S01]  /*59cb0*/  LDL R9, [R1+0x164] ;  /* 0x0001640001097983 */ /* 0x000f220000100800 */
[C---:B--2---:R-:W-:Y:S03]  /*59cc0*/  HMMA.16816.F32 R12, R20.reuse, R12, R4 ;  /* 0x0000000c140c723c */ /* 0x044fe60000001804 */
[----:B----4-:R0:W-:Y:S04]  /*59cd0*/  STL.64 [R1+0x4310], R8 ;  /* 0x0043100801007387 */ /* 0x0101e80000100a00 */
[----:B0-----:R-:W2:Y:S04]  /*59ce0*/  LDL.LU.64 R8, [R1+0x600] ;  /* 0x0006000001087983 */ /* 0x001ea80000300a00 */
[----:B------:R-:W2:Y:S04]  /*59cf0*/  LDL.LU.64 R10, [R1+0x608] ;  /* 0x00060800010a7983 */ /* 0x000ea80000300a00 */
[----:B------:R-:W4:Y:S04]  /*59d00*/  LDL.LU.64 R16, [R1+0x5f0] ;  /* 0x0005f00001107983 */ /* 0x000f280000300a00 */
[----:B------:R-:W4:Y:S04]  /*59d10*/  LDL.LU.64 R18, [R1+0x5f8] ;  /* 0x0005f80001127983 */ /* 0x000f280000300a00 */
[----:B------:R-:W2:Y:S04]  /*59d20*/  LDL.LU.64 R6, [R1+0x4338] ;  /* 0x0043380001067983 */ /* 0x000ea80000300a00 */
[----:B------:R-:W2:Y:S04]  /*59d30*/  LDL.LU.64 R4, [R1+0x4330] ;  /* 0x0043300001047983 */ /* 0x000ea80000300a00 */
[----:B------:R0:W-:Y:S04]  /*59d40*/  STL.64 [R1+0x630], R12 ;  /* 0x0006300c01007387 */ /* 0x0001e80000100a00 */
[----:B------:R-:W-:Y:S04]  /*59d50*/  STL.64 [R1+0x638], R14 ;  /* 0x0006380e01007387 */ /* 0x000fe80000100a00 */
[----:B0-----:R-:W2:Y:S02]  /*59d60*/  LDL.LU.64 R12, [R1+0x4328] ;  /* 0x00432800010c7983 */ /* 0x001ea40000300a00 */
[----:B--2---:R-:W-:-:S15]  /*59d70*/  HMMA.16816.F32 R4, R20, R12, R4 ;  /* 0x0000000c1404723c */ /* 0x004fde0000001804 */
[----:B------:R-:W-:-:S04]  /*59d80*/  NOP ;  /* 0x0000000000007918 */ /* 0x000fc80000000000 */
[----:B------:R0:W-:Y:S04]  /*59d90*/  STL.64 [R1+0x620], R4 ;  /* 0x0006200401007387 */ /* 0x0001e80000100a00 */
[----:B------:R1:W-:Y:S01]  /*59da0*/  STL.64 [R1+0x628], R6 ;  /* 0x0006280601007387 */ /* 0x0003e20000100a00 */
[----:B0-----:R-:W-:Y:S02]  /*59db0*/  IMAD.MOV.U32 R4, RZ, RZ, R12 ;  /* 0x000000ffff047224 */ /* 0x001fe400078e000c */
[----:B------:R-:W-:Y:S02]  /*59dc0*/  IMAD.MOV.U32 R5, RZ, RZ, R13 ;  /* 0x000000ffff057224 */ /* 0x000fe400078e000d */
[----:B------:R-:W3:Y:S02]  /*59dd0*/  LDL.LU.64 R12, [R1+0x4320] ;  /* 0x00432000010c7983 */ /* 0x000ee40000300a00 */
[----:B---3--:R-:W-:Y:S01]  /*59de0*/  HMMA.16816.F32 R24, R20, R12, R24 ;  /* 0x0000000c1418723c */ /* 0x008fe20000001818 */
[----:B-1----:R-:W-:-:S02]  /*59df0*/  IMAD.MOV.U32 R7, RZ, RZ, R12 ;  /* 0x000000ffff077224 */ /* 0x002fc400078e000c */
[----:B------:R-:W-:-:S15]  /*59e00*/  IMAD.MOV.U32 R6, RZ, RZ, R13 ;  /* 0x000000ffff067224 */ /* 0x000fde00078e000d */
[----:B------:R-:W-:Y:S01]  /*59e10*/  NOP ;  /* 0x0000000000007918 */ /* 0x000fe20000000000 */
[----:B------:R0:W-:Y:S04]  /*59e20*/  STL.64 [R1+0x610], R24 ;  /* 0x0006101801007387 */ /* 0x0001e80000100a00 */
[----:B------:R-:W-:Y:S04]  /*59e30*/  STL.64 [R1+0x618], R26 ;  /* 0x0006181a01007387 */ /* 0x000fe80000100a00 */
[----:B0-----:R-:W2:Y:S04]  /*59e40*/  LDL.LU.64 R24, [R1+0x4318] ;  /* 0x0043180001187983 */ /* 0x001ea80000300a00 */
[----:B------:R-:W3:Y:S04]  /*59e50*/  LDL.LU.64 R12, [R1+0x5d0] ;  /* 0x0005d000010c7983 */ /* 0x000ee80000300a00 */
[----:B------:R-:W3:Y:S04]  /*59e60*/  LDL.LU.64 R14, [R1+0x5d8] ;  /* 0x0005d800010e7983 */ /* 0x000ee80000300a00 */
[----:B------:R-:W-:Y:S04]  /*59e70*/  STL.64 [R1+0x41e8], R6 ;  /* 0x0041e80601007387 */ /* 0x000fe80000100a00 */
[----:B------:R0:W-:Y:S04]  /*59e80*/  STL.64 [R1+0x41e0], R4 ;  /* 0x0041e00401007387 */ /* 0x0001e80000100a00 */
[----:B0-----:R-:W3:Y:S01]  /*59e90*/  LDL.LU.64 R4, [R1+0xb0] ;  /* 0x0000b00001047983 */ /* 0x001ee20000300a00 */
[C---:B--2---:R-:W-:Y:S03]  /*59ea0*/  HMMA.16816.F32 R24, R20.reuse, R24, R8 ;  /* 0x000000181418723c */ /* 0x044fe60000001808 */
[----:B---3--:R0:W-:Y:S04]  /*59eb0*/  STL.64 [R1+0x4248], R4 ;  /* 0x0042480401007387 */ /* 0x0081e80000100a00 */
[----:B0-----:R-:W2:Y:S04]  /*59ec0*/  LDL R4, [R1+0x150] ;  /* 0x0001500001047983 */ /* 0x001ea80000100800 */
[----:B------:R-:W2:Y:S04]  /*59ed0*/  LDL R5, [R1+0x154] ;  /* 0x0001540001057983 */ /* 0x000ea80000100800 */
[----:B------:R-:W4:Y:S04]  /*59ee0*/  LDL.LU.64 R8, [R1+0x4310] ;  /* 0x0043100001087983 */ /* 0x000f280000300a00 */
[----:B------:R-:W-:Y:S04]  /*59ef0*/  STL.64 [R1+0x600], R24 ;  /* 0x0006001801007387 */ /* 0x000fe80000100a00 */
[----:B------:R0:W-:Y:S04]  /*59f00*/  STL.64 [R1+0x608], R26 ;  /* 0x0006081a01007387 */ /* 0x0001e80000100a00 */
[----:B0-----:R-:W3:Y:S04]  /*59f10*/  LDL.LU R26, [R1+0x4308] ;  /* 0x00430800011a7983 */ /* 0x001ee80000300800 */
[----:B------:R-:W2:Y:S01]  /*59f20*/  LDL.LU.64 R24, [R1+0x4300] ;  /* 0x0043000001187983 */ /* 0x000ea20000300a00 */
[----:B----4-:R-:W-:Y:S03]  /*59f30*/  HMMA.16816.F32 R8, R20, R8, R16 ;  /* 0x000000081408723c */ /* 0x010fe60000001810 */
[----:B------:R-:W4:-:S15]  /*59f40*/  LDL.LU.64 R16, [R1+0x42f8] ;  /* 0x0042f80001107983 */ /* 0x000f1e0000300a00 */
[----:B------:R-:W-:Y:S01]  /*59f50*/  NOP ;  /* 0x0000000000007918 */ /* 0x000fe20000000000 */
[----:B------:R0:W-:Y:S04]  /*59f60*/  STL.64 [R1+0x5f0], R8 ;  /* 0x0005f00801007387 */ /* 0x0001e80000100a00 */
[----:B------:R-:W-:Y:S04]  /*59f70*/  STL.64 [R1+0x5f8], R10 ;  /* 0x0005f80a01007387 */ /* 0x000fe80000100a00 */
[----:B0-----:R-:W2:Y:S04]  /*59f80*/  LDL.LU.64 R8, [R1+0xa0] ;  /* 0x0000a00001087983 */ /* 0x001ea80000300a00 */
[----:B--2---:R0:W-:Y:S02]  /*59f90*/  STL.64 [R1+0x4250], R8 ;  /* 0x0042500801007387 */ /* 0x0041e40000100a00 */
[----:B0-----:R-:W-:-:S02]  /*59fa0*/  IMAD.MOV.U32 R8, RZ, RZ, R29 ;  /* 0x000000ffff087224 */ /* 0x001fc400078e001d */
[----:B------:R-:W2:Y:S04]  /*59fb0*/  LDL.LU R29, [R1+0x42f0] ;  /* 0x0042f000011d7983 */ /* 0x000ea80000300800 */
[----:B------:R-:W2:Y:S04]  /*59fc0*/  LDL R9, [R1+0xd4] ;  /* 0x0000d40001097983 */ /* 0x000ea80000100800 */
[----:B--2---:R0:W-:Y:S02]  /*59fd0*/  STL.64 [R1+0x4268], R8 ;  /* 0x0042680801007387 */ /* 0x0041e40000100a00 */
[----:B0-----:R-:W-:-:S02]  /*59fe0*/  IMAD.MOV.U32 R8, RZ, RZ, R3 ;  /* 0x000000ffff087224 */ /* 0x001fc400078e0003 */
[----:B------:R-:W-:Y:S01]  /*59ff0*/  IMAD.MOV.U32 R9, RZ, RZ, R28 ;  /* 0x000000ffff097224 */ /* 0x000fe200078e001c */
[----:B------:R-:W2:Y:S04]  /*5a000*/  LDL.LU R3, [R1+0x42ec] ;  /* 0x0042ec0001037983 */ /* 0x000ea80000300800 */
[----:B------:R-:W2:Y:S04]  /*5a010*/  LDL.LU R28, [R1+0x42e8] ;  /* 0x0042e800011c7983 */ /* 0x000ea80000300800 */
[----:B------:R0:W-:Y:S04]  /*5a020*/  STL.64 [R1+0x4280], R8 ;  /* 0x0042800801007387 */ /* 0x0001e80000100a00 */
[----:B0-----:R-:W2:Y:S04]  /*5a030*/  LDL.LU.64 R8, [R1+0x5e0] ;  /* 0x0005e00001087983 */ /* 0x001ea80000300a00 */
[----:B------:R-:W2:Y:S02]  /*5a040*/  LDL.LU.64 R10, [R1+0x5e8] ;  /* 0x0005e800010a7983 */ /* 0x000ea40000300a00 */
[----:B--2---:R-:W-:Y:S01]  /*5a050*/  HMMA.16816.F32 R4, R20, R4, R8 ;  /* 0x000000041404723c */ /* 0x004fe20000001808 */
[----:B------:R-:W-:-:S02]  /*5a060*/  IMAD.MOV.U32 R8, RZ, RZ, R29 ;  /* 0x000000ffff087224 */ /* 0x000fc400078e001d */
[----:B------:R-:W2:-:S15]  /*5a070*/  LDL.LU R29, [R1+0x42e4] ;  /* 0x0042e400011d7983 */ /* 0x000e9e0000300800 */
[----:B------:R-:W-:Y:S01]  /*5a080*/  NOP ;  /* 0x0000000000007918 */ /* 0x000fe20000000000 */
[----:B------:R-:W-:Y:S04]  /*5a090*/  STL.64 [R1+0x5e0], R4 ;  /* 0x0005e00401007387 */ /* 0x000fe80000100a00 */
[----:B------:R4:W-:Y:S04]  /*5a0a0*/  STL.64 [R1+0x5e8], R6 ;  /* 0x0005e80601007387 */ /* 0x0009e80000100a00 */
[----:B------:R-:W2:Y:S01]  /*5a0b0*/  LDL R9, [R1+0xf4] ;  /* 0x0000f40001097983 */ /* 0x000ea20000100800 */
[----:B----4-:R-:W-:Y:S03]  /*5a0c0*/  HMMA.16816.F32 R4, R20, R16, R12 ;  /* 0x000000101404723c */ /* 0x010fe6000000180c */
[----:B--2---:R0:W-:Y:S04]  /*5a0d0*/  STL.64 [R1+0x4298], R8 ;  /* 0x0042980801007387 */ /* 0x0041e80000100a00 */
[----:B0-----:R-:W2:-:S12]  /*5a0e0*/  LDL.LU.64 R8, [R1+0x590] ;  /* 0x0005900001087983 */ /* 0x001e980000300a00 */
[----:B------:R-:W-:Y:S04]  /*5a0f0*/  STL.64 [R1+0x5d0], R4 ;  /* 0x0005d00401007387 */ /* 0x000fe80000100a00 */
[----:B------:R-:W-:Y:S04]  /*5a100*/  STL.64 [R1+0x5d8], R6 ;  /* 0x0005d80601007387 */ /* 0x000fe80000100a00 */
[----:B------:R-:W4:Y:S04]  /*5a110*/  LDL.LU.64 R10, [R1+0x598] ;  /* 0x00059800010a7983 */ /* 0x000f280000300a00 */
[----:B----4-:R-:W-:Y:S04]  /*5a120*/  STL.64 [R1+0x42a8], R10 ;  /* 0x0042a80a01007387 */ /* 0x010fe80000100a00 */
[----:B--2---:R0:W-:Y:S02]  /*5a130*/  STL.64 [R1+0x42a0], R8 ;  /* 0x0042a00801007387 */ /* 0x0041e40000100a00 */
[----:B0-----:R-:W-:-:S02]  /*5a140*/  IMAD.MOV.U32 R8, RZ, RZ, R29 ;  /* 0x000000ffff087224 */ /* 0x001fc400078e001d */
[----:B------:R-:W2:Y:S04]  /*5a150*/  LDL.LU R29, [R1+0x42e0] ;  /* 0x0042e000011d7983 */ /* 0x000ea80000300800 */
[----:B------:R-:W4:Y:S04]  /*5a160*/  LDL R9, [R1+0x114] ;  /* 0x0001140001097983 */ /* 0x000f280000100800 */
[----:B----4-:R0:W-:Y:S04]  /*5a170*/  STL.64 [R1+0x42c0], R8 ;  /* 0x0042c00801007387 */ /* 0x0101e80000100a00 */
[----:B0-----:R-:W4:Y:S04]  /*5a180*/  LDL R8, [R1+0x120] ;  /* 0x0001200001087983 */ /* 0x001f280000100800 */
[----:B------:R-:W4:Y:S01]  /*5a190*/  LDL R9, [R1+0x124] ;  /* 0x0001240001097983 */ /* 0x000f220000100800 */
[----:B------:R-:W-:-:S03]  /*5a1a0*/  IMAD.MOV.U32 R27, RZ, RZ, R16 ;  /* 0x000000ffff1b7224 */ /* 0x000fc600078e0010 */
[----:B----4-:R0:W-:Y:S04]  /*5a1b0*/  STL.64 [R1+0x42d8], R8 ;  /* 0x0042d80801007387 */ /* 0x0101e80000100a00 */
[----:B------:R-:W4:Y:S04]  /*5a1c0*/  LDL R16, [R1+0x130] ;  /* 0x0001300001107983 */ /* 0x000f280000100800 */
[----:B0-----:R-:W4:Y:S04]  /*5a1d0*/  LDL.LU.64 R8, [R1+0x5c0] ;  /* 0x0005c00001087983 */ /* 0x001f280000300a00 */
[----:B------:R-:W4:Y:S04]  /*5a1e0*/  LDL.LU.64 R10, [R1+0x5c8] ;  /* 0x0005c800010a7983 */ /* 0x000f280000300a00 */
        /* <DEDUP_REMOVED lines=22> */
[----:B------:R-:W2:Y:S01]  /*5a350*/  LDL.LU.64 R12, [R1+0x80] ;  /* 0x00008000010c7983 */ /* 0x000ea20000300a00 */
[----:B------:R-:W-:-:S03]  /*5a360*/  IMAD.MOV.U32 R17, RZ, RZ, R29 ;  /* 0x000000ffff117224 */ /* 0x000fc600078e001d */
[----:B--2---:R0:W-:Y:S04]  /*5a370*/  STL.64 [R1+0x4230], R12 ;  /* 0x0042300c01007387 */ /* 0x0041e80000100a00 */
[----:B0-----:R-:W2:Y:S01]  /*5a380*/  LDL.64 R12, [R1+0x90] ;  /* 0x00009000010c7983 */ /* 0x001ea20000100a00 */
[C---:B----4-:R-:W-:Y:S03]  /*5a390*/  HMMA.16816.F32 R16, R20.reuse, R16, R8 ;  /* 0x000000101410723c */ /* 0x050fe60000001808 */
[----:B--2---:R-:W-:Y:S04]  /*5a3a0*/  STL.64 [R1+0x4240], R12 ;  /* 0x0042400c01007387 */ /* 0x004fe80000100a00 */
[----:B---3--:R-:W-:Y:S04]  /*5a3b0*/  STL.64 [R1+0x4190], R26 ;  /* 0x0041901a01007387 */ /* 0x008fe80000100a00 */
[----:B------:R0:W-:Y:S04]  /*5a3c0*/  STL.64 [R1+0x4188], R24 ;  /* 0x0041881801007387 */ /* 0x0001e80000100a00 */
[----:B0-----:R-:W2:Y:S04]  /*5a3d0*/  LDL.LU.64 R24, [R1+0x540] ;  /* 0x0005400001187983 */ /* 0x001ea80000300a00 */
[----:B------:R-:W2:Y:S04]  /*5a3e0*/  LDL.LU.64 R26, [R1+0x548] ;  /* 0x00054800011a7983 */ /* 0x000ea80000300a00 */
[----:B------:R-:W3:Y:S04]  /*5a3f0*/  LDL.LU.64 R8, [R1+0x42d8] ;  /* 0x0042d80001087983 */ /* 0x000ee80000300a00 */
[----:B------:R0:W-:Y:S04]  /*5a400*/  STL.64 [R1+0x5c0], R16 ;  /* 0x0005c01001007387 */ /* 0x0001e80000100a00 */
[----:B------:R-:W-:Y:S04]  /*5a410*/  STL.64 [R1+0x5c8], R18 ;  /* 0x0005c81201007387 */ /* 0x000fe80000100a00 */
[----:B0-----:R-:W4:Y:S01]  /*5a420*/  LDL.LU.64 R16, [R1+0x70] ;  /* 0x0000700001107983 */ /* 0x001f220000300a00 */
[C---:B---3--:R-:W-:Y:S03]  /*5a430*/  HMMA.16816.F32 R8, R20.reuse, R8, R4 ;  /* 0x000000081408723c */ /* 0x048fe60000001804 */
[----:B----4-:R-:W-:Y:S04]  /*5a440*/  STL.64 [R1+0x4238], R16 ;  /* 0x0042381001007387 */ /* 0x010fe80000100a00 */
[----:B------:R-:W3:Y:S04]  /*5a450*/  LDL.LU.64 R6, [R1+0x42d0] ;  /* 0x0042d00001067983 */ /* 0x000ee80000300a00 */
[----:B------:R-:W3:Y:S08]  /*5a460*/  LDL.LU.64 R4, [R1+0x42c8] ;  /* 0x0042c80001047983 */ /* 0x000ef00000300a00 */
[----:B------:R0:W-:Y:S04]  /*5a470*/  STL.64 [R1+0x5b0], R8 ;  /* 0x0005b00801007387 */ /* 0x0001e80000100a00 */
[----:B------:R3:W-:Y:S04]  /*5a480*/  STL.64 [R1+0x5b8], R10 ;  /* 0x0005b80a01007387 */ /* 0x0007e80000100a00 */
[----:B0-----:R-:W3:Y:S02]  /*5a490*/  LDL.LU.64 R8, [R1+0x42c0] ;  /* 0x0042c00001087983 */ /* 0x001ee40000300a00 */
[----:B---3--:R-:W-:Y:S02]  /*5a4a0*/  HMMA.16816.F32 R8, R20, R8, R4 ;  /* 0x000000081408723c */ /* 0x008fe40000001804 */
[----:B------:R-:W3:Y:S04]  /*5a4b0*/  LDL.LU.64 R6, [R1+0x42b8] ;  /* 0x0042b80001067983 */ /* 0x000ee80000300a00 */
[----:B------:R-:W3:-:S13]  /*5a4c0*/  LDL.LU.64 R4, [R1+0x42b0] ;  /* 0x0042b00001047983 */ /* 0x000eda0000300a00 */
[----:B------:R-:W-:Y:S04]  /*5a4d0*/  STL.64 [R1+0x5a0], R8 ;  /* 0x0005a00801007387 */ /* 0x000fe80000100a00 */
[----:B------:R0:W-:Y:S04]  /*5a4e0*/  STL.64 [R1+0x5a8], R10 ;  /* 0x0005a80a01007387 */ /* 0x0001e80000100a00 */
[----:B0-----:R-:W4:Y:S04]  /*5a4f0*/  LDL.LU.64 R10, [R1+0x42a8] ;  /* 0x0042a800010a7983 */ /* 0x001f280000300a00 */
[----:B------:R-:W4:Y:S01]  /*5a500*/  LDL.LU.64 R8, [R1+0x42a0] ;  /* 0x0042a00001087983 */ /* 0x000f220000300a00 */
[----:B------:R-:W-:-:S02]  /*5a510*/  IMAD.MOV.U32 R12, RZ, RZ, R28 ;  /* 0x000000ffff0c7224 */ /* 0x000fc400078e001c */
[----:B------:R-:W-:-:S07]  /*5a520*/  IMAD.MOV.U32 R13, RZ, RZ, R3 ;  /* 0x000000ffff0d7224 */ /* 0x000fce00078e0003 */
[----:B----4-:R-:W-:Y:S01]  /*5a530*/  HMMA.16816.F32 R12, R20, R12, R8 ;  /* 0x0000000c140c723c */ /* 0x010fe20000001808 */
[----:B------:R-:W3:-:S15]  /*5a540*/  LDL.LU.64 R8, [R1+0x4298] ;  /* 0x0042980001087983 */ /* 0x000ede0000300a00 */
[----:B------:R-:W-:-:S03]  /*5a550*/  NOP ;  /* 0x0000000000007918 */ /* 0x000fc60000000000 */
[----:B------:R0:W-:Y:S04]  /*5a560*/  STL.64 [R1+0x590], R12 ;  /* 0x0005900c01007387 */ /* 0x0001e80000100a00 */
[----:B------:R1:W-:Y:S04]  /*5a570*/  STL.64 [R1+0x598], R14 ;  /* 0x0005980e01007387 */ /* 0x0003e80000100a00 */
[----:B0-----:R-:W4:Y:S04]  /*5a580*/  LDL.LU.64 R12, [R1+0x530] ;  /* 0x00053000010c7983 */ /* 0x001f280000300a00 */
[----:B-1----:R-:W4:Y:S01]  /*5a590*/  LDL.LU.64 R14, [R1+0x538] ;  /* 0x00053800010e7983 */ /* 0x002f220000300a00 */
[----:B---3--:R-:W-:Y:S03]  /*5a5a0*/  HMMA.16816.F32 R8, R20, R8, R4 ;  /* 0x000000081408723c */ /* 0x008fe60000001804 */
[----:B------:R-:W3:Y:S04]  /*5a5b0*/  LDL.LU.64 R6, [R1+0x4290] ;  /* 0x0042900001067983 */ /* 0x000ee80000300a00 */
[----:B------:R-:W3:-:S12]  /*5a5c0*/  LDL.LU.64 R4, [R1+0x4288] ;  /* 0x0042880001047983 */ /* 0x000ed80000300a00 */
[----:B------:R0:W-:Y:S04]  /*5a5d0*/  STL.64 [R1+0x580], R8 ;  /* 0x0005800801007387 */ /* 0x0001e80000100a00 */
[----:B------:R3:W-:Y:S04]  /*5a5e0*/  STL.64 [R1+0x588], R10 ;  /* 0x0005880a01007387 */ /* 0x0007e80000100a00 */
[----:B0-----:R-:W3:Y:S02]  /*5a5f0*/  LDL.LU.64 R8, [R1+0x4280] ;  /* 0x0042800001087983 */ /* 0x001ee40000300a00 */
[----:B---3--:R-:W-:Y:S02]  /*5a600*/  HMMA.16816.F32 R8, R20, R8, R4 ;  /* 0x000000081408723c */ /* 0x008fe40000001804 */
[----:B------:R-:W3:Y:S04]  /*5a610*/  LDL.LU.64 R6, [R1+0x4278] ;  /* 0x0042780001067983 */ /* 0x000ee80000300a00 */
[----:B------:R-:W3:-:S13]  /*5a620*/  LDL.LU.64 R4, [R1+0x4270] ;  /* 0x0042700001047983 */ /* 0x000eda0000300a00 */
[----:B------:R0:W-:Y:S04]  /*5a630*/  STL.64 [R1+0x570], R8 ;  /* 0x0005700801007387 */ /* 0x0001e80000100a00 */
[----:B------:R3:W-:Y:S04]  /*5a640*/  STL.64 [R1+0x578], R10 ;  /* 0x0005780a01007387 */ /* 0x0007e80000100a00 */
[----:B0-----:R-:W3:Y:S01]  /*5a650*/  LDL.LU.64 R8, [R1+0x4268] ;  /* 0x0042680001087983 */ /* 0x001ee20000300a00 */
[----:B------:R-:W-:Y:S02]  /*5a660*/  IMAD.MOV.U32 R16, RZ, RZ, R2 ;  /* 0x000000ffff107224 */ /* 0x000fe400078e0002 */
[----:B------:R-:W-:Y:S01]  /*5a670*/  IMAD.MOV.U32 R17, RZ, RZ, R0 ;  /* 0x000000ffff117224 */ /* 0x000fe200078e0000 */
[----:B---3--:R-:W-:Y:S01]  /*5a680*/  HMMA.16816.F32 R8, R20, R8, R4 ;  /* 0x000000081408723c */ /* 0x008fe20000001804 */
[----:B------:R-:W3:Y:S04]  /*5a690*/  LDL.LU.64 R6, [R1+0x4260] ;  /* 0x0042600001067983 */ /* 0x000ee80000300a00 */
[----:B------:R-:W3:-:S14]  /*5a6a0*/  LDL.LU.64 R4, [R1+0x4258] ;  /* 0x0042580001047983 */ /* 0x000edc0000300a00 */
[----:B------:R0:W-:Y:S04]  /*5a6b0*/  STL.64 [R1+0x560], R8 ;  /* 0x0005600801007387 */ /* 0x0001e80000100a00 */
[----:B------:R-:W-:Y:S04]  /*5a6c0*/  STL.64 [R1+0x568], R10 ;  /* 0x0005680a01007387 */ /* 0x000fe80000100a00 */
[----:B0-----:R-:W4:Y:S01]  /*5a6d0*/  LDL.LU.64 R8, [R1+0x4250] ;  /* 0x0042500001087983 */ /* 0x001f220000300a00 */
[----:B---3--:R-:W-:Y:S03]  /*5a6e0*/  HMMA.16816.F32 R16, R20, R16, R4 ;  /* 0x000000101410723c */ /* 0x008fe60000001804 */
[----:B------:R-:W2:-:S15]  /*5a6f0*/  LDL.LU.64 R4, [R1+0x4248] ;  /* 0x0042480001047983 */ /* 0x000e9e0000300a00 */
[----:B------:R-:W-:Y:S01]  /*5a700*/  NOP ;  /* 0x0000000000007918 */ /* 0x000fe20000000000 */
[----:B------:R-:W-:Y:S04]  /*5a710*/  STL.64 [R1+0x550], R16 ;  /* 0x0005501001007387 */ /* 0x000fe80000100a00 */
[----:B------:R2:W-:Y:S02]  /*5a720*/  STL.64 [R1+0x558], R18 ;  /* 0x0005581201007387 */ /* 0x0005e40000100a00 */
[----:B--2---:R-:W-:Y:S01]  /*5a730*/  HMMA.16816.F32 R16, R20, R4, R24 ;  /* 0x000000041410723c */ /* 0x004fe20000001818 */
[----:B------:R-:W-:Y:S02]  /*5a740*/  IMAD.MOV.U32 R2, RZ, RZ, R4 ;  /* 0x000000ffff027224 */ /* 0x000fe400078e0004 */
[----:B------:R-:W-:-:S15]  /*5a750*/  IMAD.MOV.U32 R0, RZ, RZ, R5 ;  /* 0x000000ffff007224 */ /* 0x000fde00078e0005 */
[----:B------:R-:W-:Y:S01]  /*5a760*/  NOP ;  /* 0x0000000000007918 */ /* 0x000fe20000000000 */
[----:B------:R0:W-:Y:S04]  /*5a770*/  STL.64 [R1+0x540], R16 ;  /* 0x0005401001007387 */ /* 0x0001e80000100a00 */
[----:B------:R1:W-:Y:S04]  /*5a780*/  STL.64 [R1+0x548], R18 ;  /* 0x0005481201007387 */ /* 0x0003e80000100a00 */
[----:B0-----:R-:W2:Y:S04]  /*5a790*/  LDL.LU.64 R16, [R1+0x520] ;  /* 0x0005200001107983 */ /* 0x001ea80000300a00 */
[----:B-1----:R-:W2:Y:S04]  /*5a7a0*/  LDL.LU.64 R18, [R1+0x528] ;  /* 0x0005280001127983 */ /* 0x002ea80000300a00 */
[----:B------:R-:W3:Y:S04]  /*5a7b0*/  LDL.LU.64 R4, [R1+0x500] ;  /* 0x0005000001047983 */ /* 0x000ee80000300a00 */
[----:B------:R-:W3:Y:S04]  /*5a7c0*/  LDL.LU.64 R6, [R1+0x508] ;  /* 0x0005080001067983 */ /* 0x000ee80000300a00 */
[----:B------:R-:W2:Y:S01]  /*5a7d0*/  LDL.LU.64 R24, [R1+0x50] ;  /* 0x0000500001187983 */ /* 0x000ea20000300a00 */
[----:B----4-:R-:W-:Y:S01]  /*5a7e0*/  HMMA.16816.F32 R12, R20, R8, R12 ;  /* 0x00000008140c723c */ /* 0x010fe2000000180c */
[----:B------:R-:W-:-:S02]  /*5a7f0*/  IMAD.MOV.U32 R28, RZ, RZ, R8 ;  /* 0x000000ffff1c7224 */ /* 0x000fc400078e0008 */
[----:B------:R-:W-:Y:S01]  /*5a800*/  IMAD.MOV.U32 R3, RZ, RZ, R9 ;  /* 0x000000ffff037224 */ /* 0x000fe200078e0009 */
[----:B--2---:R0:W-:Y:S04]  /*5a810*/  STL.64 [R1+0x4218], R24 ;  /* 0x0042181801007387 */ /* 0x0041e80000100a00 */
[----:B0-----:R-:W2:Y:S04]  /*5a820*/  LDL.LU.64 R24, [R1+0x60] ;  /* 0x0000600001187983 */ /* 0x001ea80000300a00 */
[----:B------:R-:W-:Y:S04]  /*5a830*/  STL [R1+0x4084], R2 ;  /* 0x0040840201007387 */ /* 0x000fe80000100800 */
[----:B------:R-:W-:Y:S04]  /*5a840*/  STL [R1+0x4080], R0 ;  /* 0x0040800001007387 */ /* 0x000fe80000100800 */
[----:B------:R0:W-:Y:S04]  /*5a850*/  STL.64 [R1+0x530], R12 ;  /* 0x0005300c01007387 */ /* 0x0001e80000100a00 */
[----:B------:R-:W-:Y:S04]  /*5a860*/  STL.64 [R1+0x538], R14 ;  /* 0x0005380e01007387 */ /* 0x000fe80000100a00 */
[----:B0-----:R-:W4:Y:S04]  /*5a870*/  LDL.LU.64 R12, [R1+0x4240] ;  /* 0x00424000010c7983 */ /* 0x001f280000300a00 */
[----:B------:R-:W2:Y:S01]  /*5a880*/  LDL.LU.64 R8, [R1+0x40] ;  /* 0x0000400001087983 */ /* 0x000ea20000300a00 */
[----:B----4-:R-:W-:Y:S03]  /*5a890*/  HMMA.16816.F32 R16, R20, R12, R16 ;  /* 0x0000000c1410723c */ /* 0x010fe60000001810 */
[----:B--2---:R0:W-:Y:S01]  /*5a8a0*/  STL.64 [R1+0x4210], R8 ;  /* 0x0042100801007387 */ /* 0x0041e20000100a00 */
[----:B------:R-:W-:-:S03]  /*5a8b0*/  IMAD.MOV.U32 R29, RZ, RZ, R13 ;  /* 0x000000ffff1d7224 */ /* 0x000fc600078e000d */
[----:B0-----:R-:W2:Y:S04]  /*5a8c0*/  LDL.LU.64 R8, [R1+0x510] ;  /* 0x0005100001087983 */ /* 0x001ea80000300a00 */
[----:B------:R-:W2:Y:S04]  /*5a8d0*/  LDL.LU.64 R10, [R1+0x518] ;  /* 0x00051800010a7983 */ /* 0x000ea80000300a00 */
[----:B------:R-:W-:Y:S04]  /*5a8e0*/  STL [R1+0x408c], R3 ;  /* 0x00408c0301007387 */ /* 0x000fe80000100800 */
[----:B------:R-:W-:Y:S04]  /*5a8f0*/  STL [R1+0x4088], R28 ;  /* 0x0040881c01007387 */ /* 0x000fe80000100800 */
[----:B------:R0:W-:Y:S04]  /*5a900*/  STL.64 [R1+0x520], R16 ;  /* 0x0005201001007387 */ /* 0x0001e80000100a00 */
[----:B------:R-:W-:Y:S04]  /*5a910*/  STL.64 [R1+0x528], R18 ;  /* 0x0005281201007387 */ /* 0x000fe80000100a00 */
[----:B0-----:R-:W3:Y:S04]  /*5a920*/  LDL.LU.64 R16, [R1+0x4238] ;  /* 0x0042380001107983 */ /* 0x001ee80000300a00 */
[----:B------:R-:W2:Y:S04]  /*5a930*/  LDL.LU.64 R12, [R1+0x4230] ;  /* 0x00423000010c7983 */ /* 0x000ea80000300a00 */
[----:B------:R-:W-:Y:S01]  /*5a940*/  STL [R1+0x4090], R29 ;  /* 0x0040901d01007387 */ /* 0x000fe20000100800 */
[C---:B--2---:R-:W-:Y:S08]  /*5a950*/  HMMA.16816.F32 R8, R20.reuse, R12, R8 ;  /* 0x0000000c1408723c */ /* 0x044ff00000001808 */
[----:B---3--:R-:W-:Y:S01]  /*5a960*/  HMMA.16816.F32 R4, R20, R16, R4 ;  /* 0x000000101404723c */ /* 0x008fe20000001804 */
[----:B------:R-:W-:-:S02]  /*5a970*/  IMAD.MOV.U32 R2, RZ, RZ, R12 ;  /* 0x000000ffff027224 */ /* 0x000fc400078e000c */
[----:B------:R-:W-:-:S08]  /*5a980*/  IMAD.MOV.U32 R0, RZ, RZ, R13 ;  /* 0x000000ffff007224 */ /* 0x000fd000078e000d */
[----:B------:R0:W-:Y:S04]  /*5a990*/  STL.64 [R1+0x510], R8 ;  /* 0x0005100801007387 */ /* 0x0001e80000100a00 */
[----:B------:R1:W-:Y:S04]  /*5a9a0*/  STL.64 [R1+0x518], R10 ;  /* 0x0005180a01007387 */ /* 0x0003e80000100a00 */
[----:B------:R-:W-:Y:S04]  /*5a9b0*/  STL [R1+0x4098], R2 ;  /* 0x0040980201007387 */ /* 0x000fe80000100800 */
[----:B------:R-:W-:Y:S04]  /*5a9c0*/  STL [R1+0x4094], R0 ;  /* 0x0040940001007387 */ /* 0x000fe80000100800 */
[----:B------:R-:W-:Y:S04]  /*5a9d0*/  STL.64 [R1+0x500], R4 ;  /* 0x0005000401007387 */ /* 0x000fe80000100a00 */
[----:B------:R-:W-:Y:S04]  /*5a9e0*/  STL.64 [R1+0x508], R6 ;  /* 0x0005080601007387 */ /* 0x000fe80000100a00 */
[----:B0-----:R-:W2:Y:S04]  /*5a9f0*/  LDL.LU.64 R8, [R1+0x4e0] ;  /* 0x0004e00001087983 */ /* 0x001ea80000300a00 */
[----:B-1----:R-:W3:Y:S04]  /*5aa00*/  LDL.LU.64 R10, [R1+0x4e8] ;  /* 0x0004e800010a7983 */ /* 0x002ee80000300a00 */
[----:B---3--:R-:W-:Y:S04]  /*5aa10*/  STL.64 [R1+0x4228], R10 ;  /* 0x0042280a01007387 */ /* 0x008fe80000100a00 */
[----:B--2---:R0:W-:Y:S04]  /*5aa20*/  STL.64 [R1+0x4220], R8 ;  /* 0x0042200801007387 */ /* 0x0041e80000100a00 */
[----:B0-----:R-:W2:Y:S04]  /*5aa30*/  LDL.LU.64 R8, [R1+0x4f0] ;  /* 0x0004f00001087983 */ /* 0x001ea80000300a00 */
[----:B------:R-:W2:Y:S04]  /*5aa40*/  LDL.LU.64 R10, [R1+0x4f8] ;  /* 0x0004f800010a7983 */ /* 0x000ea80000300a00 */
[----:B------:R-:W3:Y:S04]  /*5aa50*/  LDL.LU.64 R12, [R1+0x30] ;  /* 0x00003000010c7983 */ /* 0x000ee80000300a00 */
[----:B------:R-:W4:Y:S01]  /*5aa60*/  LDL.LU.64 R4, [R1+0x10] ;  /* 0x0000100001047983 */ /* 0x000f220000300a00 */
[----:B------:R-:W-:-:S02]  /*5aa70*/  IMAD.MOV.U32 R3, RZ, RZ, R16 ;  /* 0x000000ffff037224 */ /* 0x000fc400078e0010 */
[----:B------:R-:W-:Y:S01]  /*5aa80*/  IMAD.MOV.U32 R28, RZ, RZ, R17 ;  /* 0x000000ffff1c7224 */ /* 0x000fe200078e0011 */
[----:B----4-:R0:W-:Y:S04]  /*5aa90*/  STL.64 [R1+0x41f8], R4 ;  /* 0x0041f80401007387 */ /* 0x0101e80000100a00 */
[----:B0-----:R-:W4:Y:S04]  /*5aaa0*/  LDL.LU.64 R4, [R1+0x20] ;  /* 0x0000200001047983 */ /* 0x001f280000300a00 */
[----:B------:R-:W3:Y:S01]  /*5aab0*/  LDL.LU.64 R16, [R1] ;  /* 0x0000000001107983 */ /* 0x000ee20000300a00 */
[----:B--2---:R-:W-:Y:S01]  /*5aac0*/  HMMA.16816.F32 R8, R20, R24, R8 ;  /* 0x000000181408723c */ /* 0x004fe20000001808 */
[----:B------:R-:W-:-:S02]  /*5aad0*/  IMAD.MOV.U32 R0, RZ, RZ, R24 ;  /* 0x000000ffff007224 */ /* 0x000fc400078e0018 */
[----:B------:R-:W-:Y:S01]  /*5aae0*/  IMAD.MOV.U32 R29, RZ, RZ, R25 ;  /* 0x000000ffff1d7224 */ /* 0x000fe200078e0019 */
[----:B---3--:R0:W-:Y:S04]  /*5aaf0*/  STL.64 [R1+0x41f0], R16 ;  /* 0x0041f01001007387 */ /* 0x0081e80000100a00 */
[----:B0-----:R-:W2:Y:S04]  /*5ab00*/  LDL.LU.64 R16, [R1+0x4d0] ;  /* 0x0004d00001107983 */ /* 0x001ea80000300a00 */
[----:B------:R-:W2:Y:S04]  /*5ab10*/  LDL.LU.64 R18, [R1+0x4d8] ;  /* 0x0004d80001127983 */ /* 0x000ea80000300a00 */
[----:B------:R-:W-:Y:S04]  /*5ab20*/  STL [R1+0x40a8], R3 ;  /* 0x0040a80301007387 */ /* 0x000fe80000100800 */
[----:B------:R-:W-:Y:S04]  /*5ab30*/  STL [R1+0x409c], R28 ;  /* 0x00409c1c01007387 */ /* 0x000fe80000100800 */
[----:B------:R-:W-:Y:S04]  /*5ab40*/  STL.64 [R1+0x4f0], R8 ;  /* 0x0004f00801007387 */ /* 0x000fe80000100a00 */
[----:B------:R0:W-:Y:S04]  /*5ab50*/  STL.64 [R1+0x4f8], R10 ;  /* 0x0004f80a01007387 */ /* 0x0001e80000100a00 */
[----:B0-----:R-:W3:Y:S04]  /*5ab60*/  LDL.LU.64 R10, [R1+0x4228] ;  /* 0x00422800010a7983 */ /* 0x001ee80000300a00 */
[----:B------:R-:W3:Y:S04]  /*5ab70*/  LDL.LU.64 R8, [R1+0x4220] ;  /* 0x0042200001087983 */ /* 0x000ee80000300a00 */
[----:B------:R-:W3:Y:S04]  /*5ab80*/  LDL.LU.64 R24, [R1+0x4218] ;  /* 0x0042180001187983 */ /* 0x000ee80000300a00 */
[----:B------:R-:W-:Y:S04]  /*5ab90*/  STL [R1+0x40f0], R29 ;  /* 0x0040f01d01007387 */ /* 0x000fe80000100800 */
[----:B------:R-:W-:Y:S01]  /*5aba0*/  STL [R1+0x40ac], R0 ;  /* 0x0040ac0001007387 */ /* 0x000fe20000100800 */
[----:B---3--:R-:W-:-:S15]  /*5abb0*/  HMMA.16816.F32 R8, R20, R24, R8 ;  /* 0x000000181408723c */ /* 0x008fde0000001808 */
[----:B------:R-:W-:-:S04]  /*5abc0*/  NOP ;  /* 0x0000000000007918 */ /* 0x000fc80000000000 */
[----:B------:R0:W-:Y:S04]  /*5abd0*/  STL.64 [R1+0x4e0], R8 ;  /* 0x0004e00801007387 */ /* 0x0001e80000100a00 */
[----:B------:R-:W-:Y:S04]  /*5abe0*/  STL.64 [R1+0x4e8], R10 ;  /* 0x0004e80a01007387 */ /* 0x000fe80000100a00 */
[----:B0-----:R-:W2:Y:S01]  /*5abf0*/  LDL.LU.64 R8, [R1+0x4210] ;  /* 0x0042100001087983 */ /* 0x001ea20000300a00 */
[----:B------:R-:W-:Y:S02]  /*5ac00*/  IMAD.MOV.U32 R2, RZ, RZ, R25 ;  /* 0x000000ffff027224 */ /* 0x000fe400078e0019 */
[----:B------:R-:W-:-:S02]  /*5ac10*/  IMAD.MOV.U32 R28, RZ, RZ, R24 ;  /* 0x000000ffff1c7224 */ /* 0x000fc400078e0018 */
[----:B------:R-:W3:Y:S04]  /*5ac20*/  LDL.LU.64 R24, [R1+0x4c0] ;  /* 0x0004c00001187983 */ /* 0x000ee80000300a00 */
[----:B------:R-:W3:Y:S04]  /*5ac30*/  LDL.LU.64 R26, [R1+0x4c8] ;  /* 0x0004c800011a7983 */ /* 0x000ee80000300a00 */
[----:B------:R-:W-:Y:S04]  /*5ac40*/  STL [R1+0x4120], R2 ;  /* 0x0041200201007387 */ /* 0x000fe80000100800 */
[----:B------:R-:W-:Y:S01]  /*5ac50*/  STL [R1+0x40f4], R28 ;  /* 0x0040f41c01007387 */ /* 0x000fe20000100800 */
[----:B--2---:R-:W-:-:S15]  /*5ac60*/  HMMA.16816.F32 R16, R20, R8, R16 ;  /* 0x000000081410723c */ /* 0x004fde0000001810 */
[----:B------:R-:W-:-:S04]  /*5ac70*/  NOP ;  /* 0x0000000000007918 */ /* 0x000fc80000000000 */
[----:B------:R0:W-:Y:S04]  /*5ac80*/  STL.64 [R1+0x4d0], R16 ;  /* 0x0004d01001007387 */ /* 0x0001e80000100a00 */
[----:B------:R1:W-:Y:S04]  /*5ac90*/  STL.64 [R1+0x4d8], R18 ;  /* 0x0004d81201007387 */ /* 0x0003e80000100a00 */
[----:B0-----:R-:W2:Y:S04]  /*5aca0*/  LDL.LU.64 R16, [R1+0x4a0] ;  /* 0x0004a00001107983 */ /* 0x001ea80000300a00 */
[----:B-1----:R-:W2:Y:S01]  /*5acb0*/  LDL.LU.64 R18, [R1+0x4a8] ;  /* 0x0004a80001127983 */ /* 0x002ea20000300a00 */
[----:B---3--:R-:W-:Y:S03]  /*5acc0*/  HMMA.16816.F32 R24, R20, R12, R24 ;  /* 0x0000000c1418723c */ /* 0x008fe60000001818 */
[----:B--2---:R-:W-:Y:S04]  /*5acd0*/  STL.64 [R1+0x4208], R18 ;  /* 0x0042081201007387 */ /* 0x004fe80000100a00 */
[----:B------:R0:W-:Y:S04]  /*5ace0*/  STL.64 [R1+0x4200], R16 ;  /* 0x0042001001007387 */ /* 0x0001e80000100a00 */
[----:B0-----:R-:W2:Y:S04]  /*5acf0*/  LDL.LU.64 R16, [R1+0x4b0] ;  /* 0x0004b00001107983 */ /* 0x001ea80000300a00 */
[----:B------:R-:W2:Y:S01]  /*5ad00*/  LDL.LU.64 R18, [R1+0x4b8] ;  /* 0x0004b80001127983 */ /* 0x000ea20000300a00 */
[----:B------:R-:W-:-:S02]  /*5ad10*/  IMAD.MOV.U32 R3, RZ, RZ, R9 ;  /* 0x000000ffff037224 */ /* 0x000fc400078e0009 */
[----:B------:R-:W-:Y:S02]  /*5ad20*/  IMAD.MOV.U32 R0, RZ, RZ, R8 ;  /* 0x000000ffff007224 */ /* 0x000fe400078e0008 */
[----:B------:R-:W3:Y:S04]  /*5ad30*/  LDL.LU.64 R8, [R1+0x490] ;  /* 0x0004900001087983 */ /* 0x000ee80000300a00 */
[----:B------:R-:W3:Y:S04]  /*5ad40*/  LDL.LU.64 R10, [R1+0x498] ;  /* 0x00049800010a7983 */ /* 0x000ee80000300a00 */
[----:B------:R-:W-:Y:S04]  /*5ad50*/  STL [R1+0x4128], R3 ;  /* 0x0041280301007387 */ /* 0x000fe80000100800 */
[----:B------:R-:W-:Y:S04]  /*5ad60*/  STL [R1+0x4124], R0 ;  /* 0x0041240001007387 */ /* 0x000fe80000100800 */
[----:B------:R0:W-:Y:S01]  /*5ad70*/  STL.64 [R1+0x4c0], R24 ;  /* 0x0004c01801007387 */ /* 0x0001e20000100a00 */
[----:B------:R-:W-:-:S02]  /*5ad80*/  IMAD.MOV.U32 R28, RZ, RZ, R12 ;  /* 0x000000ffff1c7224 */ /* 0x000fc400078e000c */
[----:B------:R-:W-:Y:S01]  /*5ad90*/  IMAD.MOV.U32 R29, RZ, RZ, R13 ;  /* 0x000000ffff1d7224 */ /* 0x000fe200078e000d */
[----:B------:R1:W-:Y:S04]  /*5ada0*/  STL.64 [R1+0x4c8], R26 ;  /* 0x0004c81a01007387 */ /* 0x0003e80000100a00 */
[----:B------:R-:W3:Y:S04]  /*5adb0*/  LDL.LU.64 R12, [R1+0x480] ;  /* 0x00048000010c7983 */ /* 0x000ee80000300a00 */
[----:B------:R-:W3:Y:S04]  /*5adc0*/  LDL.LU.64 R14, [R1+0x488] ;  /* 0x00048800010e7983 */ /* 0x000ee80000300a00 */
[----:B0-----:R-:W3:Y:S04]  /*5add0*/  LDL.LU.64 R24, [R1+0x470] ;  /* 0x0004700001187983 */ /* 0x001ee80000300a00 */
[----:B-1----:R-:W3:Y:S04]  /*5ade0*/  LDL.LU.64 R26, [R1+0x478] ;  /* 0x00047800011a7983 */ /* 0x002ee80000300a00 */
[----:B------:R-:W-:Y:S04]  /*5adf0*/  STL [R1+0x4168], R29 ;  /* 0x0041681d01007387 */ /* 0x000fe80000100800 */
[----:B------:R-:W-:Y:S01]  /*5ae00*/  STL [R1+0x412c], R28 ;  /* 0x00412c1c01007387 */ /* 0x000fe20000100800 */
[----:B----4-:R-:W-:-:S02]  /*5ae10*/  IMAD.MOV.U32 R0, RZ, RZ, R4 ;  /* 0x000000ffff007224 */ /* 0x010fc400078e0004 */
[----:B------:R-:W-:Y:S01]  /*5ae20*/  IMAD.MOV.U32 R2, RZ, RZ, R5 ;  /* 0x000000ffff027224 */ /* 0x000fe200078e0005 */
[----:B--2---:R-:W-:-:S15]  /*5ae30*/  HMMA.16816.F32 R16, R20, R4, R16 ;  /* 0x000000041410723c */ /* 0x004fde0000001810 */
[----:B------:R-:W-:-:S04]  /*5ae40*/  NOP ;  /* 0x0000000000007918 */ /* 0x000fc80000000000 */
[----:B------:R-:W-:Y:S04]  /*5ae50*/  STL.64 [R1+0x4b0], R16 ;  /* 0x0004b01001007387 */ /* 0x000fe80000100a00 */
[----:B------:R0:W-:Y:S04]  /*5ae60*/  STL.64 [R1+0x4b8], R18 ;  /* 0x0004b81201007387 */ /* 0x0001e80000100a00 */
[----:B0-----:R-:W2:Y:S04]  /*5ae70*/  LDL.LU.64 R18, [R1+0x4208] ;  /* 0x0042080001127983 */ /* 0x001ea80000300a00 */
[----:B------:R-:W2:Y:S04]  /*5ae80*/  LDL.LU.64 R16, [R1+0x4200] ;  /* 0x0042000001107983 */ /* 0x000ea80000300a00 */
[----:B------:R-:W2:Y:S04]  /*5ae90*/  LDL.LU.64 R4, [R1+0x41f8] ;  /* 0x0041f80001047983 */ /* 0x000ea80000300a00 */
        /* <DEDUP_REMOVED lines=9> */
[----:B------:R-:W4:Y:S01]  /*5af30*/  LDL.LU.64 R4, [R1+0x41e0] ;  /* 0x0041e00001047983 */ /* 0x000f220000300a00 */
        /* <DEDUP_REMOVED lines=9> */
[----:B------:R-:W2:Y:S02]  /*5afd0*/  LDL.LU.64 R16, [R1+0x41c0] ;  /* 0x0041c00001107983 */ /* 0x000ea40000300a00 */
[----:B--2---:R-:W-:-:S15]  /*5afe0*/  HMMA.16816.F32 R12, R20, R16, R12 ;  /* 0x00000010140c723c */ /* 0x004fde000000180c */
[----:B------:R-:W-:-:S04]  /*5aff0*/  NOP ;  /* 0x0000000000007918 */ /* 0x000fc80000000000 */
[----:B------:R-:W-:Y:S04]  /*5b000*/  STL.64 [R1+0x480], R12 ;  /* 0x0004800c01007387 */ /* 0x000fe80000100a00 */
[----:B------:R0:W-:Y:S04]  /*5b010*/  STL.64 [R1+0x488], R14 ;  /* 0x0004880e01007387 */ /* 0x0001e80000100a00 */
[----:B0-----:R-:W2:Y:S04]  /*5b020*/  LDL.LU.64 R14, [R1+0x41b8] ;  /* 0x0041b800010e7983 */ /* 0x001ea80000300a00 */
[----:B------:R-:W2:Y:S04]  /*5b030*/  LDL.LU.64 R12, [R1+0x41b0] ;  /* 0x0041b000010c7983 */ /* 0x000ea80000300a00 */
[----:B------:R-:W-:Y:S04]  /*5b040*/  STL.64 [R1+0x3f70], R18 ;  /* 0x003f701201007387 */ /* 0x000fe80000100a00 */
[----:B------:R0:W-:Y:S04]  /*5b050*/  STL.64 [R1+0x3f68], R16 ;  /* 0x003f681001007387 */ /* 0x0001e80000100a00 */
[----:B0-----:R-:W3:Y:S04]  /*5b060*/  LDL.LU.64 R16, [R1+0x460] ;  /* 0x0004600001107983 */ /* 0x001ee80000300a00 */
[----:B------:R-:W3:Y:S01]  /*5b070*/  LDL.LU.64 R18, [R1+0x468] ;  /* 0x0004680001127983 */ /* 0x000ee20000300a00 */
[----:B--2---:R-:W-:-:S15]  /*5b080*/  HMMA.16816.F32 R24, R20, R12, R24 ;  /* 0x0000000c1418723c */ /* 0x004fde0000001818 */
[----:B------:R-:W-:-:S04]  /*5b090*/  NOP ;  /* 0x0000000000007918 */ /* 0x000fc80000000000 */
[----:B------:R0:W-:Y:S04]  /*5b0a0*/  STL.64 [R1+0x470], R24 ;  /* 0x0004701801007387 */ /* 0x0001e80000100a00 */
[----:B------:R1:W-:Y:S04]  /*5b0b0*/  STL.64 [R1+0x478], R26 ;  /* 0x0004781a01007387 */ /* 0x0003e80000100a00 */
[----:B0-----:R-:W2:Y:S04]  /*5b0c0*/  LDL.LU.64 R24, [R1+0x3c0] ;  /* 0x0003c00001187983 */ /* 0x001ea80000300a00 */
[----:B-1----:R-:W2:Y:S04]  /*5b0d0*/  LDL.LU.64 R26, [R1+0x3c8] ;  /* 0x0003c800011a7983 */ /* 0x002ea80000300a00 */
[----:B------:R-:W-:Y:S04]  /*5b0e0*/  STL.64 [R1+0x3f60], R14 ;  /* 0x003f600e01007387 */ /* 0x000fe80000100a00 */
[----:B------:R4:W-:Y:S02]  /*5b0f0*/  STL.64 [R1+0x3f58], R12 ;  /* 0x003f580c01007387 */ /* 0x0009e40000100a00 */
[----:B----4-:R-:W-:-:S02]  /*5b100*/  IMAD.MOV.U32 R12, RZ, RZ, R4 ;  /* 0x000000ffff0c7224 */ /* 0x010fc400078e0004 */
[----:B------:R-:W-:Y:S01]  /*5b110*/  IMAD.MOV.U32 R13, RZ, RZ, R5 ;  /* 0x000000ffff0d7224 */ /* 0x000fe200078e0005 */
[----:B------:R-:W2:Y:S04]  /*5b120*/  LDL.LU R4, [R1+0x41ac] ;  /* 0x0041ac0001047983 */ /* 0x000ea80000300800 */
[----:B------:R-:W2:Y:S04]  /*5b130*/  LDL.LU R5, [R1+0x41a8] ;  /* 0x0041a80001057983 */ /* 0x000ea80000300800 */
[----:B------:R3:W-:Y:S02]  /*5b140*/  STL.64 [R1+0x4170], R12 ;  /* 0x0041700c01007387 */ /* 0x0007e40000100a00 */
[----:B---3--:R-:W-:-:S02]  /*5b150*/  IMAD.MOV.U32 R12, RZ, RZ, R11 ;  /* 0x000000ffff0c7224 */ /* 0x008fc400078e000b */
[----:B------:R-:W-:Y:S01]  /*5b160*/  IMAD.MOV.U32 R13, RZ, RZ, R10 ;  /* 0x000000ffff0d7224 */ /* 0x000fe200078e000a */
[----:B------:R-:W3:Y:S04]  /*5b170*/  LDL.LU R11, [R1+0x41a4] ;  /* 0x0041a400010b7983 */ /* 0x000ee80000300800 */
[----:B------:R-:W3:Y:S01]  /*5b180*/  LDL.LU R10, [R1+0x41a0] ;  /* 0x0041a000010a7983 */ /* 0x000ee20000300800 */
[----:B------:R-:W-:-:S15]  /*5b190*/  HMMA.16816.F32 R16, R20, R8, R16 ;  /* 0x000000081410723c */ /* 0x000fde0000001810 */
[----:B------:R-:W-:-:S04]  /*5b1a0*/  NOP ;  /* 0x0000000000007918 */ /* 0x000fc80000000000 */
[----:B------:R0:W-:Y:S04]  /*5b1b0*/  STL.64 [R1+0x460], R16 ;  /* 0x0004601001007387 */ /* 0x0001e80000100a00 */
[----:B------:R-:W-:Y:S01]  /*5b1c0*/  STL.64 [R1+0x468], R18 ;  /* 0x0004681201007387 */ /* 0x000fe20000100a00 */
[----:B0-----:R-:W-:Y:S02]  /*5b1d0*/  IMAD.MOV.U32 R16, RZ, RZ, R7 ;  /* 0x000000ffff107224 */ /* 0x001fe400078e0007 */
[----:B------:R-:W-:Y:S01]  /*5b1e0*/  IMAD.MOV.U32 R17, RZ, RZ, R6 ;  /* 0x000000ffff117224 */ /* 0x000fe200078e0006 */
[----:B------:R-:W4:Y:S04]  /*5b1f0*/  LDL.LU R7, [R1+0x419c] ;  /* 0x00419c0001077983 */ /* 0x000f280000300800 */
[----:B------:R-:W4:Y:S04]  /*5b200*/  LDL.LU R6, [R1+0x4198] ;  /* 0x0041980001067983 */ /* 0x000f280000300800 */
[----:B------:R0:W-:Y:S04]  /*5b210*/  STL.64 [R1+0x4178], R16 ;  /* 0x0041781001007387 */ /* 0x0001e80000100a00 */
[----:B0-----:R-:W4:Y:S04]  /*5b220*/  LDL.LU.64 R16, [R1+0x3b0] ;  /* 0x0003b00001107983 */ /* 0x001f280000300a00 */
[----:B------:R-:W4:Y:S01]  /*5b230*/  LDL.LU.64 R18, [R1+0x3b8] ;  /* 0x0003b80001127983 */ /* 0x000f220000300a00 */
[----:B--2---:R-:W-:Y:S03]  /*5b240*/  HMMA.16816.F32 R20, R20, R4, R24 ;  /* 0x000000041414723c */ /* 0x004fe60000001818 */
[----:B---3--:R-:W-:Y:S04]  /*5b250*/  STL.64 [R1+0x3f50], R10 ;  /* 0x003f500a01007387 */ /* 0x008fe80000100a00 */
[----:B------:R0:W-:Y:S04]  /*5b260*/  STL.64 [R1+0x3f48], R8 ;  /* 0x003f480801007387 */ /* 0x0001e80000100a00 */
[----:B0-----:R-:W2:Y:S04]  /*5b270*/  LDL.LU.64 R8, [R1+0x390] ;  /* 0x0003900001087983 */ /* 0x001ea80000300a00 */
[----:B------:R-:W2:Y:S04]  /*5b280*/  LDL.LU.64 R10, [R1+0x398] ;  /* 0x00039800010a7983 */ /* 0x000ea80000300a00 */
[----:B------:R-:W3:Y:S04]  /*5b290*/  LDL.LU.64 R26, [R1+0x4190] ;  /* 0x00419000011a7983 */ /* 0x000ee80000300a00 */
[----:B------:R-:W4:Y:S04]  /*5b2a0*/  LDL.LU.64 R24, [R1+0x4188] ;  /* 0x0041880001187983 */ /* 0x000f280000300a00 */
[----:B------:R3:W-:Y:S04]  /*5b2b0*/  STL.64 [R1+0x3c0], R20 ;  /* 0x0003c01401007387 */ /* 0x0007e80000100a00 */
[----:B------:R-:W-:Y:S01]  /*5b2c0*/  STL.64 [R1+0x3c8], R22 ;  /* 0x0003c81601007387 */ /* 0x000fe20000100a00 */
[----:B---3--:R-:W-:-:S03]  /*5b2d0*/  IMAD.MOV.U32 R20, RZ, RZ, R27 ;  /* 0x000000ffff147224 */ /* 0x008fc600078e001b */
[----:B------:R-:W4:Y:S04]  /*5b2e0*/  LDL.LU R27, [R1+0x4180] ;  /* 0x00418000011b7983 */ /* 0x000f280000300800 */
[----:B------:R-:W3:Y:S01]  /*5b2f0*/  LDL.LU R21, [R1+0x144] ;  /* 0x0001440001157983 */ /* 0x000ee20000300800 */
[C---:B----4-:R-:W-:Y:S03]  /*5b300*/  HMMA.16816.F32 R12, R24.reuse, R12, R16 ;  /* 0x0000000c180c723c */ /* 0x050fe60000001810 */
[----:B---3--:R0:W-:Y:S04]  /*5b310*/  STL.64 [R1+0x4130], R20 ;  /* 0x0041301401007387 */ /* 0x0081e80000100a00 */
[----:B0-----:R-:W3:Y:S04]  /*5b320*/  LDL.LU R20, [R1+0x1a0] ;  /* 0x0001a00001147983 */ /* 0x001ee80000300800 */
[----:B------:R-:W3:Y:S04]  /*5b330*/  LDL.LU R21, [R1+0x1a4] ;  /* 0x0001a40001157983 */ /* 0x000ee80000300800 */
[----:B------:R-:W-:Y:S04]  /*5b340*/  STL.64 [R1+0x3f40], R6 ;  /* 0x003f400601007387 */ /* 0x000fe80000100a00 */
[----:B------:R0:W-:Y:S04]  /*5b350*/  STL.64 [R1+0x3f38], R4 ;  /* 0x003f380401007387 */ /* 0x0001e80000100a00 */
[----:B0-----:R-:W3:Y:S04]  /*5b360*/  LDL.LU.64 R4, [R1+0x3a0] ;  /* 0x0003a00001047983 */ /* 0x001ee80000300a00 */
[----:B------:R-:W3:Y:S04]  /*5b370*/  LDL.LU.64 R6, [R1+0x3a8] ;  /* 0x0003a80001067983 */ /* 0x000ee80000300a00 */
[----:B------:R-:W4:Y:S04]  /*5b380*/  LDL.LU.64 R16, [R1+0x4178] ;  /* 0x0041780001107983 */ /* 0x000f280000300a00 */
[----:B------:R0:W-:Y:S04]  /*5b390*/  STL.64 [R1+0x3b0], R12 ;  /* 0x0003b00c01007387 */ /* 0x0001e80000100a00 */
[----:B------:R-:W-:Y:S04]  /*5b3a0*/  STL.64 [R1+0x3b8], R14 ;  /* 0x0003b80e01007387 */ /* 0x000fe80000100a00 */
[----:B0-----:R-:W2:Y:S01]  /*5b3b0*/  LDL.LU.64 R12, [R1+0x4170] ;  /* 0x00417000010c7983 */ /* 0x001ea20000300a00 */
[C---:B---3--:R-:W-:Y:S08]  /*5b3c0*/  HMMA.16816.F32 R20, R24.reuse, R20, R4 ;  /* 0x000000141814723c */ /* 0x048ff00000001804 */
[C---:B--2---:R-:W-:Y:S01]  /*5b3d0*/  HMMA.16816.F32 R4, R24.reuse, R12, R8 ;  /* 0x0000000c1804723c */ /* 0x044fe20000001808 */
[----:B------:R-:W4:Y:S10]  /*5b3e0*/  LDL.LU.64 R8, [R1+0x380] ;  /* 0x0003800001087983 */ /* 0x000f340000300a00 */
[----:B------:R0:W-:Y:S04]  /*5b3f0*/  STL.64 [R1+0x3a0], R20 ;  /* 0x0003a01401007387 */ /* 0x0001e80000100a00 */
[----:B------:R1:W-:Y:S04]  /*5b400*/  STL.64 [R1+0x3a8], R22 ;  /* 0x0003a81601007387 */ /* 0x0003e80000100a00 */
[----:B------:R-:W4:Y:S04]  /*5b410*/  LDL.LU.64 R10, [R1+0x388] ;  /* 0x00038800010a7983 */ /* 0x000f280000300a00 */
[----:B------:R-:W-:Y:S04]  /*5b420*/  STL.64 [R1+0x390], R4 ;  /* 0x0003900401007387 */ /* 0x000fe80000100a00 */
[----:B------:R-:W-:Y:S04]  /*5b430*/  STL.64 [R1+0x398], R6 ;  /* 0x0003980601007387 */ /* 0x000fe80000100a00 */
[----:B------:R-:W2:Y:S04]  /*5b440*/  LDL.LU R12, [R1+0xc0] ;  /* 0x0000c000010c7983 */ /* 0x000ea80000300800 */
[----:B------:R-:W2:Y:S04]  /*5b450*/  LDL.LU R13, [R1+0xc4] ;  /* 0x0000c400010d7983 */ /* 0x000ea80000300800 */
[----:B0-----:R-:W3:Y:S04]  /*5b460*/  LDL.LU.64 R20, [R1+0x350] ;  /* 0x0003500001147983 */ /* 0x001ee80000300a00 */
[----:B-1----:R-:W2:Y:S04]  /*5b470*/  LDL.LU.64 R22, [R1+0x358] ;  /* 0x0003580001167983 */ /* 0x002ea80000300a00 */
[----:B--2---:R-:W-:Y:S04]  /*5b480*/  STL.64 [R1+0x4140], R22 ;  /* 0x0041401601007387 */ /* 0x004fe80000100a00 */
[----:B---3--:R0:W-:Y:S04]  /*5b490*/  STL.64 [R1+0x4138], R20 ;  /* 0x0041381401007387 */ /* 0x0081e80000100a00 */
[----:B0-----:R-:W2:Y:S04]  /*5b4a0*/  LDL.LU.64 R20, [R1+0x360] ;  /* 0x0003600001147983 */ /* 0x001ea80000300a00 */
[----:B------:R-:W3:Y:S01]  /*5b4b0*/  LDL.LU.64 R22, [R1+0x368] ;  /* 0x0003680001167983 */ /* 0x000ee20000300a00 */
[----:B----4-:R-:W-:Y:S03]  /*5b4c0*/  HMMA.16816.F32 R16, R24, R16, R8 ;  /* 0x000000101810723c */ /* 0x010fe60000001808 */
[----:B---3--:R-:W-:Y:S04]  /*5b4d0*/  STL.64 [R1+0x4150], R22 ;  /* 0x0041501601007387 */ /* 0x008fe80000100a00 */
[----:B--2---:R0:W-:Y:S04]  /*5b4e0*/  STL.64 [R1+0x4148], R20 ;  /* 0x0041481401007387 */ /* 0x0041e80000100a00 */
[----:B0-----:R-:W2:Y:S04]  /*5b4f0*/  LDL.LU R20, [R1+0x170] ;  /* 0x0001700001147983 */ /* 0x001ea80000300800 */
[----:B------:R-:W2:Y:S04]  /*5b500*/  LDL.LU R21, [R1+0x174] ;  /* 0x0001740001157983 */ /* 0x000ea80000300800 */
[----:B------:R-:W3:Y:S04]  /*5b510*/  LDL.LU.64 R4, [R1+0x340] ;  /* 0x0003400001047983 */ /* 0x000ee80000300a00 */
[----:B------:R-:W4:Y:S04]  /*5b520*/  LDL.LU.64 R6, [R1+0x348] ;  /* 0x0003480001067983 */ /* 0x000f280000300a00 */
[----:B----4-:R-:W-:Y:S04]  /*5b530*/  STL.64 [R1+0x4160], R6 ;  /* 0x0041600601007387 */ /* 0x010fe80000100a00 */
[----:B---3--:R0:W-:Y:S04]  /*5b540*/  STL.64 [R1+0x4158], R4 ;  /* 0x0041580401007387 */ /* 0x0081e80000100a00 */
[----:B0-----:R-:W2:Y:S04]  /*5b550*/  LDL.LU.64 R4, [R1+0x370] ;  /* 0x0003700001047983 */ /* 0x001ea80000300a00 */
[----:B------:R-:W2:Y:S04]  /*5b560*/  LDL.LU.64 R6, [R1+0x378] ;  /* 0x0003780001067983 */ /* 0x000ea80000300a00 */
[----:B------:R0:W-:Y:S04]  /*5b570*/  STL.64 [R1+0x40a0], R12 ;  /* 0x0040a00c01007387 */ /* 0x0001e80000100a00 */
[----:B0-----:R-:W3:Y:S04]  /*5b580*/  LDL.LU R12, [R1+0x160] ;  /* 0x00016000010c7983 */ /* 0x001ee80000300800 */
[----:B------:R-:W3:Y:S04]  /*5b590*/  LDL.LU R13, [R1+0x164] ;  /* 0x00016400010d7983 */ /* 0x000ee80000300800 */
[----:B------:R-:W4:Y:S04]  /*5b5a0*/  LDL.LU R8, [R1+0xd0] ;  /* 0x0000d00001087983 */ /* 0x000f280000300800 */
[----:B------:R0:W-:Y:S04]  /*5b5b0*/  STL.64 [R1+0x380], R16 ;  /* 0x0003801001007387 */ /* 0x0001e80000100a00 */
[----:B------:R-:W-:Y:S04]  /*5b5c0*/  STL.64 [R1+0x388], R18 ;  /* 0x0003881201007387 */ /* 0x000fe80000100a00 */
[----:B------:R-:W4:Y:S01]  /*5b5d0*/  LDL.LU R9, [R1+0xd4] ;  /* 0x0000d40001097983 */ /* 0x000f220000300800 */
[----:B0-----:R-:W-:-:S02]  /*5b5e0*/  IMAD.MOV.U32 R16, RZ, RZ, R0 ;  /* 0x000000ffff107224 */ /* 0x001fc400078e0000 */
[----:B------:R-:W-:Y:S01]  /*5b5f0*/  IMAD.MOV.U32 R17, RZ, RZ, R29 ;  /* 0x000000ffff117224 */ /* 0x000fe200078e001d */
[C---:B--2---:R-:W-:Y:S01]  /*5b600*/  HMMA.16816.F32 R20, R24.reuse, R20, R4 ;  /* 0x000000141814723c */ /* 0x044fe20000001804 */
[----:B----4-:R0:W-:Y:S04]  /*5b610*/  STL.64 [R1+0x40b0], R8 ;  /* 0x0040b00801007387 */ /* 0x0101e80000100a00 */
[----:B0-----:R-:W2:Y:S04]  /*5b620*/  LDL.LU R8, [R1+0x150] ;  /* 0x0001500001087983 */ /* 0x001ea80000300800 */
[----:B------:R-:W2:Y:S04]  /*5b630*/  LDL.LU R9, [R1+0x154] ;  /* 0x0001540001097983 */ /* 0x000ea80000300800 */
[----:B------:R-:W4:Y:S04]  /*5b640*/  LDL.LU R0, [R1+0x416c] ;  /* 0x00416c0001007983 */ /* 0x000f280000300800 */
[----:B------:R-:W2:Y:S04]  /*5b650*/  LDL.LU R29, [R1+0x4168] ;  /* 0x00416800011d7983 */ /* 0x000ea80000300800 */
[----:B------:R-:W-:Y:S04]  /*5b660*/  STL.64 [R1+0x3f88], R16 ;  /* 0x003f881001007387 */ /* 0x000fe80000100a00 */
[----:B------:R-:W2:Y:S04]  /*5b670*/  LDL.LU.64 R6, [R1+0x4160] ;  /* 0x0041600001067983 */ /* 0x000ea80000300a00 */
[----:B------:R-:W2:Y:S04]  /*5b680*/  LDL.LU.64 R4, [R1+0x4158] ;  /* 0x0041580001047983 */ /* 0x000ea80000300a00 */
[----:B------:R-:W-:Y:S04]  /*5b690*/  STL.64 [R1+0x370], R20 ;  /* 0x0003701401007387 */ /* 0x000fe80000100a00 */
[----:B------:R0:W-:Y:S04]  /*5b6a0*/  STL.64 [R1+0x378], R22 ;  /* 0x0003781601007387 */ /* 0x0001e80000100a00 */
[----:B0-----:R-:W3:Y:S04]  /*5b6b0*/  LDL.LU.64 R22, [R1+0x4150] ;  /* 0x0041500001167983 */ /* 0x001ee80000300a00 */
[----:B------:R-:W3:Y:S02]  /*5b6c0*/  LDL.LU.64 R20, [R1+0x4148] ;  /* 0x0041480001147983 */ /* 0x000ee40000300a00 */
[----:B---3--:R-:W-:Y:S02]  /*5b6d0*/  HMMA.16816.F32 R12, R24, R12, R20 ;  /* 0x0000000c180c723c */ /* 0x008fe40000001814 */
[----:B------:R-:W2:Y:S04]  /*5b6e0*/  LDL.LU.64 R22, [R1+0x4140] ;  /* 0x0041400001167983 */ /* 0x000ea80000300a00 */
[----:B------:R-:W2:-:S13]  /*5b6f0*/  LDL.LU.64 R20, [R1+0x4138] ;  /* 0x0041380001147983 */ /* 0x000e9a0000300a00 */
[----:B------:R-:W-:Y:S04]  /*5b700*/  STL.64 [R1+0x360], R12 ;  /* 0x0003600c01007387 */ /* 0x000fe80000100a00 */
[----:B------:R-:W-:Y:S01]  /*5b710*/  STL.64 [R1+0x368], R14 ;  /* 0x0003680e01007387 */ /* 0x000fe20000100a00 */
[----:B--2---:R-:W-:Y:S03]  /*5b720*/  HMMA.16816.F32 R8, R24, R8, R20 ;  /* 0x000000081808723c */ /* 0x004fe60000001814 */
[----:B------:R-:W2:Y:S01]  /*5b730*/  LDL.LU.64 R20, [R1+0x4130] ;  /* 0x0041300001147983 */ /* 0x000ea20000300a00 */
[----:B------:R-:W-:Y:S02]  /*5b740*/  IMAD.MOV.U32 R16, RZ, RZ, R28 ;  /* 0x000000ffff107224 */ /* 0x000fe400078e001c */
[----:B------:R-:W-:Y:S01]  /*5b750*/  IMAD.MOV.U32 R17, RZ, RZ, R3 ;  /* 0x000000ffff117224 */ /* 0x000fe200078e0003 */
[----:B------:R-:W3:-:S12]  /*5b760*/  LDL.LU R28, [R1+0x412c] ;  /* 0x00412c00011c7983 */ /* 0x000ed80000300800 */
[----:B------:R-:W-:Y:S04]  /*5b770*/  STL.64 [R1+0x350], R8 ;  /* 0x0003500801007387 */ /* 0x000fe80000100a00 */
[----:B------:R-:W-:Y:S04]  /*5b780*/  STL.64 [R1+0x358], R10 ;  /* 0x0003580a01007387 */ /* 0x000fe80000100a00 */
[----:B------:R-:W3:Y:S04]  /*5b790*/  LDL.LU R3, [R1+0x4128] ;  /* 0x0041280001037983 */ /* 0x000ee80000300800 */
[----:B------:R4:W-:Y:S02]  /*5b7a0*/  STL.64 [R1+0x3fa0], R16 ;  /* 0x003fa01001007387 */ /* 0x0009e40000100a00 */
[----:B----4-:R-:W-:-:S02]  /*5b7b0*/  IMAD.MOV.U32 R16, RZ, RZ, R0 ;  /* 0x000000ffff107224 */ /* 0x010fc400078e0000 */
[----:B------:R-:W-:Y:S01]  /*5b7c0*/  IMAD.MOV.U32 R17, RZ, RZ, R2 ;  /* 0x000000ffff117224 */ /* 0x000fe200078e0002 */
[----:B--2---:R-:W-:-:S15]  /*5b7d0*/  HMMA.16816.F32 R4, R24, R20, R4 ;  /* 0x000000141804723c */ /* 0x004fde0000001804 */
[----:B------:R-:W-:-:S04]  /*5b7e0*/  NOP ;  /* 0x0000000000007918 */ /* 0x000fc80000000000 */
[----:B------:R-:W-:Y:S04]  /*5b7f0*/  STL.64 [R1+0x340], R4 ;  /* 0x0003400401007387 */ /* 0x000fe80000100a00 */
[----:B------:R-:W-:Y:S04]  /*5b800*/  STL.64 [R1+0x348], R6 ;  /* 0x0003480601007387 */ /* 0x000fe80000100a00 */
[----:B------:R-:W2:Y:S04]  /*5b810*/  LDL.LU R0, [R1+0x4124] ;  /* 0x0041240001007983 */ /* 0x000ea80000300800 */
[----:B------:R-:W4:Y:S04]  /*5b820*/  LDL.LU R2, [R1+0x4120] ;  /* 0x0041200001027983 */ /* 0x000f280000300800 */
[----:B------:R-:W2:Y:S04]  /*5b830*/  LDL.LU.64 R8, [R1+0x2f0] ;  /* 0x0002f00001087983 */ /* 0x000ea80000300a00 */
[----:B------:R-:W2:Y:S04]  /*5b840*/  LDL.LU.64 R10, [R1+0x2f8] ;  /* 0x0002f800010a7983 */ /* 0x000ea80000300a00 */
[----:B--2---:R-:W-:Y:S04]  /*5b850*/  STL.64 [R1+0x40c0], R10 ;  /* 0x0040c00a01007387 */ /* 0x004fe80000100a00 */
[----:B------:R0:W-:Y:S04]  /*5b860*/  STL.64 [R1+0x40b8], R8 ;  /* 0x0040b80801007387 */ /* 0x0001e80000100a00 */
[----:B0-----:R-:W2:Y:S04]  /*5b870*/  LDL.LU R8, [R1+0x100] ;  /* 0x0001000001087983 */ /* 0x001ea80000300800 */
[----:B------:R-:W2:Y:S04]  /*5b880*/  LDL.LU R9, [R1+0x104] ;  /* 0x0001040001097983 */ /* 0x000ea80000300800 */
[----:B--2---:R0:W-:Y:S04]  /*5b890*/  STL.64 [R1+0x40d8], R8 ;  /* 0x0040d80801007387 */ /* 0x0041e80000100a00 */
[----:B0-----:R-:W2:Y:S04]  /*5b8a0*/  LDL.LU R8, [R1+0x110] ;  /* 0x0001100001087983 */ /* 0x001ea80000300800 */
[----:B------:R-:W2:Y:S01]  /*5b8b0*/  LDL.LU R9, [R1+0x114] ;  /* 0x0001140001097983 */ /* 0x000ea20000300800 */
[----:B------:R-:W0:Y:S03]  /*5b8c0*/  S2R R18, SR_TID.X ;  /* 0x0000000000127919 */ /* 0x000e260000002100 */
[----:B--2---:R1:W-:Y:S04]  /*5b8d0*/  STL.64 [R1+0x40f8], R8 ;  /* 0x0040f80801007387 */ /* 0x0043e80000100a00 */
[----:B-1----:R-:W2:Y:S04]  /*5b8e0*/  LDL.LU.64 R8, [R1+0x320] ;  /* 0x0003200001087983 */ /* 0x002ea80000300a00 */
[----:B------:R-:W2:Y:S01]  /*5b8f0*/  LDL.LU.64 R10, [R1+0x328] ;  /* 0x00032800010a7983 */ /* 0x000ea20000300a00 */
[C---:B0-----:R-:W-:Y:S01]  /*5b900*/  LOP3.LUT R19, R18.reuse, 0x7, RZ, 0xc0, !PT ;  /* 0x0000000712137812 */ /* 0x041fe200078ec0ff */
[----:B------:R-:W-:-:S04]  /*5b910*/  IMAD.SHL.U32 R15, R18, 0x2, RZ ;  /* 0x00000002120f7824 */ /* 0x000fc800078e00ff */
[----:B------:R-:W-:-:S05]  /*5b920*/  IMAD R19, R19, 0x90, RZ ;  /* 0x0000009013137824 */ /* 0x000fca00078e02ff */
[----:B------:R-:W-:Y:S01]  /*5b930*/  LOP3.LUT R19, R19, 0x10, R15, 0x78, !PT ;  /* 0x0000001013137812 */ /* 0x000fe200078e780f */
[----:B--2---:R-:W-:Y:S04]  /*5b940*/  STL.64 [R1+0x4108], R10 ;  /* 0x0041080a01007387 */ /* 0x004fe80000100a00 */
[----:B------:R0:W-:Y:S04]  /*5b950*/  STL.64 [R1+0x4100], R8 ;  /* 0x0041000801007387 */ /* 0x0001e80000100a00 */
[----:B0-----:R-:W2:Y:S04]  /*5b960*/  LDL.LU R8, [R1+0x130] ;  /* 0x0001300001087983 */ /* 0x001ea80000300800 */
[----:B------:R-:W2:Y:S04]  /*5b970*/  LDL.LU R9, [R1+0x134] ;  /* 0x0001340001097983 */ /* 0x000ea80000300800 */
        /* <DEDUP_REMOVED lines=9> */
[----:B------:R-:W2:Y:S01]  /*5ba10*/  LDL.LU.64 R14, [R1+0x318] ;  /* 0x00031800010e7983 */ /* 0x000ea20000300a00 */
[----:B------:R-:W-:-:S05]  /*5ba20*/  IMAD.SHL.U32 R18, R18, 0x40, RZ ;  /* 0x0000004012127824 */ /* 0x000fca00078e00ff */
[----:B------:R-:W-:-:S05]  /*5ba30*/  LOP3.LUT R19, R19, 0x400, R18, 0xf8, !PT ;  /* 0x0000040013137812 */ /* 0x000fca00078ef812 */
[----:B------:R-:W0:Y:S04]  /*5ba40*/  LDSM.16.MT88.4 R20, [R19+UR5+0x10800] ;  /* 0x010800051314783b */ /* 0x000e280008004200 */
[----:B--2---:R-:W-:Y:S04]  /*5ba50*/  STL.64 [R1+0x4118], R14 ;  /* 0x0041180e01007387 */ /* 0x004fe80000100a00 */
[----:B------:R1:W-:Y:S04]  /*5ba60*/  STL.64 [R1+0x4110], R12 ;  /* 0x0041100c01007387 */ /* 0x0003e80000100a00 */
[----:B-1----:R-:W2:Y:S04]  /*5ba70*/  LDL.LU.64 R12, [R1+0x330] ;  /* 0x00033000010c7983 */ /* 0x002ea80000300a00 */
[----:B------:R-:W2:Y:S04]  /*5ba80*/  LDL.LU.64 R14, [R1+0x338] ;  /* 0x00033800010e7983 */ /* 0x000ea80000300a00 */
[----:B------:R-:W3:Y:S04]  /*5ba90*/  LDL.LU.64 R4, [R1+0x2c0] ;  /* 0x0002c00001047983 */ /* 0x000ee80000300a00 */
[----:B------:R-:W3:Y:S04]  /*5baa0*/  LDL.LU.64 R6, [R1+0x2c8] ;  /* 0x0002c80001067983 */ /* 0x000ee80000300a00 */
[----:B------:R1:W-:Y:S04]  /*5bab0*/  STL.64 [R1+0x3fb8], R16 ;  /* 0x003fb81001007387 */ /* 0x0003e80000100a00 */
[----:B-1----:R-:W3:Y:S04]  /*5bac0*/  LDL.LU R16, [R1+0x120] ;  /* 0x0001200001107983 */ /* 0x002ee80000300800 */
[----:B------:R-:W3:Y:S04]  /*5bad0*/  LDL.LU R17, [R1+0x124] ;  /* 0x0001240001117983 */ /* 0x000ee80000300800 */
[----:B0-----:R-:W-:Y:S04]  /*5bae0*/  STL.64 [R1+0x3f80], R22 ;  /* 0x003f801601007387 */ /* 0x001fe80000100a00 */
[----:B------:R0:W-:Y:S04]  /*5baf0*/  STL.64 [R1+0x3f78], R20 ;  /* 0x003f781401007387 */ /* 0x0001e80000100a00 */
[----:B0-----:R-:W3:Y:S04]  /*5bb00*/  LDL.LU.64 R20, [R1+0x2d0] ;  /* 0x0002d00001147983 */ /* 0x001ee80000300a00 */
[----:B------:R-:W3:Y:S01]  /*5bb10*/  LDL.LU.64 R22, [R1+0x2d8] ;  /* 0x0002d80001167983 */ /* 0x000ee20000300a00 */
[----:B--2---:R-:W-:Y:S03]  /*5bb20*/  HMMA.16816.F32 R8, R24, R8, R12 ;  /* 0x000000081808723c */ /* 0x004fe6000000180c */
[----:B------:R-:W2:Y:S04]  /*5bb30*/  LDL.LU.64 R14, [R1+0x4118] ;  /* 0x00411800010e7983 */ /* 0x000ea80000300a00 */
[----:B------:R-:W2:-:S12]  /*5bb40*/  LDL.LU.64 R12, [R1+0x4110] ;  /* 0x00411000010c7983 */ /* 0x000e980000300a00 */
[----:B------:R-:W-:Y:S04]  /*5bb50*/  STL.64 [R1+0x330], R8 ;  /* 0x0003300801007387 */ /* 0x000fe80000100a00 */
[----:B------:R0:W-:Y:S04]  /*5bb60*/  STL.64 [R1+0x338], R10 ;  /* 0x0003380a01007387 */ /* 0x0001e80000100a00 */
[----:B0-----:R-:W3:Y:S04]  /*5bb70*/  LDL.LU.64 R10, [R1+0x4108] ;  /* 0x00410800010a7983 */ /* 0x001ee80000300a00 */
[----:B------:R-:W3:Y:S02]  /*5bb80*/  LDL.LU.64 R8, [R1+0x4100] ;  /* 0x0041000001087983 */ /* 0x000ee40000300a00 */
[----:B---3--:R-:W-:Y:S02]  /*5bb90*/  HMMA.16816.F32 R16, R24, R16, R8 ;  /* 0x000000101810723c */ /* 0x008fe40000001808 */
[----:B------:R-:W2:-:S15]  /*5bba0*/  LDL.LU.64 R8, [R1+0x40f8] ;  /* 0x0040f80001087983 */ /* 0x000e9e0000300a00 */
[----:B------:R-:W-:Y:S02]  /*5bbb0*/  NOP ;  /* 0x0000000000007918 */ /* 0x000fe40000000000 */
[----:B------:R0:W-:Y:S04]  /*5bbc0*/  STL.64 [R1+0x320], R16 ;  /* 0x0003201001007387 */ /* 0x0001e80000100a00 */
[----:B------:R-:W-:Y:S01]  /*5bbd0*/  STL.64 [R1+0x328], R18 ;  /* 0x0003281201007387 */ /* 0x000fe20000100a00 */
[----:B0-----:R-:W-:Y:S02]  /*5bbe0*/  IMAD.MOV.U32 R16, RZ, RZ, R28 ;  /* 0x000000ffff107224 */ /* 0x001fe400078e001c */
[----:B------:R-:W-:Y:S01]  /*5bbf0*/  IMAD.MOV.U32 R17, RZ, RZ, R29 ;  /* 0x000000ffff117224 */ /* 0x000fe200078e001d */
[----:B------:R-:W3:Y:S04]  /*5bc00*/  LDL.LU R28, [R1+0x40f4] ;  /* 0x0040f400011c7983 */ /* 0x000ee80000300800 */
[----:B------:R-:W3:Y:S04]  /*5bc10*/  LDL.LU R29, [R1+0x40f0] ;  /* 0x0040f000011d7983 */ /* 0x000ee80000300800 */
[----:B------:R0:W-:Y:S04]  /*5bc20*/  STL.64 [R1+0x3fd0], R16 ;  /* 0x003fd01001007387 */ /* 0x0001e80000100a00 */
[----:B0-----:R-:W3:Y:S04]  /*5bc30*/  LDL.LU R16, [R1+0xf0] ;  /* 0x0000f00001107983 */ /* 0x001ee80000300800 */
[----:B------:R-:W3:Y:S01]  /*5bc40*/  LDL.LU R17, [R1+0xf4] ;  /* 0x0000f40001117983 */ /* 0x000ee20000300800 */
        /* <DEDUP_REMOVED lines=11> */
[----:B0-----:R-:W3:Y:S04]  /*5bd00*/  LDL.LU.64 R10, [R1+0x40c0] ;  /* 0x0040c000010a7983 */ /* 0x001ee80000300a00 */
[----:B------:R-:W3:Y:S02]  /*5bd10*/  LDL.LU.64 R8, [R1+0x40b8] ;  /* 0x0040b80001087983 */ /* 0x000ee40000300a00 */
[----:B---3--:R-:W-:Y:S02]  /*5bd20*/  HMMA.16816.F32 R16, R24, R16, R8 ;  /* 0x000000101810723c */ /* 0x008fe40000001808 */
[----:B------:R-:W3:-:S15]  /*5bd30*/  LDL.LU.64 R8, [R1+0x40b0] ;  /* 0x0040b00001087983 */ /* 0x000ede0000300a00 */
[----:B------:R-:W-:Y:S02]  /*5bd40*/  NOP ;  /* 0x0000000000007918 */ /* 0x000fe40000000000 */
[----:B------:R0:W-:Y:S04]  /*5bd50*/  STL.64 [R1+0x2f0], R16 ;  /* 0x0002f01001007387 */ /* 0x0001e80000100a00 */
[----:B------:R-:W-:Y:S01]  /*5bd60*/  STL.64 [R1+0x2f8], R18 ;  /* 0x0002f81201007387 */ /* 0x000fe20000100a00 */
[----:B0-----:R-:W-:Y:S02]  /*5bd70*/  IMAD.MOV.U32 R16, RZ, RZ, R0 ;  /* 0x000000ffff107224 */ /* 0x001fe400078e0000 */
[----:B------:R-:W-:Y:S01]  /*5bd80*/  IMAD.MOV.U32 R17, RZ, RZ, R3 ;  /* 0x000000ffff117224 */ /* 0x000fe200078e0003 */
[----:B------:R-:W2:Y:S04]  /*5bd90*/  LDL.LU R0, [R1+0x40ac] ;  /* 0x0040ac0001007983 */ /* 0x000ea80000300800 */
[----:B------:R-:W2:Y:S04]  /*5bda0*/  LDL.LU R3, [R1+0x40a8] ;  /* 0x0040a80001037983 */ /* 0x000ea80000300800 */
[----:B------:R0:W-:Y:S04]  /*5bdb0*/  STL.64 [R1+0x3fe8], R16 ;  /* 0x003fe81001007387 */ /* 0x0001e80000100a00 */
[----:B0-----:R-:W2:Y:S04]  /*5bdc0*/  LDL.LU R16, [R1+0xe0] ;  /* 0x0000e00001107983 */ /* 0x001ea80000300800 */
[----:B------:R-:W2:Y:S02]  /*5bdd0*/  LDL.LU R17, [R1+0xe4] ;  /* 0x0000e40001117983 */ /* 0x000ea40000300800 */
[C---:B--2---:R-:W-:Y:S02]  /*5bde0*/  HMMA.16816.F32 R16, R24.reuse, R16, R12 ;  /* 0x000000101810723c */ /* 0x044fe4000000180c */
[----:B------:R-:W2:Y:S06]  /*5bdf0*/  LDL.LU.64 R12, [R1+0x40a0] ;  /* 0x0040a000010c7983 */ /* 0x000eac0000300a00 */
[----:B---3--:R-:W-:Y:S11]  /*5be00*/  HMMA.16816.F32 R8, R24, R8, R20 ;  /* 0x000000081808723c */ /* 0x008ff60000001814 */
[----:B------:R0:W-:Y:S04]  /*5be10*/  STL.64 [R1+0x2e0], R16 ;  /* 0x0002e01001007387 */ /* 0x0001e80000100a00 */
[----:B------:R-:W-:Y:S04]  /*5be20*/  STL.64 [R1+0x2e8], R18 ;  /* 0x0002e81201007387 */ /* 0x000fe80000100a00 */
[----:B------:R-:W-:Y:S04]  /*5be30*/  STL.64 [R1+0x2d0], R8 ;  /* 0x0002d00801007387 */ /* 0x000fe80000100a00 */
[----:B------:R-:W-:Y:S01]  /*5be40*/  STL.64 [R1+0x2d8], R10 ;  /* 0x0002d80a01007387 */ /* 0x000fe20000100a00 */
[----:B0-----:R-:W-:-:S02]  /*5be50*/  IMAD.MOV.U32 R16, RZ, RZ, R28 ;  /* 0x000000ffff107224 */ /* 0x001fc400078e001c */
[----:B----4-:R-:W-:Y:S01]  /*5be60*/  IMAD.MOV.U32 R17, RZ, RZ, R2 ;  /* 0x000000ffff117224 */ /* 0x010fe200078e0002 */
[----:B------:R-:W3:Y:S01]  /*5be70*/  LDL.LU R28, [R1+0x409c] ;  /* 0x00409c00011c7983 */ /* 0x000ee20000300800 */
[----:B--2---:R-:W-:-:S15]  /*5be80*/  HMMA.16816.F32 R4, R24, R12, R4 ;  /* 0x0000000c1804723c */ /* 0x004fde0000001804 */
[----:B------:R-:W-:-:S04]  /*5be90*/  NOP ;  /* 0x0000000000007918 */ /* 0x000fc80000000000 */
[----:B------:R-:W-:Y:S04]  /*5bea0*/  STL.64 [R1+0x2c0], R4 ;  /* 0x0002c00401007387 */ /* 0x000fe80000100a00 */
[----:B------:R-:W-:Y:S04]  /*5beb0*/  STL.64 [R1+0x2c8], R6 ;  /* 0x0002c80601007387 */ /* 0x000fe80000100a00 */
[----:B------:R-:W2:Y:S04]  /*5bec0*/  LDL.LU R2, [R1+0x4098] ;  /* 0x0040980001027983 */ /* 0x000ea80000300800 */
[----:B------:R0:W-:Y:S02]  /*5bed0*/  STL.64 [R1+0x4000], R16 ;  /* 0x0040001001007387 */ /* 0x0001e40000100a00 */
[----:B0-----:R-:W-:-:S02]  /*5bee0*/  IMAD.MOV.U32 R16, RZ, RZ, R0 ;  /* 0x000000ffff107224 */ /* 0x001fc400078e0000 */
[----:B------:R-:W4:Y:S01]  /*5bef0*/  LDL.LU R0, [R1+0x4094] ;  /* 0x0040940001007983 */ /* 0x000f220000300800 */
[----:B------:R-:W-:-:S03]  /*5bf00*/  IMAD.MOV.U32 R17, RZ, RZ, R29 ;  /* 0x000000ffff117224 */ /* 0x000fc600078e001d */
[----:B------:R-:W4:Y:S04]  /*5bf10*/  LDL.LU R29, [R1+0x4090] ;  /* 0x00409000011d7983 */ /* 0x000f280000300800 */
[----:B------:R0:W-:Y:S02]  /*5bf20*/  STL.64 [R1+0x4018], R16 ;  /* 0x0040181001007387 */ /* 0x0001e40000100a00 */
[----:B0-----:R-:W-:Y:S02]  /*5bf30*/  IMAD.MOV.U32 R16, RZ, RZ, R3 ;  /* 0x000000ffff107224 */ /* 0x001fe400078e0003 */
[----:B---3--:R-:W-:Y:S01]  /*5bf40*/  IMAD.MOV.U32 R17, RZ, RZ, R28 ;  /* 0x000000ffff117224 */ /* 0x008fe200078e001c */
[----:B------:R-:W3:Y:S04]  /*5bf50*/  LDL.LU R3, [R1+0x408c] ;  /* 0x00408c0001037983 */ /* 0x000ee80000300800 */
[----:B------:R-:W3:Y:S04]  /*5bf60*/  LDL.LU R28, [R1+0x4088] ;  /* 0x00408800011c7983 */ /* 0x000ee80000300800 */
[----:B------:R2:W-:Y:S02]  /*5bf70*/  STL.64 [R1+0x4030], R16 ;  /* 0x0040301001007387 */ /* 0x0005e40000100a00 */
[----:B--2---:R-:W-:-:S02]  /*5bf80*/  IMAD.MOV.U32 R16, RZ, RZ, R2 ;  /* 0x000000ffff107224 */ /* 0x004fc400078e0002 */
[----:B------:R-:W2:Y:S01]  /*5bf90*/  LDL.LU R2, [R1+0x4084] ;  /* 0x0040840001027983 */ /* 0x000ea20000300800 */
[----:B----4-:R-:W-:-:S03]  /*5bfa0*/  IMAD.MOV.U32 R17, RZ, RZ, R0 ;  /* 0x000000ffff117224 */ /* 0x010fc600078e0000 */
[----:B------:R-:W4:Y:S04]  /*5bfb0*/  LDL.LU R0, [R1+0x4080] ;  /* 0x0040800001007983 */ /* 0x000f280000300800 */
[----:B------:R0:W-:Y:S04]  /*5bfc0*/  STL.64 [R1+0x4048], R16 ;  /* 0x0040481001007387 */ /* 0x0001e80000100a00 */
[----:B0-----:R-:W2:Y:S01]  /*5bfd0*/  LDL.LU R16, [R1+0x90] ;  /* 0x0000900001107983 */ /* 0x001ea20000300800 */
[----:B------:R-:W-:-:S03]  /*5bfe0*/  IMAD.MOV.U32 R17, RZ, RZ, R29 ;  /* 0x000000ffff117224 */ /* 0x000fc600078e001d */
[----:B------:R-:W3:Y:S04]  /*5bff0*/  LDL.LU R29, [R1+0x407c] ;  /* 0x00407c00011d7983 */ /* 0x000ee80000300800 */
[----:B--2---:R3:W-:Y:S02]  /*5c000*/  STL.64 [R1+0x4060], R16 ;  /* 0x0040601001007387 */ /* 0x0047e40000100a00 */
[----:B---3--:R-:W-:Y:S02]  /*5c010*/  IMAD.MOV.U32 R16, RZ, RZ, R28 ;  /* 0x000000ffff107224 */ /* 0x008fe400078e001c */
[----:B------:R-:W2:Y:S04]  /*5c020*/  LDL.LU R28, [R1+0x4078] ;  /* 0x00407800011c7983 */ /* 0x000ea80000300800 */
[----:B------:R-:W3:Y:S04]  /*5c030*/  LDL.LU.64 R4, [R1+0x2b0] ;  /* 0x0002b00001047983 */ /* 0x000ee80000300a00 */
[----:B------:R-:W3:Y:S04]  /*5c040*/  LDL.LU.64 R6, [R1+0x2b8] ;  /* 0x0002b80001067983 */ /* 0x000ee80000300a00 */
        /* <DEDUP_REMOVED lines=38> */
[----:B------:R-:W-:-:S02]  /*5c2b0*/  IMAD.MOV.U32 R8, RZ, RZ, R2 ;  /* 0x000000ffff087224 */ /* 0x000fc400078e0002 */
[----:B----4-:R-:W-:Y:S02]  /*5c2c0*/  IMAD.MOV.U32 R9, RZ, RZ, R0 ;  /* 0x000000ffff097224 */ /* 0x010fe400078e0000 */
[----:B------:R-:W-:Y:S01]  /*5c2d0*/  IMAD.MOV.U32 R17, RZ, RZ, R3 ;  /* 0x000000ffff117224 */ /* 0x000fe200078e0003 */
[----:B--2---:R-:W-:Y:S04]  /*5c2e0*/  STL.64 [R1+0x4070], R22 ;  /* 0x0040701601007387 */ /* 0x004fe80000100a00 */
[----:B------:R0:W-:Y:S04]  /*5c2f0*/  STL.64 [R1+0x4068], R20 ;  /* 0x0040681401007387 */ /* 0x0001e80000100a00 */
[----:B0-----:R-:W2:Y:S04]  /*5c300*/  LDL.LU.64 R20, [R1+0x2a0] ;  /* 0x0002a00001147983 */ /* 0x001ea80000300a00 */
[----:B------:R-:W2:Y:S01]  /*5c310*/  LDL.LU.64 R22, [R1+0x2a8] ;  /* 0x0002a80001167983 */ /* 0x000ea20000300a00 */
[C---:B---3--:R-:W-:Y:S03]  /*5c320*/  HMMA.16816.F32 R4, R24.reuse, R8, R4 ;  /* 0x000000081804723c */ /* 0x048fe60000001804 */
[----:B------:R-:W3:Y:S04]  /*5c330*/  LDL.LU.64 R12, [R1+0x1f0] ;  /* 0x0001f000010c7983 */ /* 0x000ee80000300a00 */
[----:B------:R-:W3:Y:S04]  /*5c340*/  LDL.LU.64 R14, [R1+0x1f8] ;  /* 0x0001f800010e7983 */ /* 0x000ee80000300a00 */
[----:B------:R-:W4:Y:S04]  /*5c350*/  LDL.LU.64 R8, [R1+0x1e0] ;  /* 0x0001e00001087983 */ /* 0x000f280000300a00 */
[----:B------:R-:W4:Y:S04]  /*5c360*/  LDL.LU.64 R10, [R1+0x1e8] ;  /* 0x0001e800010a7983 */ /* 0x000f280000300a00 */
        /* <DEDUP_REMOVED lines=70> */
[----:B------:R-:W3:Y:S02]  /*5c7d0*/  LDL.LU.64 R16, [R1+0x3f68] ;  /* 0x003f680001107983 */ /* 0x000ee40000300a00 */
[----:B---3--:R-:W-:-:S15]  /*5c7e0*/  HMMA.16816.F32 R12, R24, R16, R12 ;  /* 0x00000010180c723c */ /* 0x008fde000000180c */
[----:B------:R-:W-:-:S04]  /*5c7f0*/  NOP ;  /* 0x0000000000007918 */ /* 0x000fc80000000000 */
[----:B------:R-:W-:Y:S04]  /*5c800*/  STL.64 [R1+0x1f0], R12 ;  /* 0x0001f00c01007387 */ /* 0x000fe80000100a00 */
[----:B------:R0:W-:Y:S04]  /*5c810*/  STL.64 [R1+0x1f8], R14 ;  /* 0x0001f80e01007387 */ /* 0x0001e80000100a00 */
[----:B0-----:R-:W3:Y:S04]  /*5c820*/  LDL.LU.64 R14, [R1+0x3f60] ;  /* 0x003f6000010e7983 */ /* 0x001ee80000300a00 */
[----:B------:R-:W4:Y:S04]  /*5c830*/  LDL.LU.64 R12, [R1+0x3f58] ;  /* 0x003f5800010c7983 */ /* 0x000f280000300a00 */
[----:B--2---:R0:W-:Y:S04]  /*5c840*/  STL.64 [R1+0x3d60], R18 ;  /* 0x003d601201007387 */ /* 0x0041e80000100a00 */
[----:B------:R-:W2:Y:S04]  /*5c850*/  LDL.LU.64 R16, [R1+0x1c0] ;  /* 0x0001c00001107983 */ /* 0x000ea80000300a00 */
[----:B0-----:R-:W2:Y:S01]  /*5c860*/  LDL.LU.64 R18, [R1+0x1c8] ;  /* 0x0001c80001127983 */ /* 0x001ea20000300a00 */
[----:B----4-:R-:W-:-:S15]  /*5c870*/  HMMA.16816.F32 R8, R24, R12, R8 ;  /* 0x0000000c1808723c */ /* 0x010fde0000001808 */
[----:B------:R-:W-:-:S04]  /*5c880*/  NOP ;  /* 0x0000000000007918 */ /* 0x000fc80000000000 */
[----:B------:R-:W-:Y:S04]  /*5c890*/  STL.64 [R1+0x1e0], R8 ;  /* 0x0001e00801007387 */ /* 0x000fe80000100a00 */
[----:B------:R0:W-:Y:S04]  /*5c8a0*/  STL.64 [R1+0x1e8], R10 ;  /* 0x0001e80a01007387 */ /* 0x0001e80000100a00 */
[----:B0-----:R-:W4:Y:S04]  /*5c8b0*/  LDL.LU.64 R10, [R1+0x3f50] ;  /* 0x003f5000010a7983 */ /* 0x001f280000300a00 */
[----:B------:R-:W2:Y:S02]  /*5c8c0*/  LDL.LU.64 R8, [R1+0x3f48] ;  /* 0x003f480001087983 */ /* 0x000ea40000300a00 */
[----:B--2---:R-:W-:-:S15]  /*5c8d0*/  HMMA.16816.F32 R4, R24, R8, R4 ;  /* 0x000000081804723c */ /* 0x004fde0000001804 */
[----:B------:R-:W-:-:S04]  /*5c8e0*/  NOP ;  /* 0x0000000000007918 */ /* 0x000fc80000000000 */
[----:B------:R-:W-:Y:S02]  /*5c8f0*/  IMAD.MOV.U32 R2, RZ, RZ, R6 ;  /* 0x000000ffff027224 */ /* 0x000fe400078e0006 */
[----:B------:R-:W-:Y:S02]  /*5c900*/  IMAD.MOV.U32 R0, RZ, RZ, R7 ;  /* 0x000000ffff007224 */ /* 0x000fe400078e0007 */
[----:B------:R-:W-:Y:S02]  /*5c910*/  IMAD.MOV.U32 R13, RZ, RZ, R4 ;  /* 0x000000ffff0d7224 */ /* 0x000fe400078e0004 */
[----:B------:R-:W-:Y:S01]  /*5c920*/  IMAD.MOV.U32 R12, RZ, RZ, R5 ;  /* 0x000000ffff0c7224 */ /* 0x000fe200078e0005 */
[----:B------:R-:W2:Y:S04]  /*5c930*/  LDL.LU.64 R6, [R1+0x3f40] ;  /* 0x003f400001067983 */ /* 0x000ea80000300a00 */
[----:B------:R-:W2:Y:S04]  /*5c940*/  LDL.LU.64 R4, [R1+0x3f38] ;  /* 0x003f380001047983 */ /* 0x000ea80000300a00 */
[----:B----4-:R-:W-:Y:S04]  /*5c950*/  STL.64 [R1+0x3f28], R10 ;  /* 0x003f280a01007387 */ /* 0x010fe80000100a00 */
[----:B------:R0:W-:Y:S04]  /*5c960*/  STL [R1+0x37cc], R12 ;  /* 0x0037cc0c01007387 */ /* 0x0001e80000100800 */
[----:B------:R1:W-:Y:S04]  /*5c970*/  STL [R1+0x37c8], R13 ;  /* 0x0037c80d01007387 */ /* 0x0003e80000100800 */
[----:B------:R-:W-:Y:S04]  /*5c980*/  STL [R1+0x369c], R0 ;  /* 0x00369c0001007387 */ /* 0x000fe80000100800 */
[----:B------:R-:W-:Y:S01]  /*5c990*/  STL [R1+0x3698], R2 ;  /* 0x0036980201007387 */ /* 0x000fe20000100800 */
[----:B--2---:R-:W-:-:S15]  /*5c9a0*/  HMMA.16816.F32 R16, R24, R4, R16 ;  /* 0x000000041810723c */ /* 0x004fde0000001810 */
[----:B------:R-:W-:-:S04]  /*5c9b0*/  NOP ;  /* 0x0000000000007918 */ /* 0x000fc80000000000 */
[----:B------:R-:W-:Y:S01]  /*5c9c0*/  IMAD.MOV.U32 R4, RZ, RZ, R18 ;  /* 0x000000ffff047224 */ /* 0x000fe200078e0012 */
[----:B------:R-:W-:Y:S01]  /*5c9d0*/  STL.64 [R1+0x1c0], R16 ;  /* 0x0001c01001007387 */ /* 0x000fe20000100a00 */
[----:B------:R-:W-:-:S03]  /*5c9e0*/  IMAD.MOV.U32 R3, RZ, RZ, R19 ;  /* 0x000000ffff037224 */ /* 0x000fc600078e0013 */
[----:B------:R-:W2:Y:S04]  /*5c9f0*/  LDL R18, [R1+0x178] ;  /* 0x0001780001127983 */ /* 0x000ea80000100800 */
[----:B------:R-:W2:Y:S04]  /*5ca00*/  LDL R19, [R1+0x17c] ;  /* 0x00017c0001137983 */ /* 0x000ea80000100800 */
[----:B0-----:R-:W4:Y:S04]  /*5ca10*/  LDL.LU R12, [R1+0x990] ;  /* 0x00099000010c7983 */ /* 0x001f280000300800 */
[----:B-1----:R-:W4:Y:S04]  /*5ca20*/  LDL.LU R13, [R1+0x994] ;  /* 0x00099400010d7983 */ /* 0x002f280000300800 */
[----:B------:R-:W2:Y:S04]  /*5ca30*/  LDL.LU R8, [R1+0x9b0] ;  /* 0x0009b00001087983 */ /* 0x000ea80000300800 */
[----:B------:R-:W2:Y:S04]  /*5ca40*/  LDL.LU R9, [R1+0x9b4] ;  /* 0x0009b40001097983 */ /* 0x000ea80000300800 */
[----:B------:R-:W2:Y:S04]  /*5ca50*/  LDL.LU R10, [R1+0x9b8] ;  /* 0x0009b800010a7983 */ /* 0x000ea80000300800 */
[----:B------:R-:W2:Y:S04]  /*5ca60*/  LDL.LU R11, [R1+0x9bc] ;  /* 0x0009bc00010b7983 */ /* 0x000ea80000300800 */
[----:B---3--:R0:W-:Y:S02]  /*5ca70*/  STL.64 [R1+0x3f10], R14 ;  /* 0x003f100e01007387 */ /* 0x0081e40000100a00 */
[----:B0-----:R-:W-:-:S02]  /*5ca80*/  IMAD.MOV.U32 R14, RZ, RZ, R28 ;  /* 0x000000ffff0e7224 */ /* 0x001fc400078e001c */
[----:B----4-:R0:W-:Y:S04]  /*5ca90*/  STL.64 [R1+0x3f08], R12 ;  /* 0x003f080c01007387 */ /* 0x0101e80000100a00 */
[----:B0-----:R-:W3:Y:S04]  /*5caa0*/  LDL.LU R12, [R1+0x9a0] ;  /* 0x0009a000010c7983 */ /* 0x001ee80000300800 */
[----:B------:R-:W3:Y:S04]  /*5cab0*/  LDL.LU R13, [R1+0x9a4] ;  /* 0x0009a400010d7983 */ /* 0x000ee80000300800 */
[----:B------:R-:W4:Y:S04]  /*5cac0*/  LDL.LU R28, [R1+0x3f30] ;  /* 0x003f3000011c7983 */ /* 0x000f280000300800 */
[----:B------:R-:W2:Y:S04]  /*5cad0*/  LDL.LU R15, [R1+0x9ac] ;  /* 0x0009ac00010f7983 */ /* 0x000ea80000300800 */
[----:B----4-:R-:W0:Y:S04]  /*5cae0*/  LDSM.16.MT88.4 R24, [R28+UR5+0x10800] ;  /* 0x010800051c18783b */ /* 0x010e280008004200 */
[----:B--2---:R1:W-:Y:S04]  /*5caf0*/  STL.64 [R1+0x3f20], R14 ;  /* 0x003f200e01007387 */ /* 0x0043e80000100a00 */
[----:B---3--:R-:W-:Y:S04]  /*5cb00*/  STL.64 [R1+0x3f18], R12 ;  /* 0x003f180c01007387 */ /* 0x008fe80000100a00 */
[----:B-1----:R-:W2:Y:S04]  /*5cb10*/  LDL R14, [R1+0x1b8] ;  /* 0x0001b800010e7983 */ /* 0x002ea80000100800 */
[----:B------:R-:W2:Y:S04]  /*5cb20*/  LDL R15, [R1+0x1bc] ;  /* 0x0001bc00010f7983 */ /* 0x000ea80000100800 */
[----:B------:R-:W-:Y:S04]  /*5cb30*/  STL.64 [R1+0x3ed8], R18 ;  /* 0x003ed81201007387 */ /* 0x000fe80000100a00 */
[----:B------:R-:W-:Y:S04]  /*5cb40*/  STL [R1+0x36a4], R3 ;  /* 0x0036a40301007387 */ /* 0x000fe80000100800 */
[----:B------:R-:W-:Y:S04]  /*5cb50*/  STL [R1+0x36a0], R4 ;  /* 0x0036a00401007387 */ /* 0x000fe80000100800 */
[----:B0-----:R-:W-:Y:S04]  /*5cb60*/  STL.64 [R1+0x3d00], R26 ;  /* 0x003d001a01007387 */ /* 0x001fe80000100a00 */
[----:B------:R0:W-:Y:S04]  /*5cb70*/  STL.64 [R1+0x3cf8], R24 ;  /* 0x003cf81801007387 */ /* 0x0001e80000100a00 */
[----:B0-----:R-:W3:Y:S04]  /*5cb80*/  LDL.LU R24, [R1+0x970] ;  /* 0x0009700001187983 */ /* 0x001ee80000300800 */
[----:B------:R-:W3:Y:S04]  /*5cb90*/  LDL.LU R25, [R1+0x974] ;  /* 0x0009740001197983 */ /* 0x000ee80000300800 */
[----:B------:R-:W4:Y:S04]  /*5cba0*/  LDL.LU R26, [R1+0x978] ;  /* 0x00097800011a7983 */ /* 0x000f280000300800 */
[----:B------:R-:W4:Y:S04]  /*5cbb0*/  LDL.LU R27, [R1+0x97c] ;  /* 0x00097c00011b7983 */ /* 0x000f280000300800 */
[----:B------:R-:W2:Y:S04]  /*5cbc0*/  LDL.LU R16, [R1+0x980] ;  /* 0x0009800001107983 */ /* 0x000ea80000300800 */
[----:B------:R-:W2:Y:S04]  /*5cbd0*/  LDL.LU R17, [R1+0x984] ;  /* 0x0009840001117983 */ /* 0x000ea80000300800 */
[----:B------:R-:W2:Y:S04]  /*5cbe0*/  LDL.LU R18, [R1+0x988] ;  /* 0x0009880001127983 */ /* 0x000ea80000300800 */
[----:B------:R-:W2:Y:S04]  /*5cbf0*/  LDL.LU R19, [R1+0x98c] ;  /* 0x00098c0001137983 */ /* 0x000ea80000300800 */
[----:B--2---:R0:W-:Y:S04]  /*5cc00*/  STL.64 [R1+0x3ef8], R18 ;  /* 0x003ef81201007387 */ /* 0x0041e80000100a00 */
[----:B------:R-:W-:Y:S04]  /*5cc10*/  STL.64 [R1+0x3ef0], R16 ;  /* 0x003ef01001007387 */ /* 0x000fe80000100a00 */
[----:B0-----:R-:W2:Y:S04]  /*5cc20*/  LDL R18, [R1+0x1a8] ;  /* 0x0001a80001127983 */ /* 0x001ea80000100800 */
[----:B------:R-:W2:Y:S04]  /*5cc30*/  LDL R19, [R1+0x1ac] ;  /* 0x0001ac0001137983 */ /* 0x000ea80000100800 */
[----:B----4-:R0:W-:Y:S04]  /*5cc40*/  STL.64 [R1+0x3ee8], R26 ;  /* 0x003ee81a01007387 */ /* 0x0101e80000100a00 */
[----:B---3--:R-:W-:Y:S04]  /*5cc50*/  STL.64 [R1+0x3ee0], R24 ;  /* 0x003ee01801007387 */ /* 0x008fe80000100a00 */
[----:B0-----:R-:W3:Y:S01]  /*5cc60*/  LDL.64 R26, [R1+0x188] ;  /* 0x00018800011a7983 */ /* 0x001ee20000100a00 */
[----:B------:R-:W-:-:S15]  /*5cc70*/  HMMA.16816.F32 R12, R20, R14, R8 ;  /* 0x0000000e140c723c */ /* 0x000fde0000001808 */
[----:B------:R-:W-:-:S04]  /*5cc80*/  NOP ;  /* 0x0000000000007918 */ /* 0x000fc80000000000 */
[----:B------:R-:W-:Y:S02]  /*5cc90*/  IMAD.MOV.U32 R8, RZ, RZ, R14 ;  /* 0x000000ffff087224 */ /* 0x000fe400078e000e */
[----:B------:R-:W-:Y:S02]  /*5cca0*/  IMAD.MOV.U32 R5, RZ, RZ, R15 ;  /* 0x000000ffff057224 */ /* 0x000fe400078e000f */
[----:B------:R-:W-:Y:S01]  /*5ccb0*/  IMAD.MOV.U32 R9, RZ, RZ, R13 ;  /* 0x000000ffff097224 */ /* 0x000fe200078e000d */
[----:B---3--:R0:W-:Y:S04]  /*5ccc0*/  STL.64 [R1+0x3f00], R26 ;  /* 0x003f001a01007387 */ /* 0x0081e80000100a00 */
[----:B0-----:R-:W3:Y:S04]  /*5ccd0*/  LDL.64 R26, [R1+0x198] ;  /* 0x00019800011a7983 */ /* 0x001ee80000100a00 */
[----:B------:R-:W-:Y:S04]  /*5cce0*/  STL [R1+0x3440], R28 ;  /* 0x0034401c01007387 */ /* 0x000fe80000100800 */
[----:B------:R-:W4:Y:S04]  /*5ccf0*/  LDL.LU.64 R10, [R1+0x3f28] ;  /* 0x003f2800010a7983 */ /* 0x000f280000300a00 */
[----:B------:R0:W-:Y:S04]  /*5cd00*/  STL [R1+0x9b0], R12 ;  /* 0x0009b00c01007387 */ /* 0x0001e80000100800 */
[----:B------:R-:W2:Y:S04]  /*5cd10*/  LDL.LU.64 R14, [R1+0x3f20] ;  /* 0x003f2000010e7983 */ /* 0x000ea80000300a00 */
[----:B0-----:R-:W2:Y:S04]  /*5cd20*/  LDL.LU.64 R12, [R1+0x3f18] ;  /* 0x003f1800010c7983 */ /* 0x001ea80000300a00 */
[----:B------:R-:W-:Y:S04]  /*5cd30*/  STL [R1+0x344c], R5 ;  /* 0x00344c0501007387 */ /* 0x000fe80000100800 */
[----:B------:R-:W-:Y:S04]  /*5cd40*/  STL [R1+0x3448], R8 ;  /* 0x0034480801007387 */ /* 0x000fe80000100800 */
[----:B------:R-:W-:Y:S01]  /*5cd50*/  STL [R1+0x3444], R9 ;  /* 0x0034440901007387 */ /* 0x000fe20000100800 */
[----:B--2---:R-:W-:Y:S03]  /*5cd60*/  HMMA.16816.F32 R16, R20, R18, R12 ;  /* 0x000000121410723c */ /* 0x004fe6000000180c */
[----:B------:R-:W3:Y:S04]  /*5cd70*/  LDL.LU.64 R14, [R1+0x3f10] ;  /* 0x003f1000010e7983 */ /* 0x000ee80000300a00 */
[----:B------:R-:W3:-:S12]  /*5cd80*/  LDL.LU.64 R12, [R1+0x3f08] ;  /* 0x003f0800010c7983 */ /* 0x000ed80000300a00 */
[----:B------:R-:W-:Y:S04]  /*5cd90*/  STL.64 [R1+0x9a0], R16 ;  /* 0x0009a01001007387 */ /* 0x000fe80000100a00 */
[----:B------:R3:W-:Y:S01]  /*5cda0*/  STL [R1+0x9a8], R18 ;  /* 0x0009a81201007387 */ /* 0x0007e20000100800 */
[----:B------:R-:W-:-:S05]  /*5cdb0*/  IMAD.MOV.U32 R28, RZ, RZ, R19 ;  /* 0x000000ffff1c7224 */ /* 0x000fca00078e0013 */
[----:B------:R-:W-:Y:S01]  /*5cdc0*/  STL [R1+0x3450], R28 ;  /* 0x0034501c01007387 */ /* 0x000fe20000100800 */
[----:B---3--:R-:W-:Y:S01]  /*5cdd0*/  HMMA.16816.F32 R16, R20, R26, R12 ;  /* 0x0000001a1410723c */ /* 0x008fe2000000180c */
[----:B------:R-:W-:Y:S02]  /*5cde0*/  IMAD.MOV.U32 R14, RZ, RZ, R26 ;  /* 0x000000ffff0e7224 */ /* 0x000fe400078e001a */
[----:B------:R-:W-:Y:S02]  /*5cdf0*/  IMAD.MOV.U32 R15, RZ, RZ, R27 ;  /* 0x000000ffff0f7224 */ /* 0x000fe400078e001b */
[----:B------:R-:W2:-:S14]  /*5ce00*/  LDL.LU.64 R26, [R1+0x3f00] ;  /* 0x003f0000011a7983 */ /* 0x000e9c0000300a00 */
[----:B------:R-:W-:Y:S01]  /*5ce10*/  IMAD.MOV.U32 R8, RZ, RZ, R18 ;  /* 0x000000ffff087224 */ /* 0x000fe200078e0012 */
[----:B------:R0:W-:Y:S01]  /*5ce20*/  STL [R1+0x990], R16 ;  /* 0x0009901001007387 */ /* 0x0001e20000100800 */
[----:B------:R-:W-:Y:S02]  /*5ce30*/  IMAD.MOV.U32 R9, RZ, RZ, R19 ;  /* 0x000000ffff097224 */ /* 0x000fe400078e0013 */
[----:B------:R-:W-:Y:S01]  /*5ce40*/  IMAD.MOV.U32 R5, RZ, RZ, R17 ;  /* 0x000000ffff057224 */ /* 0x000fe200078e0011 */
[----:B------:R-:W3:Y:S04]  /*5ce50*/  LDL.LU.64 R18, [R1+0x3ef8] ;  /* 0x003ef80001127983 */ /* 0x000ee80000300a00 */
[----:B0-----:R-:W3:Y:S04]  /*5ce60*/  LDL.LU.64 R16, [R1+0x3ef0] ;  /* 0x003ef00001107983 */ /* 0x001ee80000300a00 */
[----:B------:R-:W-:Y:S04]  /*5ce70*/  STL [R1+0x345c], R9 ;  /* 0x00345c0901007387 */ /* 0x000fe80000100800 */
[----:B------:R-:W-:Y:S04]  /*5ce80*/  STL [R1+0x3458], R8 ;  /* 0x0034580801007387 */ /* 0x000fe80000100800 */
[----:B----4-:R0:W-:Y:S04]  /*5ce90*/  STL.64 [R1+0x3ed0], R10 ;  /* 0x003ed00a01007387 */ /* 0x0101e80000100a00 */
[----:B0-----:R-:W4:Y:S04]  /*5cea0*/  LDL.64 R10, [R1+0x168] ;  /* 0x00016800010a7983 */ /* 0x001f280000100a00 */
[----:B------:R0:W-:Y:S04]  /*5ceb0*/  STL [R1+0x3454], R5 ;  /* 0x0034540501007387 */ /* 0x0001e80000100800 */
[----:B------:R1:W-:Y:S04]  /*5cec0*/  STL.64 [R1+0x3ec8], R6 ;  /* 0x003ec80601007387 */ /* 0x0003e80000100a00 */
[----:B------:R-:W4:Y:S04]  /*5ced0*/  LDL.LU R4, [R1+0x960] ;  /* 0x0009600001047983 */ /* 0x000f280000300800 */
[----:B0-----:R-:W4:Y:S04]  /*5cee0*/  LDL.LU R5, [R1+0x964] ;  /* 0x0009640001057983 */ /* 0x001f280000300800 */
[----:B-1----:R-:W4:Y:S01]  /*5cef0*/  LDL.LU R6, [R1+0x968] ;  /* 0x0009680001067983 */ /* 0x002f220000300800 */
[----:B--2---:R-:W-:-:S02]  /*5cf00*/  IMAD.MOV.U32 R13, RZ, RZ, R26 ;  /* 0x000000ffff0d7224 */ /* 0x004fc400078e001a */
[----:B------:R-:W-:Y:S01]  /*5cf10*/  IMAD.MOV.U32 R12, RZ, RZ, R27 ;  /* 0x000000ffff0c7224 */ /* 0x000fe200078e001b */
[----:B---3--:R-:W-:Y:S01]  /*5cf20*/  HMMA.16816.F32 R16, R20, R26, R16 ;  /* 0x0000001a1410723c */ /* 0x008fe20000001810 */
[----:B------:R-:W2:Y:S04]  /*5cf30*/  LDL.LU.64 R26, [R1+0x3ee8] ;  /* 0x003ee800011a7983 */ /* 0x000ea80000300a00 */
[----:B------:R-:W2:-:S14]  /*5cf40*/  LDL.LU.64 R24, [R1+0x3ee0] ;  /* 0x003ee00001187983 */ /* 0x000e9c0000300a00 */
[----:B------:R-:W-:Y:S04]  /*5cf50*/  STL.64 [R1+0x980], R16 ;  /* 0x0009801001007387 */ /* 0x000fe80000100a00 */
[----:B------:R0:W-:Y:S01]  /*5cf60*/  STL [R1+0x988], R18 ;  /* 0x0009881201007387 */ /* 0x0001e20000100800 */
[----:B------:R-:W-:-:S03]  /*5cf70*/  IMAD.MOV.U32 R28, RZ, RZ, R19 ;  /* 0x000000ffff1c7224 */ /* 0x000fc600078e0013 */
[----:B0-----:R-:W2:Y:S04]  /*5cf80*/  LDL.LU.64 R18, [R1+0x3ed8] ;  /* 0x003ed80001127983 */ /* 0x001ea80000300a00 */
[----:B------:R0:W-:Y:S04]  /*5cf90*/  STL.64 [R1+0x3d40], R14 ;  /* 0x003d400e01007387 */ /* 0x0001e80000100a00 */
[----:B------:R-:W-:Y:S04]  /*5cfa0*/  STL.64 [R1+0x3d38], R12 ;  /* 0x003d380c01007387 */ /* 0x000fe80000100a00 */
[----:B------:R-:W-:Y:S01]  /*5cfb0*/  STL [R1+0x3460], R28 ;  /* 0x0034601c01007387 */ /* 0x000fe20000100800 */
[----:B--2---:R-:W-:-:S15]  /*5cfc0*/  HMMA.16816.F32 R16, R20, R18, R24 ;  /* 0x000000121410723c */ /* 0x004fde0000001818 */
[----:B------:R-:W-:-:S04]  /*5cfd0*/  NOP ;  /* 0x0000000000007918 */ /* 0x000fc80000000000 */
[----:B------:R-:W-:Y:S04]  /*5cfe0*/  STL.64 [R1+0x970], R16 ;  /* 0x0009701001007387 */ /* 0x000fe80000100a00 */
[----:B------:R-:W-:Y:S04]  /*5cff0*/  STL [R1+0x978], R18 ;  /* 0x0009781201007387 */ /* 0x000fe80000100800 */
[----:B0-----:R-:W2:Y:S04]  /*5d000*/  LDL.64 R14, [R1+0x138] ;  /* 0x00013800010e7983 */ /* 0x001ea80000100a00 */
[----:B--2---:R0:W-:Y:S04]  /*5d010*/  STL.64 [R1+0x3e98], R14 ;  /* 0x003e980e01007387 */ /* 0x0041e80000100a00 */
[----:B0-----:R-:W2:Y:S04]  /*5d020*/  LDL.64 R14, [R1+0x148] ;  /* 0x00014800010e7983 */ /* 0x001ea80000100a00 */
[----:B--2---:R0:W-:Y:S04]  /*5d030*/  STL.64 [R1+0x3eb0], R14 ;  /* 0x003eb00e01007387 */ /* 0x0041e80000100a00 */
[----:B0-----:R-:W2:Y:S04]  /*5d040*/  LDL.64 R14, [R1+0x158] ;  /* 0x00015800010e7983 */ /* 0x001ea80000100a00 */
[----:B------:R-:W3:Y:S04]  /*5d050*/  LDL.LU R24, [R1+0x920] ;  /* 0x0009200001187983 */ /* 0x000ee80000300800 */
[----:B------:R-:W3:Y:S04]  /*5d060*/  LDL.LU R25, [R1+0x924] ;  /* 0x0009240001197983 */ /* 0x000ee80000300800 */
[----:B------:R-:W2:Y:S04]  /*5d070*/  LDL.LU R26, [R1+0x928] ;  /* 0x00092800011a7983 */ /* 0x000ea80000300800 */
[----:B------:R-:W2:Y:S04]  /*5d080*/  LDL.LU R27, [R1+0x92c] ;  /* 0x00092c00011b7983 */ /* 0x000ea80000300800 */
[----:B--2---:R-:W-:Y:S04]  /*5d090*/  STL.64 [R1+0x3ea8], R26 ;  /* 0x003ea81a01007387 */ /* 0x004fe80000100a00 */
[----:B---3--:R0:W-:Y:S04]  /*5d0a0*/  STL.64 [R1+0x3ea0], R24 ;  /* 0x003ea01801007387 */ /* 0x0081e80000100a00 */
[----:B0-----:R-:W2:Y:S04]  /*5d0b0*/  LDL.LU R24, [R1+0x940] ;  /* 0x0009400001187983 */ /* 0x001ea80000300800 */
[----:B------:R-:W2:Y:S04]  /*5d0c0*/  LDL.LU R25, [R1+0x944] ;  /* 0x0009440001197983 */ /* 0x000ea80000300800 */
[----:B------:R-:W3:Y:S04]  /*5d0d0*/  LDL.LU R26, [R1+0x948] ;  /* 0x00094800011a7983 */ /* 0x000ee80000300800 */
[----:B------:R-:W3:Y:S01]  /*5d0e0*/  LDL.LU R27, [R1+0x94c] ;  /* 0x00094c00011b7983 */ /* 0x000ee20000300800 */
[----:B------:R-:W-:-:S03]  /*5d0f0*/  IMAD.MOV.U32 R7, RZ, RZ, R29 ;  /* 0x000000ffff077224 */ /* 0x000fc600078e001d */
[----:B---3--:R-:W-:Y:S04]  /*5d100*/  STL.64 [R1+0x3ec0], R26 ;  /* 0x003ec01a01007387 */ /* 0x008fe80000100a00 */
[----:B--2---:R0:W-:Y:S04]  /*5d110*/  STL.64 [R1+0x3eb8], R24 ;  /* 0x003eb81801007387 */ /* 0x0041e80000100a00 */
[----:B0-----:R-:W2:Y:S04]  /*5d120*/  LDL.LU R24, [R1+0x950] ;  /* 0x0009500001187983 */ /* 0x001ea80000300800 */
[----:B------:R-:W2:Y:S04]  /*5d130*/  LDL.LU R25, [R1+0x954] ;  /* 0x0009540001197983 */ /* 0x000ea80000300800 */
[----:B------:R-:W2:Y:S04]  /*5d140*/  LDL.LU R26, [R1+0x958] ;  /* 0x00095800011a7983 */ /* 0x000ea80000300800 */
[----:B------:R-:W2:Y:S01]  /*5d150*/  LDL.LU R27, [R1+0x95c] ;  /* 0x00095c00011b7983 */ /* 0x000ea20000300800 */
[----:B----4-:R-:W-:Y:S01]  /*5d160*/  HMMA.16816.F32 R4, R20, R10, R4 ;  /* 0x0000000a1404723c */ /* 0x010fe20000001804 */
[----:B------:R-:W-:-:S02]  /*5d170*/  IMAD.MOV.U32 R29, RZ, RZ, R19 ;  /* 0x000000ffff1d7224 */ /* 0x000fc400078e0013 */
[----:B------:R-:W-:Y:S01]  /*5d180*/  IMAD.MOV.U32 R0, RZ, RZ, R11 ;  /* 0x000000ffff007224 */ /* 0x000fe200078e000b */
[----:B------:R-:W3:Y:S01]  /*5d190*/  LDL.64 R18, [R1+0x128] ;  /* 0x0001280001127983 */ /* 0x000ee20000100a00 */
[----:B------:R-:W-:-:S03]  /*5d1a0*/  IMAD.MOV.U32 R2, RZ, RZ, R10 ;  /* 0x000000ffff027224 */ /* 0x000fc600078e000a */
[----:B------:R-:W-:Y:S04]  /*5d1b0*/  STL [R1+0x36a8], R29 ;  /* 0x0036a81d01007387 */ /* 0x000fe80000100800 */
[----:B------:R-:W4:Y:S01]  /*5d1c0*/  LDL.LU.64 R10, [R1+0x3ed0] ;  /* 0x003ed000010a7983 */ /* 0x000f220000300a00 */
[----:B------:R-:W-:-:S06]  /*5d1d0*/  IMAD.MOV.U32 R3, RZ, RZ, R15 ;  /* 0x000000ffff037224 */ /* 0x000fcc00078e000f */
[----:B------:R-:W-:Y:S02]  /*5d1e0*/  IMAD.MOV.U32 R9, RZ, RZ, R5 ;  /* 0x000000ffff097224 */ /* 0x000fe400078e0005 */
[----:B------:R-:W-:Y:S02]  /*5d1f0*/  IMAD.MOV.U32 R8, RZ, RZ, R6 ;  /* 0x000000ffff087224 */ /* 0x000fe400078e0006 */
[----:B------:R-:W-:Y:S02]  /*5d200*/  IMAD.MOV.U32 R5, RZ, RZ, R7 ;  /* 0x000000ffff057224 */ /* 0x000fe400078e0007 */
[----:B------:R-:W-:Y:S01]  /*5d210*/  IMAD.MOV.U32 R28, RZ, RZ, R4 ;  /* 0x000000ffff1c7224 */ /* 0x000fe200078e0004 */
[----:B------:R-:W3:Y:S04]  /*5d220*/  LDL.LU.64 R6, [R1+0x3ec8] ;  /* 0x003ec80001067983 */ /* 0x000ee80000300a00 */
[----:B------:R-:W-:Y:S04]  /*5d230*/  STL [R1+0x3c2c], R0 ;  /* 0x003c2c0001007387 */ /* 0x000fe80000100800 */
[----:B------:R-:W-:Y:S04]  /*5d240*/  STL [R1+0x3c28], R2 ;  /* 0x003c280201007387 */ /* 0x000fe80000100800 */
[----:B------:R-:W-:Y:S04]  /*5d250*/  STL [R1+0x37d4], R8 ;  /* 0x0037d40801007387 */ /* 0x000fe80000100800 */
[----:B------:R-:W-:Y:S04]  /*5d260*/  STL [R1+0x37d0], R9 ;  /* 0x0037d00901007387 */ /* 0x000fe80000100800 */
[----:B------:R-:W-:Y:S01]  /*5d270*/  STL [R1+0x36ac], R28 ;  /* 0x0036ac1c01007387 */ /* 0x000fe20000100800 */
        /* <DEDUP_REMOVED lines=8> */
[----:B------:R-:W-:Y:S04]  /*5d300*/  STL [R1+0x3c34], R3 ;  /* 0x003c340301007387 */ /* 0x000fe80000100800 */
[----:B------:R0:W-:Y:S04]  /*5d310*/  STL [R1+0x3c30], R4 ;  /* 0x003c300401007387 */ /* 0x0001e80000100800 */
[----:B---3--:R-:W-:Y:S04]  /*5d320*/  STL.64 [R1+0x3e80], R6 ;  /* 0x003e800601007387 */ /* 0x008fe80000100a00 */
[----:B------:R1:W-:Y:S04]  /*5d330*/  STL [R1+0x3e78], R5 ;  /* 0x003e780501007387 */ /* 0x0003e80000100800 */
[----:B0-----:R-:W3:Y:S04]  /*5d340*/  LDL.LU R4, [R1+0x930] ;  /* 0x0009300001047983 */ /* 0x001ee80000300800 */
[----:B-1----:R-:W3:Y:S04]  /*5d350*/  LDL.LU R5, [R1+0x934] ;  /* 0x0009340001057983 */ /* 0x002ee80000300800 */
[----:B------:R-:W3:Y:S04]  /*5d360*/  LDL.LU R6, [R1+0x938] ;  /* 0x0009380001067983 */ /* 0x000ee80000300800 */
[----:B------:R-:W3:Y:S01]  /*5d370*/  LDL.LU R7, [R1+0x93c] ;  /* 0x00093c0001077983 */ /* 0x000ee20000300800 */
        /* <DEDUP_REMOVED lines=8> */
[----:B------:R-:W3:Y:S04]  /*5d400*/  LDL.LU.64 R14, [R1+0x3e98] ;  /* 0x003e9800010e7983 */ /* 0x000ee80000300a00 */
[----:B------:R-:W-:Y:S04]  /*5d410*/  STL [R1+0x3c3c], R8 ;  /* 0x003c3c0801007387 */ /* 0x000fe80000100800 */
[----:B------:R-:W-:Y:S04]  /*5d420*/  STL [R1+0x3c38], R9 ;  /* 0x003c380901007387 */ /* 0x000fe80000100800 */
[----:B----4-:R-:W-:Y:S01]  /*5d430*/  STL.64 [R1+0x3e70], R10 ;  /* 0x003e700a01007387 */ /* 0x010fe20000100a00 */
[----:B---3--:R-:W-:Y:S01]  /*5d440*/  HMMA.16816.F32 R4, R20, R14, R4 ;  /* 0x0000000e1404723c */ /* 0x008fe20000001804 */
[----:B------:R-:W-:-:S02]  /*5d450*/  IMAD.MOV.U32 R29, RZ, RZ, R14 ;  /* 0x000000ffff1d7224 */ /* 0x000fc400078e000e */
[----:B------:R-:W-:-:S15]  /*5d460*/  IMAD.MOV.U32 R28, RZ, RZ, R15 ;  /* 0x000000ffff1c7224 */ /* 0x000fde00078e000f */
[----:B------:R-:W-:Y:S01]  /*5d470*/  NOP ;  /* 0x0000000000007918 */ /* 0x000fe20000000000 */
[----:B------:R-:W-:Y:S04]  /*5d480*/  STL.64 [R1+0x930], R4 ;  /* 0x0009300401007387 */ /* 0x000fe80000100a00 */
[----:B------:R-:W-:Y:S04]  /*5d490*/  STL.64 [R1+0x938], R6 ;  /* 0x0009380601007387 */ /* 0x000fe80000100a00 */
[----:B------:R-:W3:Y:S04]  /*5d4a0*/  LDL.64 R14, [R1+0xd8] ;  /* 0x0000d800010e7983 */ /* 0x000ee80000100a00 */
[----:B---3--:R0:W-:Y:S04]  /*5d4b0*/  STL.64 [R1+0x3e38], R14 ;  /* 0x003e380e01007387 */ /* 0x0081e80000100a00 */
[----:B0-----:R-:W3:Y:S01]  /*5d4c0*/  LDL.64 R14, [R1+0xe8] ;  /* 0x0000e800010e7983 */ /* 0x001ee20000100a00 */
[C---:B--2---:R-:W-:Y:S03]  /*5d4d0*/  HMMA.16816.F32 R4, R20.reuse, R18, R24 ;  /* 0x000000121404723c */ /* 0x044fe60000001818 */
[----:B---3--:R0:W-:Y:S04]  /*5d4e0*/  STL.64 [R1+0x3e50], R14 ;  /* 0x003e500e01007387 */ /* 0x0081e80000100a00 */
[----:B0-----:R-:W2:Y:S04]  /*5d4f0*/  LDL.64 R14, [R1+0xf8] ;  /* 0x0000f800010e7983 */ /* 0x001ea80000100a00 */
[----:B--2---:R-:W-:Y:S04]  /*5d500*/  STL.64 [R1+0x3e68], R14 ;  /* 0x003e680e01007387 */ /* 0x004fe80000100a00 */
[----:B------:R-:W-:Y:S04]  /*5d510*/  STL [R1+0x3c44], R28 ;  /* 0x003c441c01007387 */ /* 0x000fe80000100800 */
[----:B------:R-:W-:Y:S04]  /*5d520*/  STL [R1+0x3c40], R29 ;  /* 0x003c401d01007387 */ /* 0x000fe80000100800 */
[----:B------:R-:W-:Y:S04]  /*5d530*/  STL.64 [R1+0x920], R4 ;  /* 0x0009200401007387 */ /* 0x000fe80000100a00 */
[----:B------:R0:W-:Y:S04]  /*5d540*/  STL.64 [R1+0x928], R6 ;  /* 0x0009280601007387 */ /* 0x0001e80000100a00 */
[----:B0-----:R-:W2:Y:S04]  /*5d550*/  LDL.64 R6, [R1+0x118] ;  /* 0x0001180001067983 */ /* 0x001ea80000100a00 */
[----:B------:R-:W3:Y:S04]  /*5d560*/  LDL.LU R8, [R1+0x900] ;  /* 0x0009000001087983 */ /* 0x000ee80000300800 */
[----:B------:R-:W3:Y:S04]  /*5d570*/  LDL.LU R9, [R1+0x904] ;  /* 0x0009040001097983 */ /* 0x000ee80000300800 */
[----:B------:R-:W4:Y:S04]  /*5d580*/  LDL.LU R10, [R1+0x908] ;  /* 0x00090800010a7983 */ /* 0x000f280000300800 */
[----:B------:R-:W4:Y:S04]  /*5d590*/  LDL.LU R11, [R1+0x90c] ;  /* 0x00090c00010b7983 */ /* 0x000f280000300800 */
[----:B----4-:R-:W-:Y:S04]  /*5d5a0*/  STL.64 [R1+0x3e90], R10 ;  /* 0x003e900a01007387 */ /* 0x010fe80000100a00 */
[----:B---3--:R0:W-:Y:S04]  /*5d5b0*/  STL.64 [R1+0x3e88], R8 ;  /* 0x003e880801007387 */ /* 0x0081e80000100a00 */
[----:B0-----:R-:W2:Y:S04]  /*5d5c0*/  LDL.LU R8, [R1+0x910] ;  /* 0x0009100001087983 */ /* 0x001ea80000300800 */
[----:B------:R-:W2:Y:S04]  /*5d5d0*/  LDL.LU R9, [R1+0x914] ;  /* 0x0009140001097983 */ /* 0x000ea80000300800 */
[----:B------:R-:W2:Y:S04]  /*5d5e0*/  LDL.LU R10, [R1+0x918] ;  /* 0x00091800010a7983 */ /* 0x000ea80000300800 */
[----:B------:R-:W2:Y:S04]  /*5d5f0*/  LDL.LU R11, [R1+0x91c] ;  /* 0x00091c00010b7983 */ /* 0x000ea80000300800 */
[----:B------:R-:W3:Y:S04]  /*5d600*/  LDL.64 R14, [R1+0x108] ;  /* 0x00010800010e7983 */ /* 0x000ee80000100a00 */
[----:B------:R-:W4:Y:S04]  /*5d610*/  LDL.LU R24, [R1+0x8c0] ;  /* 0x0008c00001187983 */ /* 0x000f280000300800 */
[----:B------:R-:W4:Y:S04]  /*5d620*/  LDL.LU R25, [R1+0x8c4] ;  /* 0x0008c40001197983 */ /* 0x000f280000300800 */
[----:B------:R-:W2:Y:S04]  /*5d630*/  LDL.LU R26, [R1+0x8c8] ;  /* 0x0008c800011a7983 */ /* 0x000ea80000300800 */
[----:B------:R-:W2:Y:S04]  /*5d640*/  LDL.LU R27, [R1+0x8cc] ;  /* 0x0008cc00011b7983 */ /* 0x000ea80000300800 */
[----:B--2---:R-:W-:Y:S04]  /*5d650*/  STL.64 [R1+0x3e30], R26 ;  /* 0x003e301a01007387 */ /* 0x004fe80000100a00 */
[----:B----4-:R0:W-:Y:S04]  /*5d660*/  STL.64 [R1+0x3e28], R24 ;  /* 0x003e281801007387 */ /* 0x0101e80000100a00 */
[----:B0-----:R-:W2:Y:S04]  /*5d670*/  LDL.LU R24, [R1+0x8d0] ;  /* 0x0008d00001187983 */ /* 0x001ea80000300800 */
[----:B------:R-:W2:Y:S04]  /*5d680*/  LDL.LU R25, [R1+0x8d4] ;  /* 0x0008d40001197983 */ /* 0x000ea80000300800 */
[----:B------:R-:W4:Y:S04]  /*5d690*/  LDL.LU R26, [R1+0x8d8] ;  /* 0x0008d800011a7983 */ /* 0x000f280000300800 */
[----:B------:R-:W4:Y:S01]  /*5d6a0*/  LDL.LU R27, [R1+0x8dc] ;  /* 0x0008dc00011b7983 */ /* 0x000f220000300800 */
[----:B------:R-:W-:Y:S03]  /*5d6b0*/  HMMA.16816.F32 R8, R20, R6, R8 ;  /* 0x000000061408723c */ /* 0x000fe60000001808 */
[----:B----4-:R-:W-:Y:S04]  /*5d6c0*/  STL.64 [R1+0x3e48], R26 ;  /* 0x003e481a01007387 */ /* 0x010fe80000100a00 */
[----:B--2---:R0:W-:Y:S04]  /*5d6d0*/  STL.64 [R1+0x3e40], R24 ;  /* 0x003e401801007387 */ /* 0x0041e80000100a00 */
[----:B0-----:R-:W2:Y:S04]  /*5d6e0*/  LDL.LU R24, [R1+0x8e0] ;  /* 0x0008e00001187983 */ /* 0x001ea80000300800 */
[----:B------:R-:W2:Y:S04]  /*5d6f0*/  LDL.LU R25, [R1+0x8e4] ;  /* 0x0008e40001197983 */ /* 0x000ea80000300800 */
[----:B------:R-:W4:Y:S04]  /*5d700*/  LDL.LU R26, [R1+0x8e8] ;  /* 0x0008e800011a7983 */ /* 0x000f280000300800 */
[----:B------:R-:W4:Y:S01]  /*5d710*/  LDL.LU R27, [R1+0x8ec] ;  /* 0x0008ec00011b7983 */ /* 0x000f220000300800 */
[----:B------:R-:W-:-:S02]  /*5d720*/  IMAD.MOV.U32 R2, RZ, RZ, R19 ;  /* 0x000000ffff027224 */ /* 0x000fc400078e0013 */
[----:B------:R-:W-:Y:S01]  /*5d730*/  IMAD.MOV.U32 R0, RZ, RZ, R18 ;  /* 0x000000ffff007224 */ /* 0x000fe200078e0012 */
[----:B----4-:R-:W-:Y:S04]  /*5d740*/  STL.64 [R1+0x3e60], R26 ;  /* 0x003e601a01007387 */ /* 0x010fe80000100a00 */
[----:B--2---:R0:W-:Y:S04]  /*5d750*/  STL.64 [R1+0x3e58], R24 ;  /* 0x003e581801007387 */ /* 0x0041e80000100a00 */
[----:B0-----:R-:W2:Y:S04]  /*5d760*/  LDL.LU R24, [R1+0x8f0] ;  /* 0x0008f00001187983 */ /* 0x001ea80000300800 */
[----:B------:R-:W2:Y:S04]  /*5d770*/  LDL.LU R25, [R1+0x8f4] ;  /* 0x0008f40001197983 */ /* 0x000ea80000300800 */
[----:B------:R-:W2:Y:S04]  /*5d780*/  LDL.LU R26, [R1+0x8f8] ;  /* 0x0008f800011a7983 */ /* 0x000ea80000300800 */
[----:B------:R-:W2:Y:S04]  /*5d790*/  LDL.LU R27, [R1+0x8fc] ;  /* 0x0008fc00011b7983 */ /* 0x000ea80000300800 */
[----:B------:R-:W4:Y:S04]  /*5d7a0*/  LDL.64 R18, [R1+0xc8] ;  /* 0x0000c80001127983 */ /* 0x000f280000100a00 */
[----:B------:R-:W-:Y:S04]  /*5d7b0*/  STL [R1+0x3c4c], R2 ;  /* 0x003c4c0201007387 */ /* 0x000fe80000100800 */
[----:B------:R-:W-:Y:S04]  /*5d7c0*/  STL [R1+0x3c48], R0 ;  /* 0x003c480001007387 */ /* 0x000fe80000100800 */
[----:B------:R-:W-:Y:S04]  /*5d7d0*/  STL.64 [R1+0x910], R8 ;  /* 0x0009100801007387 */ /* 0x000fe80000100a00 */
[----:B------:R0:W-:Y:S04]  /*5d7e0*/  STL.64 [R1+0x918], R10 ;  /* 0x0009180a01007387 */ /* 0x0001e80000100a00 */
[----:B0-----:R-:W3:Y:S04]  /*5d7f0*/  LDL.LU.64 R10, [R1+0x3e90] ;  /* 0x003e9000010a7983 */ /* 0x001ee80000300a00 */
[----:B------:R-:W3:Y:S01]  /*5d800*/  LDL.LU.64 R8, [R1+0x3e88] ;  /* 0x003e880001087983 */ /* 0x000ee20000300a00 */
[----:B------:R-:W-:-:S02]  /*5d810*/  IMAD.MOV.U32 R4, RZ, RZ, R7 ;  /* 0x000000ffff047224 */ /* 0x000fc400078e0007 */
[----:B------:R-:W-:Y:S02]  /*5d820*/  IMAD.MOV.U32 R3, RZ, RZ, R6 ;  /* 0x000000ffff037224 */ /* 0x000fe400078e0006 */
[----:B------:R-:W2:Y:S04]  /*5d830*/  LDL.LU.64 R6, [R1+0x3e80] ;  /* 0x003e800001067983 */ /* 0x000ea80000300a00 */
[----:B------:R-:W2:Y:S04]  /*5d840*/  LDL.LU R5, [R1+0x3e78] ;  /* 0x003e780001057983 */ /* 0x000ea80000300800 */
[----:B------:R-:W-:Y:S04]  /*5d850*/  STL [R1+0x3c54], R4 ;  /* 0x003c540401007387 */ /* 0x000fe80000100800 */
[----:B------:R-:W-:Y:S01]  /*5d860*/  STL [R1+0x3c50], R3 ;  /* 0x003c500301007387 */ /* 0x000fe20000100800 */
[----:B---3--:R-:W-:-:S15]  /*5d870*/  HMMA.16816.F32 R8, R20, R14, R8 ;  /* 0x0000000e1408723c */ /* 0x008fde0000001808 */
[----:B------:R-:W-:-:S04]  /*5d880*/  NOP ;  /* 0x0000000000007918 */ /* 0x000fc80000000000 */
[----:B------:R0:W-:Y:S04]  /*5d890*/  STL.64 [R1+0x900], R8 ;  /* 0x0009000801007387 */ /* 0x0001e80000100a00 */
[----:B------:R1:W-:Y:S01]  /*5d8a0*/  STL.64 [R1+0x908], R10 ;  /* 0x0009080a01007387 */ /* 0x0003e20000100a00 */
[----:B0-----:R-:W-:-:S03]  /*5d8b0*/  IMAD.MOV.U32 R8, RZ, RZ, R14 ;  /* 0x000000ffff087224 */ /* 0x001fc600078e000e */
[----:B-1----:R-:W3:Y:S01]  /*5d8c0*/  LDL.LU.64 R10, [R1+0x3e70] ;  /* 0x003e7000010a7983 */ /* 0x002ee20000300a00 */
[----:B------:R-:W-:-:S03]  /*5d8d0*/  IMAD.MOV.U32 R9, RZ, RZ, R15 ;  /* 0x000000ffff097224 */ /* 0x000fc600078e000f */
[----:B------:R-:W2:Y:S04]  /*5d8e0*/  LDL.LU.64 R14, [R1+0x3e68] ;  /* 0x003e6800010e7983 */ /* 0x000ea80000300a00 */
[----:B------:R-:W-:Y:S04]  /*5d8f0*/  STL [R1+0x3c5c], R9 ;  /* 0x003c5c0901007387 */ /* 0x000fe80000100800 */
[----:B------:R-:W-:Y:S01]  /*5d900*/  STL [R1+0x3c58], R8 ;  /* 0x003c580801007387 */ /* 0x000fe20000100800 */
        /* <DEDUP_REMOVED lines=28> */
[----:B0-----:R-:W4:Y:S04]  /*5dad0*/  LDL.LU.64 R26, [R1+0x3e30] ;  /* 0x003e3000011a7983 */ /* 0x001f280000300a00 */
[----:B------:R-:W4:Y:S04]  /*5dae0*/  LDL.LU.64 R24, [R1+0x3e28] ;  /* 0x003e280001187983 */ /* 0x000f280000300a00 */
[----:B------:R-:W-:Y:S04]  /*5daf0*/  STL [R1+0x3c74], R3 ;  /* 0x003c740301007387 */ /* 0x000fe80000100800 */
[----:B------:R-:W-:Y:S04]  /*5db00*/  STL [R1+0x3c70], R4 ;  /* 0x003c700401007387 */ /* 0x000fe80000100800 */
[----:B------:R0:W-:Y:S04]  /*5db10*/  STL.64 [R1+0x3de8], R6 ;  /* 0x003de80601007387 */ /* 0x0001e80000100a00 */
[----:B------:R-:W-:Y:S04]  /*5db20*/  STL [R1+0x3de0], R5 ;  /* 0x003de00501007387 */ /* 0x000fe80000100800 */
[----:B0-----:R-:W2:Y:S04]  /*5db30*/  LDL.64 R6, [R1+0x98] ;  /* 0x0000980001067983 */ /* 0x001ea80000100a00 */
[----:B--2---:R0:W-:Y:S04]  /*5db40*/  STL.64 [R1+0x3df8], R6 ;  /* 0x003df80601007387 */ /* 0x0041e80000100a00 */
[----:B0-----:R-:W2:Y:S01]  /*5db50*/  LDL.64 R6, [R1+0xa8] ;  /* 0x0000a80001067983 */ /* 0x001ea20000100a00 */
[----:B----4-:R-:W-:Y:S03]  /*5db60*/  HMMA.16816.F32 R12, R20, R18, R24 ;  /* 0x00000012140c723c */ /* 0x010fe60000001818 */
[----:B--2---:R0:W-:Y:S04]  /*5db70*/  STL.64 [R1+0x3e10], R6 ;  /* 0x003e100601007387 */ /* 0x0041e80000100a00 */
[----:B0-----:R-:W2:-:S12]  /*5db80*/  LDL.64 R6, [R1+0xb8] ;  /* 0x0000b80001067983 */ /* 0x001e980000100a00 */
[----:B------:R-:W-:Y:S04]  /*5db90*/  STL.64 [R1+0x8c0], R12 ;  /* 0x0008c00c01007387 */ /* 0x000fe80000100a00 */
[----:B------:R0:W-:Y:S04]  /*5dba0*/  STL.64 [R1+0x8c8], R14 ;  /* 0x0008c80e01007387 */ /* 0x0001e80000100a00 */
[----:B0-----:R-:W4:Y:S04]  /*5dbb0*/  LDL.64 R14, [R1+0x78] ;  /* 0x00007800010e7983 */ /* 0x001f280000100a00 */
[----:B----4-:R0:W-:Y:S04]  /*5dbc0*/  STL.64 [R1+0x3dc8], R14 ;  /* 0x003dc80e01007387 */ /* 0x0101e80000100a00 */
[----:B0-----:R-:W4:Y:S04]  /*5dbd0*/  LDL.64 R14, [R1+0x88] ;  /* 0x00008800010e7983 */ /* 0x001f280000100a00 */
[----:B----4-:R0:W-:Y:S04]  /*5dbe0*/  STL.64 [R1+0x3df0], R14 ;  /* 0x003df00e01007387 */ /* 0x0101e80000100a00 */
[----:B------:R-:W4:Y:S04]  /*5dbf0*/  LDL.LU R12, [R1+0x890] ;  /* 0x00089000010c7983 */ /* 0x000f280000300800 */
[----:B------:R-:W4:Y:S04]  /*5dc00*/  LDL.LU R13, [R1+0x894] ;  /* 0x00089400010d7983 */ /* 0x000f280000300800 */
[----:B0-----:R-:W2:Y:S04]  /*5dc10*/  LDL.LU R14, [R1+0x898] ;  /* 0x00089800010e7983 */ /* 0x001ea80000300800 */
[----:B------:R-:W2:Y:S04]  /*5dc20*/  LDL.LU R15, [R1+0x89c] ;  /* 0x00089c00010f7983 */ /* 0x000ea80000300800 */
[----:B--2---:R-:W-:Y:S04]  /*5dc30*/  STL.64 [R1+0x3e08], R14 ;  /* 0x003e080e01007387 */ /* 0x004fe80000100a00 */
[----:B----4-:R0:W-:Y:S04]  /*5dc40*/  STL.64 [R1+0x3e00], R12 ;  /* 0x003e000c01007387 */ /* 0x0101e80000100a00 */
[----:B0-----:R-:W2:Y:S04]  /*5dc50*/  LDL.LU R12, [R1+0x8a0] ;  /* 0x0008a000010c7983 */ /* 0x001ea80000300800 */
[----:B------:R-:W2:Y:S04]  /*5dc60*/  LDL.LU R13, [R1+0x8a4] ;  /* 0x0008a400010d7983 */ /* 0x000ea80000300800 */
[----:B------:R-:W4:Y:S04]  /*5dc70*/  LDL.LU R14, [R1+0x8a8] ;  /* 0x0008a800010e7983 */ /* 0x000f280000300800 */
[----:B------:R-:W4:Y:S04]  /*5dc80*/  LDL.LU R15, [R1+0x8ac] ;  /* 0x0008ac00010f7983 */ /* 0x000f280000300800 */
[----:B----4-:R-:W-:Y:S04]  /*5dc90*/  STL.64 [R1+0x3e20], R14 ;  /* 0x003e200e01007387 */ /* 0x010fe80000100a00 */
[----:B--2---:R0:W-:Y:S04]  /*5dca0*/  STL.64 [R1+0x3e18], R12 ;  /* 0x003e180c01007387 */ /* 0x0041e80000100a00 */
[----:B0-----:R-:W2:Y:S04]  /*5dcb0*/  LDL.LU R12, [R1+0x8b0] ;  /* 0x0008b000010c7983 */ /* 0x001ea80000300800 */
[----:B------:R-:W2:Y:S04]  /*5dcc0*/  LDL.LU R13, [R1+0x8b4] ;  /* 0x0008b400010d7983 */ /* 0x000ea80000300800 */
[----:B------:R-:W2:Y:S04]  /*5dcd0*/  LDL.LU R14, [R1+0x8b8] ;  /* 0x0008b800010e7983 */ /* 0x000ea80000300800 */
[----:B------:R-:W2:Y:S04]  /*5dce0*/  LDL.LU R15, [R1+0x8bc] ;  /* 0x0008bc00010f7983 */ /* 0x000ea80000300800 */
[----:B------:R-:W4:Y:S04]  /*5dcf0*/  LDL.LU R24, [R1+0x860] ;  /* 0x0008600001187983 */ /* 0x000f280000300800 */
[----:B------:R-:W4:Y:S04]  /*5dd00*/  LDL.LU R25, [R1+0x864] ;  /* 0x0008640001197983 */ /* 0x000f280000300800 */
[----:B------:R-:W3:Y:S04]  /*5dd10*/  LDL.LU R26, [R1+0x868] ;  /* 0x00086800011a7983 */ /* 0x000ee80000300800 */
[----:B------:R-:W3:Y:S01]  /*5dd20*/  LDL.LU R27, [R1+0x86c] ;  /* 0x00086c00011b7983 */ /* 0x000ee20000300800 */
[----:B------:R-:W-:-:S02]  /*5dd30*/  IMAD.MOV.U32 R8, RZ, RZ, R19 ;  /* 0x000000ffff087224 */ /* 0x000fc400078e0013 */
[----:B------:R-:W-:Y:S02]  /*5dd40*/  IMAD.MOV.U32 R9, RZ, RZ, R18 ;  /* 0x000000ffff097224 */ /* 0x000fe400078e0012 */
[----:B------:R-:W-:Y:S02]  /*5dd50*/  IMAD.MOV.U32 R29, RZ, RZ, R6 ;  /* 0x000000ffff1d7224 */ /* 0x000fe400078e0006 */
[----:B------:R-:W-:Y:S01]  /*5dd60*/  IMAD.MOV.U32 R28, RZ, RZ, R7 ;  /* 0x000000ffff1c7224 */ /* 0x000fe200078e0007 */
[C---:B--2---:R-:W-:Y:S01]  /*5dd70*/  HMMA.16816.F32 R12, R20.reuse, R6, R12 ;  /* 0x00000006140c723c */ /* 0x044fe2000000180c */
[----:B---3--:R-:W-:Y:S04]  /*5dd80*/  STL.64 [R1+0x3dd8], R26 ;  /* 0x003dd81a01007387 */ /* 0x008fe80000100a00 */
[----:B----4-:R0:W-:Y:S04]  /*5dd90*/  STL.64 [R1+0x3dd0], R24 ;  /* 0x003dd01801007387 */ /* 0x0101e80000100a00 */
[----:B0-----:R-:W2:Y:S04]  /*5dda0*/  LDL.LU R24, [R1+0x880] ;  /* 0x0008800001187983 */ /* 0x001ea80000300800 */
[----:B------:R-:W2:Y:S04]  /*5ddb0*/  LDL.LU R25, [R1+0x884] ;  /* 0x0008840001197983 */ /* 0x000ea80000300800 */
[----:B------:R-:W2:Y:S04]  /*5ddc0*/  LDL.LU R26, [R1+0x888] ;  /* 0x00088800011a7983 */ /* 0x000ea80000300800 */
[----:B------:R-:W2:Y:S04]  /*5ddd0*/  LDL.LU R27, [R1+0x88c] ;  /* 0x00088c00011b7983 */ /* 0x000ea80000300800 */
[----:B------:R-:W3:Y:S04]  /*5dde0*/  LDL.64 R18, [R1+0x68] ;  /* 0x0000680001127983 */ /* 0x000ee80000100a00 */
[----:B------:R-:W-:Y:S04]  /*5ddf0*/  STL [R1+0x3c7c], R8 ;  /* 0x003c7c0801007387 */ /* 0x000fe80000100800 */
[----:B------:R-:W-:Y:S04]  /*5de00*/  STL [R1+0x3c78], R9 ;  /* 0x003c780901007387 */ /* 0x000fe80000100800 */
[----:B------:R-:W-:Y:S04]  /*5de10*/  STL.64 [R1+0x8b0], R12 ;  /* 0x0008b00c01007387 */ /* 0x000fe80000100a00 */
[----:B------:R0:W-:Y:S04]  /*5de20*/  STL.64 [R1+0x8b8], R14 ;  /* 0x0008b80e01007387 */ /* 0x0001e80000100a00 */
[----:B0-----:R-:W4:Y:S04]  /*5de30*/  LDL.LU.64 R14, [R1+0x3e20] ;  /* 0x003e2000010e7983 */ /* 0x001f280000300a00 */
[----:B------:R-:W4:Y:S04]  /*5de40*/  LDL.LU.64 R12, [R1+0x3e18] ;  /* 0x003e1800010c7983 */ /* 0x000f280000300a00 */
[----:B------:R-:W4:Y:S04]  /*5de50*/  LDL.LU.64 R6, [R1+0x3e10] ;  /* 0x003e100001067983 */ /* 0x000f280000300a00 */
[----:B------:R-:W-:Y:S04]  /*5de60*/  STL [R1+0x3c84], R28 ;  /* 0x003c841c01007387 */ /* 0x000fe80000100800 */
[----:B------:R-:W-:Y:S01]  /*5de70*/  STL [R1+0x3c80], R29 ;  /* 0x003c801d01007387 */ /* 0x000fe20000100800 */
[----:B----4-:R-:W-:Y:S01]  /*5de80*/  HMMA.16816.F32 R12, R20, R6, R12 ;  /* 0x00000006140c723c */ /* 0x010fe2000000180c */
[----:B------:R-:W-:-:S02]  /*5de90*/  IMAD.MOV.U32 R0, RZ, RZ, R6 ;  /* 0x000000ffff007224 */ /* 0x000fc400078e0006 */
[----:B------:R-:W-:-:S15]  /*5dea0*/  IMAD.MOV.U32 R2, RZ, RZ, R7 ;  /* 0x000000ffff027224 */ /* 0x000fde00078e0007 */
[----:B------:R-:W-:Y:S01]  /*5deb0*/  NOP ;  /* 0x0000000000007918 */ /* 0x000fe20000000000 */
        /* <DEDUP_REMOVED lines=13> */
[----:B0-----:R-:W2:Y:S04]  /*5df90*/  LDL.LU.64 R14, [R1+0x3df0] ;  /* 0x003df000010e7983 */ /* 0x001ea80000300a00 */
[----:B------:R-:W4:Y:S04]  /*5dfa0*/  LDL.LU.64 R6, [R1+0x3de8] ;  /* 0x003de80001067983 */ /* 0x000f280000300a00 */
[----:B------:R-:W3:Y:S04]  /*5dfb0*/  LDL.LU R5, [R1+0x3de0] ;  /* 0x003de00001057983 */ /* 0x000ee80000300800 */
[----:B------:R0:W-:Y:S01]  /*5dfc0*/  STL [R1+0x3c94], R4 ;  /* 0x003c940401007387 */ /* 0x0001e20000100800 */
[----:B--2---:R-:W-:Y:S03]  /*5dfd0*/  HMMA.16816.F32 R24, R20, R14, R24 ;  /* 0x0000000e1418723c */ /* 0x004fe60000001818 */
[----:B----4-:R-:W-:Y:S04]  /*5dfe0*/  STL.64 [R1+0x3dc0], R6 ;  /* 0x003dc00601007387 */ /* 0x010fe80000100a00 */
[----:B---3--:R1:W-:Y:S04]  /*5dff0*/  STL [R1+0x3db8], R5 ;  /* 0x003db80501007387 */ /* 0x0083e80000100800 */
[----:B0-----:R-:W2:Y:S01]  /*5e000*/  LDL.LU R4, [R1+0x870] ;  /* 0x0008700001047983 */ /* 0x001ea20000300800 */
[----:B------:R-:W-:-:S02]  /*5e010*/  IMAD.MOV.U32 R8, RZ, RZ, R14 ;  /* 0x000000ffff087224 */ /* 0x000fc400078e000e */
[----:B------:R-:W-:Y:S01]  /*5e020*/  IMAD.MOV.U32 R9, RZ, RZ, R15 ;  /* 0x000000ffff097224 */ /* 0x000fe200078e000f */
[----:B-1----:R-:W2:Y:S04]  /*5e030*/  LDL.LU R5, [R1+0x874] ;  /* 0x0008740001057983 */ /* 0x002ea80000300800 */
[----:B------:R-:W2:Y:S04]  /*5e040*/  LDL.LU R6, [R1+0x878] ;  /* 0x0008780001067983 */ /* 0x000ea80000300800 */
[----:B------:R-:W2:Y:S04]  /*5e050*/  LDL.LU R7, [R1+0x87c] ;  /* 0x00087c0001077983 */ /* 0x000ea80000300800 */
[----:B------:R-:W-:Y:S04]  /*5e060*/  STL [R1+0x3c90], R3 ;  /* 0x003c900301007387 */ /* 0x000fe80000100800 */
[----:B------:R-:W-:Y:S04]  /*5e070*/  STL.64 [R1+0x880], R24 ;  /* 0x0008801801007387 */ /* 0x000fe80000100a00 */
[----:B------:R0:W-:Y:S04]  /*5e080*/  STL.64 [R1+0x888], R26 ;  /* 0x0008881a01007387 */ /* 0x0001e80000100a00 */
[----:B0-----:R-:W3:Y:S04]  /*5e090*/  LDL.LU.64 R26, [R1+0x3dd8] ;  /* 0x003dd800011a7983 */ /* 0x001ee80000300a00 */
[----:B------:R-:W3:Y:S04]  /*5e0a0*/  LDL.LU.64 R24, [R1+0x3dd0] ;  /* 0x003dd00001187983 */ /* 0x000ee80000300a00 */
[----:B------:R-:W2:Y:S04]  /*5e0b0*/  LDL.LU.64 R14, [R1+0x3dc8] ;  /* 0x003dc800010e7983 */ /* 0x000ea80000300a00 */
[----:B------:R-:W-:Y:S04]  /*5e0c0*/  STL [R1+0x3c9c], R9 ;  /* 0x003c9c0901007387 */ /* 0x000fe80000100800 */
[----:B------:R-:W-:Y:S04]  /*5e0d0*/  STL [R1+0x3c98], R8 ;  /* 0x003c980801007387 */ /* 0x000fe80000100800 */
[----:B------:R-:W-:Y:S01]  /*5e0e0*/  STL.64 [R1+0x3da0], R10 ;  /* 0x003da00a01007387 */ /* 0x000fe20000100a00 */
[----:B--2---:R-:W-:Y:S01]  /*5e0f0*/  HMMA.16816.F32 R4, R20, R14, R4 ;  /* 0x0000000e1404723c */ /* 0x004fe20000001804 */
[----:B------:R-:W-:-:S02]  /*5e100*/  IMAD.MOV.U32 R28, RZ, RZ, R14 ;  /* 0x000000ffff1c7224 */ /* 0x000fc400078e000e */
[----:B------:R-:W-:-:S15]  /*5e110*/  IMAD.MOV.U32 R29, RZ, RZ, R15 ;  /* 0x000000ffff1d7224 */ /* 0x000fde00078e000f */
[----:B------:R-:W-:Y:S01]  /*5e120*/  NOP ;  /* 0x0000000000007918 */ /* 0x000fe20000000000 */
[----:B------:R-:W-:Y:S04]  /*5e130*/  STL.64 [R1+0x870], R4 ;  /* 0x0008700401007387 */ /* 0x000fe80000100a00 */
[----:B------:R3:W-:Y:S04]  /*5e140*/  STL.64 [R1+0x878], R6 ;  /* 0x0008780601007387 */ /* 0x0007e80000100a00 */
[----:B------:R-:W2:Y:S01]  /*5e150*/  LDL.64 R14, [R1+0x8] ;  /* 0x00000800010e7983 */ /* 0x000ea20000100a00 */
[----:B---3--:R-:W-:Y:S01]  /*5e160*/  HMMA.16816.F32 R4, R20, R18, R24 ;  /* 0x000000121404723c */ /* 0x008fe20000001818 */
[----:B------:R-:W-:-:S02]  /*5e170*/  IMAD.MOV.U32 R2, RZ, RZ, R18 ;  /* 0x000000ffff027224 */ /* 0x000fc400078e0012 */
[----:B------:R-:W-:Y:S01]  /*5e180*/  IMAD.MOV.U32 R0, RZ, RZ, R19 ;  /* 0x000000ffff007224 */ /* 0x000fe200078e0013 */
[----:B--2---:R-:W-:Y:S04]  /*5e190*/  STL.64 [R1+0x3d58], R14 ;  /* 0x003d580e01007387 */ /* 0x004fe80000100a00 */
[----:B------:R-:W-:Y:S04]  /*5e1a0*/  STL [R1+0x3ca4], R29 ;  /* 0x003ca41d01007387 */ /* 0x000fe80000100800 */
[----:B------:R-:W-:Y:S07]  /*5e1b0*/  STL [R1+0x3ca0], R28 ;  /* 0x003ca01c01007387 */ /* 0x000fee0000100800 */
[----:B------:R0:W-:Y:S04]  /*5e1c0*/  STL.64 [R1+0x860], R4 ;  /* 0x0008600401007387 */ /* 0x0001e80000100a00 */
[----:B------:R1:W-:Y:S04]  /*5e1d0*/  STL.64 [R1+0x868], R6 ;  /* 0x0008680601007387 */ /* 0x0003e80000100a00 */
[----:B------:R-:W2:Y:S04]  /*5e1e0*/  LDL.LU R16, [R1+0x810] ;  /* 0x0008100001107983 */ /* 0x000ea80000300800 */
[----:B------:R-:W2:Y:S04]  /*5e1f0*/  LDL.LU R17, [R1+0x814] ;  /* 0x0008140001117983 */ /* 0x000ea80000300800 */
[----:B------:R-:W3:Y:S04]  /*5e200*/  LDL.LU R18, [R1+0x818] ;  /* 0x0008180001127983 */ /* 0x000ee80000300800 */
[----:B------:R-:W3:Y:S04]  /*5e210*/  LDL.LU R19, [R1+0x81c] ;  /* 0x00081c0001137983 */ /* 0x000ee80000300800 */
[----:B------:R-:W4:Y:S04]  /*5e220*/  LDL.LU R8, [R1+0x840] ;  /* 0x0008400001087983 */ /* 0x000f280000300800 */
[----:B------:R-:W4:Y:S04]  /*5e230*/  LDL.LU R9, [R1+0x844] ;  /* 0x0008440001097983 */ /* 0x000f280000300800 */
[----:B------:R-:W2:Y:S04]  /*5e240*/  LDL.LU R10, [R1+0x848] ;  /* 0x00084800010a7983 */ /* 0x000ea80000300800 */
[----:B------:R-:W2:Y:S04]  /*5e250*/  LDL.LU R11, [R1+0x84c] ;  /* 0x00084c00010b7983 */ /* 0x000ea80000300800 */
[----:B0-----:R-:W3:Y:S04]  /*5e260*/  LDL.LU R4, [R1+0x850] ;  /* 0x0008500001047983 */ /* 0x001ee80000300800 */
[----:B------:R-:W3:Y:S04]  /*5e270*/  LDL.LU R5, [R1+0x854] ;  /* 0x0008540001057983 */ /* 0x000ee80000300800 */
[----:B-1----:R-:W3:Y:S04]  /*5e280*/  LDL.LU R6, [R1+0x858] ;  /* 0x0008580001067983 */ /* 0x002ee80000300800 */
[----:B------:R-:W3:Y:S04]  /*5e290*/  LDL.LU R7, [R1+0x85c] ;  /* 0x00085c0001077983 */ /* 0x000ee80000300800 */
[----:B--2---:R0:W-:Y:S04]  /*5e2a0*/  STL.64 [R1+0x3db0], R10 ;  /* 0x003db00a01007387 */ /* 0x0041e80000100a00 */
[----:B----4-:R-:W-:Y:S04]  /*5e2b0*/  STL.64 [R1+0x3da8], R8 ;  /* 0x003da80801007387 */ /* 0x010fe80000100a00 */
[----:B0-----:R-:W2:Y:S04]  /*5e2c0*/  LDL.64 R10, [R1+0x58] ;  /* 0x00005800010a7983 */ /* 0x001ea80000100a00 */
[----:B---3--:R0:W-:Y:S04]  /*5e2d0*/  STL.64 [R1+0x3d70], R18 ;  /* 0x003d701201007387 */ /* 0x0081e80000100a00 */
[----:B------:R1:W-:Y:S04]  /*5e2e0*/  STL.64 [R1+0x3d68], R16 ;  /* 0x003d681001007387 */ /* 0x0003e80000100a00 */
[----:B0-----:R-:W3:Y:S04]  /*5e2f0*/  LDL.64 R18, [R1+0x28] ;  /* 0x0000280001127983 */ /* 0x001ee80000100a00 */
[----:B---3--:R0:W-:Y:S04]  /*5e300*/  STL.64 [R1+0x3d88], R18 ;  /* 0x003d881201007387 */ /* 0x0081e80000100a00 */
[----:B-1----:R-:W3:Y:S04]  /*5e310*/  LDL.LU R16, [R1+0x830] ;  /* 0x0008300001107983 */ /* 0x002ee80000300800 */
[----:B------:R-:W3:Y:S04]  /*5e320*/  LDL.LU R17, [R1+0x834] ;  /* 0x0008340001117983 */ /* 0x000ee80000300800 */
[----:B0-----:R-:W4:Y:S04]  /*5e330*/  LDL.LU R18, [R1+0x838] ;  /* 0x0008380001127983 */ /* 0x001f280000300800 */
[----:B------:R-:W4:Y:S04]  /*5e340*/  LDL.LU R19, [R1+0x83c] ;  /* 0x00083c0001137983 */ /* 0x000f280000300800 */
[----:B----4-:R0:W-:Y:S04]  /*5e350*/  STL.64 [R1+0x3d98], R18 ;  /* 0x003d981201007387 */ /* 0x0101e80000100a00 */
[----:B---3--:R-:W-:Y:S04]  /*5e360*/  STL.64 [R1+0x3d90], R16 ;  /* 0x003d901001007387 */ /* 0x008fe80000100a00 */
[----:B------:R-:W3:Y:S04]  /*5e370*/  LDL.64 R14, [R1+0x18] ;  /* 0x00001800010e7983 */ /* 0x000ee80000100a00 */
[----:B0-----:R-:W4:Y:S04]  /*5e380*/  LDL.64 R18, [R1+0x48] ;  /* 0x0000480001127983 */ /* 0x001f280000100a00 */
[----:B---3--:R0:W-:Y:S04]  /*5e390*/  STL.64 [R1+0x3d78], R14 ;  /* 0x003d780e01007387 */ /* 0x0081e80000100a00 */
[----:B------:R-:W3:Y:S04]  /*5e3a0*/  LDL.LU R12, [R1+0x820] ;  /* 0x00082000010c7983 */ /* 0x000ee80000300800 */
[----:B------:R-:W3:Y:S04]  /*5e3b0*/  LDL.LU R13, [R1+0x824] ;  /* 0x00082400010d7983 */ /* 0x000ee80000300800 */
[----:B0-----:R-:W3:Y:S04]  /*5e3c0*/  LDL.LU R14, [R1+0x828] ;  /* 0x00082800010e7983 */ /* 0x001ee80000300800 */
[----:B------:R-:W3:Y:S04]  /*5e3d0*/  LDL.LU R15, [R1+0x82c] ;  /* 0x00082c00010f7983 */ /* 0x000ee80000300800 */
[----:B------:R-:W3:Y:S04]  /*5e3e0*/  LDL.LU R24, [R1+0x7f0] ;  /* 0x0007f00001187983 */ /* 0x000ee80000300800 */
[----:B------:R-:W3:Y:S04]  /*5e3f0*/  LDL.LU R25, [R1+0x7f4] ;  /* 0x0007f40001197983 */ /* 0x000ee80000300800 */
[----:B------:R-:W3:Y:S04]  /*5e400*/  LDL.LU R26, [R1+0x7f8] ;  /* 0x0007f800011a7983 */ /* 0x000ee80000300800 */
[----:B------:R-:W3:Y:S01]  /*5e410*/  LDL.LU R27, [R1+0x7fc] ;  /* 0x0007fc00011b7983 */ /* 0x000ee20000300800 */
[----:B--2---:R-:W-:Y:S01]  /*5e420*/  HMMA.16816.F32 R4, R20, R10, R4 ;  /* 0x0000000a1404723c */ /* 0x004fe20000001804 */
[----:B------:R-:W-:-:S02]  /*5e430*/  IMAD.MOV.U32 R3, RZ, RZ, R11 ;  /* 0x000000ffff037224 */ /* 0x000fc400078e000b */
[----:B---3--:R-:W-:Y:S04]  /*5e440*/  STL.64 [R1+0x3d50], R26 ;  /* 0x003d501a01007387 */ /* 0x008fe80000100a00 */
[----:B------:R0:W-:Y:S04]  /*5e450*/  STL.64 [R1+0x3d48], R24 ;  /* 0x003d481801007387 */ /* 0x0001e80000100a00 */
[----:B0-----:R-:W2:Y:S04]  /*5e460*/  LDL.LU R24, [R1+0x800] ;  /* 0x0008000001187983 */ /* 0x001ea80000300800 */
[----:B------:R-:W2:Y:S04]  /*5e470*/  LDL.LU R25, [R1+0x804] ;  /* 0x0008040001197983 */ /* 0x000ea80000300800 */
[----:B------:R-:W2:Y:S04]  /*5e480*/  LDL.LU R26, [R1+0x808] ;  /* 0x00080800011a7983 */ /* 0x000ea80000300800 */
[----:B------:R-:W2:Y:S04]  /*5e490*/  LDL.LU R27, [R1+0x80c] ;  /* 0x00080c00011b7983 */ /* 0x000ea80000300800 */
[----:B------:R-:W-:Y:S04]  /*5e4a0*/  STL [R1+0x3cac], R0 ;  /* 0x003cac0001007387 */ /* 0x000fe80000100800 */
[----:B------:R-:W-:Y:S04]  /*5e4b0*/  STL [R1+0x3ca8], R2 ;  /* 0x003ca80201007387 */ /* 0x000fe80000100800 */
[----:B------:R0:W-:Y:S04]  /*5e4c0*/  STL.64 [R1+0x850], R4 ;  /* 0x0008500401007387 */ /* 0x0001e80000100a00 */
[----:B------:R1:W-:Y:S01]  /*5e4d0*/  STL.64 [R1+0x858], R6 ;  /* 0x0008580601007387 */ /* 0x0003e20000100a00 */
[----:B0-----:R-:W-:-:S03]  /*5e4e0*/  IMAD.MOV.U32 R4, RZ, RZ, R10 ;  /* 0x000000ffff047224 */ /* 0x001fc600078e000a */
[----:B-1----:R-:W3:Y:S04]  /*5e4f0*/  LDL.LU.64 R6, [R1+0x3dc0] ;  /* 0x003dc00001067983 */ /* 0x002ee80000300a00 */
[----:B------:R-:W2:Y:S04]  /*5e500*/  LDL.LU R5, [R1+0x3db8] ;  /* 0x003db80001057983 */ /* 0x000ea80000300800 */
[----:B------:R-:W4:Y:S04]  /*5e510*/  LDL.LU.64 R10, [R1+0x3db0] ;  /* 0x003db000010a7983 */ /* 0x000f280000300a00 */
[----:B------:R-:W4:Y:S04]  /*5e520*/  LDL.LU.64 R8, [R1+0x3da8] ;  /* 0x003da80001087983 */ /* 0x000f280000300a00 */
[----:B------:R-:W-:Y:S04]  /*5e530*/  STL [R1+0x3cb4], R3 ;  /* 0x003cb40301007387 */ /* 0x000fe80000100800 */
[----:B------:R-:W-:Y:S01]  /*5e540*/  STL [R1+0x3cb0], R4 ;  /* 0x003cb00401007387 */ /* 0x000fe20000100800 */
[----:B----4-:R-:W-:-:S15]  /*5e550*/  HMMA.16816.F32 R8, R20, R18, R8 ;  /* 0x000000121408723c */ /* 0x010fde0000001808 */
[----:B------:R-:W-:-:S04]  /*5e560*/  NOP ;  /* 0x0000000000007918 */ /* 0x000fc80000000000 */
[----:B------:R-:W-:Y:S04]  /*5e570*/  STL.64 [R1+0x840], R8 ;  /* 0x0008400801007387 */ /* 0x000fe80000100a00 */
[----:B------:R0:W-:Y:S04]  /*5e580*/  STL.64 [R1+0x848], R10 ;  /* 0x0008480a01007387 */ /* 0x0001e80000100a00 */
[----:B0-----:R-:W4:Y:S01]  /*5e590*/  LDL.LU.64 R10, [R1+0x3da0] ;  /* 0x003da000010a7983 */ /* 0x001f220000300a00 */
[----:B------:R-:W-:Y:S02]  /*5e5a0*/  IMAD.MOV.U32 R9, RZ, RZ, R18 ;  /* 0x000000ffff097224 */ /* 0x000fe400078e0012 */
[----:B------:R-:W-:-:S02]  /*5e5b0*/  IMAD.MOV.U32 R8, RZ, RZ, R19 ;  /* 0x000000ffff087224 */ /* 0x000fc400078e0013 */
[----:B------:R-:W2:Y:S04]  /*5e5c0*/  LDL.LU.64 R18, [R1+0x3d98] ;  /* 0x003d980001127983 */ /* 0x000ea80000300a00 */
[----:B------:R-:W2:Y:S04]  /*5e5d0*/  LDL.LU.64 R16, [R1+0x3d90] ;  /* 0x003d900001107983 */ /* 0x000ea80000300a00 */
[----:B----4-:R0:W-:Y:S04]  /*5e5e0*/  STL.64 [R1+0x3d28], R10 ;  /* 0x003d280a01007387 */ /* 0x0101e80000100a00 */
[----:B------:R-:W-:Y:S04]  /*5e5f0*/  STL.64 [R1+0x3d20], R8 ;  /* 0x003d200801007387 */ /* 0x000fe80000100a00 */
[----:B0-----:R-:W2:Y:S02]  /*5e600*/  LDL.64 R10, [R1+0x38] ;  /* 0x00003800010a7983 */ /* 0x001ea40000100a00 */
[----:B--2---:R-:W-:-:S15]  /*5e610*/  HMMA.16816.F32 R16, R20, R10, R16 ;  /* 0x0000000a1410723c */ /* 0x004fde0000001810 */
[----:B------:R-:W-:-:S04]  /*5e620*/  NOP ;  /* 0x0000000000007918 */ /* 0x000fc80000000000 */
[----:B------:R-:W-:Y:S04]  /*5e630*/  STL.64 [R1+0x830], R16 ;  /* 0x0008301001007387 */ /* 0x000fe80000100a00 */
[----:B------:R0:W-:Y:S04]  /*5e640*/  STL.64 [R1+0x838], R18 ;  /* 0x0008381201007387 */ /* 0x0001e80000100a00 */
[----:B0-----:R-:W2:Y:S01]  /*5e650*/  LDL.LU.64 R18, [R1+0x3d88] ;  /* 0x003d880001127983 */ /* 0x001ea20000300a00 */
[----:B------:R-:W-:-:S03]  /*5e660*/  IMAD.MOV.U32 R29, RZ, RZ, R10 ;  /* 0x000000ffff1d7224 */ /* 0x000fc600078e000a */
[----:B------:R-:W4:Y:S01]  /*5e670*/  LDL.LU R8, [R1+0x7e0] ;  /* 0x0007e00001087983 */ /* 0x000f220000300800 */
[----:B------:R-:W-:-:S03]  /*5e680*/  IMAD.MOV.U32 R28, RZ, RZ, R11 ;  /* 0x000000ffff1c7224 */ /* 0x000fc600078e000b */
[----:B------:R-:W4:Y:S01]  /*5e690*/  LDL.LU R9, [R1+0x7e4] ;  /* 0x0007e40001097983 */ /* 0x000f220000300800 */
[----:B---3--:R-:W-:-:S03]  /*5e6a0*/  IMAD.MOV.U32 R10, RZ, RZ, R6 ;  /* 0x000000ffff0a7224 */ /* 0x008fc600078e0006 */
[----:B------:R-:W3:Y:S01]  /*5e6b0*/  LDL.LU R6, [R1+0x3d84] ;  /* 0x003d840001067983 */ /* 0x000ee20000300800 */
[----:B------:R-:W-:-:S03]  /*5e6c0*/  IMAD.MOV.U32 R11, RZ, RZ, R7 ;  /* 0x000000ffff0b7224 */ /* 0x000fc600078e0007 */
[----:B------:R-:W3:Y:S01]  /*5e6d0*/  LDL.LU R7, [R1+0x3d80] ;  /* 0x003d800001077983 */ /* 0x000ee20000300800 */
[----:B--2---:R-:W-:Y:S01]  /*5e6e0*/  HMMA.16816.F32 R12, R20, R18, R12 ;  /* 0x00000012140c723c */ /* 0x004fe2000000180c */
[----:B------:R-:W-:Y:S02]  /*5e6f0*/  IMAD.MOV.U32 R0, RZ, RZ, R18 ;  /* 0x000000ffff007224 */ /* 0x000fe400078e0012 */
[----:B------:R-:W-:-:S15]  /*5e700*/  IMAD.MOV.U32 R2, RZ, RZ, R19 ;  /* 0x000000ffff027224 */ /* 0x000fde00078e0013 */
[----:B------:R-:W-:Y:S01]  /*5e710*/  NOP ;  /* 0x0000000000007918 */ /* 0x000fe20000000000 */
[----:B------:R-:W-:Y:S04]  /*5e720*/  STL.64 [R1+0x820], R12 ;  /* 0x0008200c01007387 */ /* 0x000fe80000100a00 */
[----:B------:R0:W-:Y:S04]  /*5e730*/  STL.64 [R1+0x828], R14 ;  /* 0x0008280e01007387 */ /* 0x0001e80000100a00 */
[----:B0-----:R-:W2:Y:S04]  /*5e740*/  LDL.LU.64 R14, [R1+0x3d78] ;  /* 0x003d7800010e7983 */ /* 0x001ea80000300a00 */
[----:B------:R-:W2:Y:S04]  /*5e750*/  LDL.LU.64 R18, [R1+0x3d70] ;  /* 0x003d700001127983 */ /* 0x000ea80000300a00 */
[----:B------:R-:W2:Y:S02]  /*5e760*/  LDL.LU.64 R16, [R1+0x3d68] ;  /* 0x003d680001107983 */ /* 0x000ea40000300a00 */
[----:B--2---:R-:W-:-:S15]  /*5e770*/  HMMA.16816.F32 R16, R20, R14, R16 ;  /* 0x0000000e1410723c */ /* 0x004fde0000001810 */
[----:B------:R-:W-:-:S04]  /*5e780*/  NOP ;  /* 0x0000000000007918 */ /* 0x000fc80000000000 */
[----:B------:R0:W-:Y:S04]  /*5e790*/  STL.64 [R1+0x810], R16 ;  /* 0x0008101001007387 */ /* 0x0001e80000100a00 */
[----:B------:R1:W-:Y:S01]  /*5e7a0*/  STL.64 [R1+0x818], R18 ;  /* 0x0008181201007387 */ /* 0x0003e20000100a00 */
[----:B0-----:R-:W-:-:S03]  /*5e7b0*/  IMAD.MOV.U32 R17, RZ, RZ, R14 ;  /* 0x000000ffff117224 */ /* 0x001fc600078e000e */
[----:B-1----:R-:W2:Y:S01]  /*5e7c0*/  LDL.LU.64 R18, [R1+0x3d60] ;  /* 0x003d600001127983 */ /* 0x002ea20000300a00 */
[----:B------:R-:W-:-:S03]  /*5e7d0*/  IMAD.MOV.U32 R16, RZ, RZ, R15 ;  /* 0x000000ffff107224 */ /* 0x000fc600078e000f */
[----:B------:R-:W2:Y:S02]  /*5e7e0*/  LDL.LU.64 R14, [R1+0x3d58] ;  /* 0x003d5800010e7983 */ /* 0x000ea40000300a00 */
[----:B--2---:R-:W-:-:S15]  /*5e7f0*/  HMMA.16816.F32 R24, R20, R14, R24 ;  /* 0x0000000e1418723c */ /* 0x004fde0000001818 */
[----:B------:R-:W-:-:S04]  /*5e800*/  NOP ;  /* 0x0000000000007918 */ /* 0x000fc80000000000 */
[----:B------:R-:W-:Y:S04]  /*5e810*/  STL.64 [R1+0x800], R24 ;  /* 0x0008001801007387 */ /* 0x000fe80000100a00 */
[----:B------:R0:W-:Y:S04]  /*5e820*/  STL.64 [R1+0x808], R26 ;  /* 0x0008081a01007387 */ /* 0x0001e80000100a00 */
[----:B0-----:R-:W2:Y:S04]  /*5e830*/  LDL.LU.64 R26, [R1+0x3d50] ;  /* 0x003d5000011a7983 */ /* 0x001ea80000300a00 */
[----:B------:R-:W2:Y:S01]  /*5e840*/  LDL.LU.64 R24, [R1+0x3d48] ;  /* 0x003d480001187983 */ /* 0x000ea20000300a00 */
[----:B------:R-:W-:-:S02]  /*5e850*/  IMAD.MOV.U32 R3, RZ, RZ, R14 ;  /* 0x000000ffff037224 */ /* 0x000fc400078e000e */
[----:B------:R-:W-:Y:S02]  /*5e860*/  IMAD.MOV.U32 R4, RZ, RZ, R15 ;  /* 0x000000ffff047224 */ /* 0x000fe400078e000f */
[----:B------:R-:W4:Y:S04]  /*5e870*/  LDL.LU.64 R14, [R1+0x3d40] ;  /* 0x003d4000010e7983 */ /* 0x000f280000300a00 */
[----:B------:R-:W4:Y:S04]  /*5e880*/  LDL.LU.64 R12, [R1+0x3d38] ;  /* 0x003d3800010c7983 */ /* 0x000f280000300a00 */
[----:B---3--:R-:W-:Y:S04]  /*5e890*/  STL.64 [R1+0x3d10], R6 ;  /* 0x003d100601007387 */ /* 0x008fe80000100a00 */
[----:B------:R2:W-:Y:S02]  /*5e8a0*/  STL.64 [R1+0x3d08], R4 ;  /* 0x003d080401007387 */ /* 0x0005e40000100a00 */
[----:B--2---:R-:W-:Y:S02]  /*5e8b0*/  HMMA.16816.F32 R4, R20, R18, R24 ;  /* 0x000000121404723c */ /* 0x004fe40000001818 */
[----:B------:R-:W2:-:S15]  /*5e8c0*/  LDL.LU R24, [R1+0x450] ;  /* 0x0004500001187983 */ /* 0x000e9e0000300800 */
[----:B------:R-:W-:Y:S02]  /*5e8d0*/  NOP ;  /* 0x0000000000007918 */ /* 0x000fe40000000000 */
[----:B------:R0:W-:Y:S04]  /*5e8e0*/  STL.64 [R1+0x7f0], R4 ;  /* 0x0007f00401007387 */ /* 0x0001e80000100a00 */
[----:B------:R1:W-:Y:S04]  /*5e8f0*/  STL.64 [R1+0x7f8], R6 ;  /* 0x0007f80601007387 */ /* 0x0003e80000100a00 */
[----:B------:R-:W2:Y:S04]  /*5e900*/  LDL.LU R25, [R1+0x454] ;  /* 0x0004540001197983 */ /* 0x000ea80000300800 */
[----:B------:R-:W2:Y:S04]  /*5e910*/  LDL.LU R26, [R1+0x458] ;  /* 0x00045800011a7983 */ /* 0x000ea80000300800 */
[----:B------:R-:W2:Y:S04]  /*5e920*/  LDL.LU R27, [R1+0x45c] ;  /* 0x00045c00011b7983 */ /* 0x000ea80000300800 */
[----:B0-----:R-:W3:Y:S04]  /*5e930*/  LDL.LU R4, [R1+0x7d0] ;  /* 0x0007d00001047983 */ /* 0x001ee80000300800 */
[----:B------:R-:W3:Y:S04]  /*5e940*/  LDL.LU R5, [R1+0x7d4] ;  /* 0x0007d40001057983 */ /* 0x000ee80000300800 */
[----:B-1----:R-:W3:Y:S04]  /*5e950*/  LDL.LU R6, [R1+0x7d8] ;  /* 0x0007d80001067983 */ /* 0x002ee80000300800 */
[----:B------:R-:W3:Y:S04]  /*5e960*/  LDL.LU R7, [R1+0x7dc] ;  /* 0x0007dc0001077983 */ /* 0x000ee80000300800 */
[----:B------:R4:W-:Y:S04]  /*5e970*/  STL.64 [R1+0x3a08], R18 ;  /* 0x003a081201007387 */ /* 0x0009e80000100a00 */
[----:B------:R-:W-:Y:S01]  /*5e980*/  STL.64 [R1+0x3cb8], R16 ;  /* 0x003cb81001007387 */ /* 0x000fe20000100a00 */
[----:B----4-:R-:W-:-:S02]  /*5e990*/  IMAD.MOV.U32 R18, RZ, RZ, R14 ;  /* 0x000000ffff127224 */ /* 0x010fc400078e000e */
[----:B------:R-:W-:Y:S01]  /*5e9a0*/  IMAD.MOV.U32 R19, RZ, RZ, R15 ;  /* 0x000000ffff137224 */ /* 0x000fe200078e000f */
[----:B------:R-:W4:Y:S04]  /*5e9b0*/  LDL.LU R14, [R1+0x3d34] ;  /* 0x003d3400010e7983 */ /* 0x000f280000300800 */
[----:B------:R-:W4:Y:S04]  /*5e9c0*/  LDL.LU R15, [R1+0x3d30] ;  /* 0x003d3000010f7983 */ /* 0x000f280000300800 */
[----:B------:R0:W-:Y:S04]  /*5e9d0*/  STL.64 [R1+0x3cc8], R18 ;  /* 0x003cc81201007387 */ /* 0x0001e80000100a00 */
[----:B0-----:R-:W2:Y:S04]  /*5e9e0*/  LDL R18, [R1+0x1a8] ;  /* 0x0001a80001127983 */ /* 0x001ea80000100800 */
[----:B------:R-:W2:Y:S01]  /*5e9f0*/  LDL R19, [R1+0x1ac] ;  /* 0x0001ac0001137983 */ /* 0x000ea20000100800 */
[----:B----4-:R-:W-:Y:S03]  /*5ea00*/  HMMA.16816.F32 R8, R20, R14, R8 ;  /* 0x0000000e1408723c */ /* 0x010fe60000001808 */
[----:B--2---:R0:W-:Y:S04]  /*5ea10*/  STL.64 [R1+0x3ce0], R18 ;  /* 0x003ce01201007387 */ /* 0x0041e80000100a00 */
[----:B0-----:R-:W2:Y:S04]  /*5ea20*/  LDL R18, [R1+0x1b8] ;  /* 0x0001b80001127983 */ /* 0x001ea80000100800 */
[----:B------:R-:W2:Y:S08]  /*5ea30*/  LDL R19, [R1+0x1bc] ;  /* 0x0001bc0001137983 */ /* 0x000eb00000100800 */
[----:B------:R-:W-:Y:S04]  /*5ea40*/  STL.64 [R1+0x7e0], R8 ;  /* 0x0007e00801007387 */ /* 0x000fe80000100a00 */
[----:B------:R0:W-:Y:S04]  /*5ea50*/  STL.64 [R1+0x7e8], R10 ;  /* 0x0007e80a01007387 */ /* 0x0001e80000100a00 */
[----:B0-----:R-:W4:Y:S04]  /*5ea60*/  LDL.LU.64 R10, [R1+0x3d28] ;  /* 0x003d2800010a7983 */ /* 0x001f280000300a00 */
[----:B------:R-:W2:Y:S04]  /*5ea70*/  LDL.LU.64 R8, [R1+0x3d20] ;  /* 0x003d200001087983 */ /* 0x000ea80000300a00 */
[----:B------:R0:W-:Y:S02]  /*5ea80*/  STL.64 [R1+0x3a00], R14 ;  /* 0x003a000e01007387 */ /* 0x0001e40000100a00 */
[----:B0-----:R-:W-:-:S02]  /*5ea90*/  IMAD.MOV.U32 R14, RZ, RZ, R13 ;  /* 0x000000ffff0e7224 */ /* 0x001fc400078e000d */
[----:B------:R-:W-:-:S05]  /*5eaa0*/  IMAD.MOV.U32 R15, RZ, RZ, R12 ;  /* 0x000000ffff0f7224 */ /* 0x000fca00078e000c */
[----:B------:R0:W-:Y:S04]  /*5eab0*/  STL.64 [R1+0x3cc0], R14 ;  /* 0x003cc00e01007387 */ /* 0x0001e80000100a00 */
[----:B------:R-:W2:Y:S04]  /*5eac0*/  LDL.LU R12, [R1+0x420] ;  /* 0x00042000010c7983 */ /* 0x000ea80000300800 */
[----:B------:R-:W2:Y:S04]  /*5ead0*/  LDL.LU R13, [R1+0x424] ;  /* 0x00042400010d7983 */ /* 0x000ea80000300800 */
[----:B0-----:R-:W2:Y:S04]  /*5eae0*/  LDL.LU R14, [R1+0x428] ;  /* 0x00042800010e7983 */ /* 0x001ea80000300800 */
[----:B------:R-:W2:Y:S04]  /*5eaf0*/  LDL.LU R15, [R1+0x42c] ;  /* 0x00042c00010f7983 */ /* 0x000ea80000300800 */
[----:B--2---:R4:W-:Y:S04]  /*5eb00*/  STL.64 [R1+0x3cd8], R14 ;  /* 0x003cd80e01007387 */ /* 0x0049e80000100a00 */
[----:B------:R0:W-:Y:S01]  /*5eb10*/  STL.64 [R1+0x3cd0], R12 ;  /* 0x003cd00c01007387 */ /* 0x0001e20000100a00 */
[----:B----4-:R-:W-:-:S03]  /*5eb20*/  IMAD.MOV.U32 R14, RZ, RZ, R10 ;  /* 0x000000ffff0e7224 */ /* 0x010fc600078e000a */
[----:B0-----:R-:W2:Y:S04]  /*5eb30*/  LDL.LU R12, [R1+0x430] ;  /* 0x00043000010c7983 */ /* 0x001ea80000300800 */
[----:B------:R-:W2:Y:S04]  /*5eb40*/  LDL.LU R13, [R1+0x434] ;  /* 0x00043400010d7983 */ /* 0x000ea80000300800 */
[----:B------:R-:W3:Y:S01]  /*5eb50*/  LDL.LU R10, [R1+0x3d1c] ;  /* 0x003d1c00010a7983 */ /* 0x000ee20000300800 */
[----:B------:R-:W-:-:S03]  /*5eb60*/  IMAD.MOV.U32 R15, RZ, RZ, R11 ;  /* 0x000000ffff0f7224 */ /* 0x000fc600078e000b */
[----:B------:R-:W3:Y:S04]  /*5eb70*/  LDL.LU R11, [R1+0x3d18] ;  /* 0x003d1800010b7983 */ /* 0x000ee80000300800 */
[----:B------:R-:W-:Y:S01]  /*5eb80*/  STL.64 [R1+0x3cf0], R14 ;  /* 0x003cf00e01007387 */ /* 0x000fe20000100a00 */
[C---:B---3--:R-:W-:Y:S03]  /*5eb90*/  HMMA.16816.F32 R4, R20.reuse, R10, R4 ;  /* 0x0000000a1404723c */ /* 0x048fe60000001804 */
[----:B--2---:R0:W-:Y:S04]  /*5eba0*/  STL.64 [R1+0x3ce8], R12 ;  /* 0x003ce80c01007387 */ /* 0x0041e80000100a00 */
[----:B0-----:R-:W2:Y:S04]  /*5ebb0*/  LDL.LU R12, [R1+0x440] ;  /* 0x00044000010c7983 */ /* 0x001ea80000300800 */
[----:B------:R-:W2:Y:S04]  /*5ebc0*/  LDL.LU R13, [R1+0x444] ;  /* 0x00044400010d7983 */ /* 0x000ea80000300800 */
[----:B------:R-:W2:Y:S04]  /*5ebd0*/  LDL.LU R14, [R1+0x448] ;  /* 0x00044800010e7983 */ /* 0x000ea80000300800 */
[----:B------:R-:W2:Y:S04]  /*5ebe0*/  LDL.LU R15, [R1+0x44c] ;  /* 0x00044c00010f7983 */ /* 0x000ea80000300800 */
[----:B------:R-:W-:Y:S04]  /*5ebf0*/  STL.64 [R1+0x7d0], R4 ;  /* 0x0007d00401007387 */ /* 0x000fe80000100a00 */
[----:B------:R0:W-:Y:S04]  /*5ec00*/  STL.64 [R1+0x7d8], R6 ;  /* 0x0007d80601007387 */ /* 0x0001e80000100a00 */
[----:B0-----:R-:W3:Y:S04]  /*5ec10*/  LDL.LU.64 R6, [R1+0x3d10] ;  /* 0x003d100001067983 */ /* 0x001ee80000300a00 */
[----:B------:R-:W4:Y:S04]  /*5ec20*/  LDL.LU.64 R4, [R1+0x3d08] ;  /* 0x003d080001047983 */ /* 0x000f280000300a00 */
[----:B------:R-:W-:Y:S01]  /*5ec30*/  STL.64 [R1+0x39f8], R10 ;  /* 0x0039f80a01007387 */ /* 0x000fe20000100a00 */
[----:B---3--:R-:W-:Y:S03]  /*5ec40*/  HMMA.16816.F32 R20, R20, R6, R24 ;  /* 0x000000061414723c */ /* 0x008fe60000001818 */
[----:B------:R-:W2:Y:S04]  /*5ec50*/  LDL.LU.64 R26, [R1+0x3d00] ;  /* 0x003d0000011a7983 */ /* 0x000ea80000300a00 */
[----:B------:R-:W2:-:S12]  /*5ec60*/  LDL.LU.64 R24, [R1+0x3cf8] ;  /* 0x003cf80001187983 */ /* 0x000e980000300a00 */
[----:B------:R0:W-:Y:S04]  /*5ec70*/  STL.64 [R1+0x450], R20 ;  /* 0x0004501401007387 */ /* 0x0001e80000100a00 */
[----:B------:R1:W-:Y:S04]  /*5ec80*/  STL.64 [R1+0x458], R22 ;  /* 0x0004581601007387 */ /* 0x0003e80000100a00 */
[----:B0-----:R-:W3:Y:S04]  /*5ec90*/  LDL.LU R20, [R1+0x410] ;  /* 0x0004100001147983 */ /* 0x001ee80000300800 */
[----:B------:R-:W3:Y:S04]  /*5eca0*/  LDL.LU R21, [R1+0x414] ;  /* 0x0004140001157983 */ /* 0x000ee80000300800 */
[----:B-1----:R-:W3:Y:S04]  /*5ecb0*/  LDL.LU R22, [R1+0x418] ;  /* 0x0004180001167983 */ /* 0x002ee80000300800 */
[----:B------:R-:W3:Y:S04]  /*5ecc0*/  LDL.LU R23, [R1+0x41c] ;  /* 0x00041c0001177983 */ /* 0x000ee80000300800 */
[----:B------:R-:W-:Y:S04]  /*5ecd0*/  STL.64 [R1+0x3a18], R6 ;  /* 0x003a180601007387 */ /* 0x000fe80000100a00 */
[----:B----4-:R-:W-:Y:S01]  /*5ece0*/  STL [R1+0x3a10], R5 ;  /* 0x003a100501007387 */ /* 0x010fe20000100800 */
[----:B--2---:R-:W-:Y:S03]  /*5ecf0*/  HMMA.16816.F32 R16, R24, R18, R12 ;  /* 0x000000121810723c */ /* 0x004fe6000000180c */
[----:B------:R-:W2:Y:S04]  /*5ed00*/  LDL.LU.64 R14, [R1+0x3cf0] ;  /* 0x003cf000010e7983 */ /* 0x000ea80000300a00 */
[----:B------:R-:W2:-:S12]  /*5ed10*/  LDL.LU.64 R12, [R1+0x3ce8] ;  /* 0x003ce800010c7983 */ /* 0x000e980000300a00 */
[----:B------:R-:W-:Y:S04]  /*5ed20*/  STL.64 [R1+0x440], R16 ;  /* 0x0004401001007387 */ /* 0x000fe80000100a00 */
[----:B------:R0:W-:Y:S04]  /*5ed30*/  STL.64 [R1+0x448], R18 ;  /* 0x0004481201007387 */ /* 0x0001e80000100a00 */
[----:B0-----:R-:W2:Y:S02]  /*5ed40*/  LDL.LU.64 R18, [R1+0x3ce0] ;  /* 0x003ce00001127983 */ /* 0x001ea40000300a00 */
[----:B--2---:R-:W-:Y:S02]  /*5ed50*/  HMMA.16816.F32 R16, R24, R18, R12 ;  /* 0x000000121810723c */ /* 0x004fe4000000180c */
[----:B------:R-:W2:Y:S04]  /*5ed60*/  LDL.LU.64 R14, [R1+0x3cd8] ;  /* 0x003cd800010e7983 */ /* 0x000ea80000300a00 */
[----:B------:R-:W2:-:S13]  /*5ed70*/  LDL.LU.64 R12, [R1+0x3cd0] ;  /* 0x003cd000010c7983 */ /* 0x000e9a0000300a00 */
[----:B------:R-:W-:Y:S04]  /*5ed80*/  STL.64 [R1+0x430], R16 ;  /* 0x0004301001007387 */ /* 0x000fe80000100a00 */
[----:B------:R0:W-:Y:S04]  /*5ed90*/  STL.64 [R1+0x438], R18 ;  /* 0x0004381201007387 */ /* 0x0001e80000100a00 */
[----:B0-----:R-:W2:Y:S02]  /*5eda0*/  LDL.LU.64 R18, [R1+0x3cc8] ;  /* 0x003cc80001127983 */ /* 0x001ea40000300a00 */
[----:B--2---:R-:W-:Y:S02]  /*5edb0*/  HMMA.16816.F32 R16, R24, R18, R12 ;  /* 0x000000121810723c */ /* 0x004fe4000000180c */
[----:B------:R-:W3:-:S15]  /*5edc0*/  LDL.LU.64 R14, [R1+0x3cc0] ;  /* 0x003cc000010e7983 */ /* 0x000ede0000300a00 */
[----:B------:R-:W-:Y:S02]  /*5edd0*/  NOP ;  /* 0x0000000000007918 */ /* 0x000fe40000000000 */
[----:B------:R0:W-:Y:S04]  /*5ede0*/  STL.64 [R1+0x420], R16 ;  /* 0x0004201001007387 */ /* 0x0001e80000100a00 */
[----:B------:R1:W-:Y:S04]  /*5edf0*/  STL.64 [R1+0x428], R18 ;  /* 0x0004281201007387 */ /* 0x0003e80000100a00 */
[----:B0-----:R-:W2:Y:S04]  /*5ee00*/  LDL.LU.64 R16, [R1+0x3cb8] ;  /* 0x003cb80001107983 */ /* 0x001ea80000300a00 */
[----:B------:R-:W4:Y:S01]  /*5ee10*/  LDL.LU R12, [R1+0x670] ;  /* 0x00067000010c7983 */ /* 0x000f220000300800 */
[----:B---3--:R-:W-:-:S15]  /*5ee20*/  HMMA.16816.F32 R20, R24, R14, R20 ;  /* 0x0000000e1814723c */ /* 0x008fde0000001814 */
[----:B------:R-:W-:-:S04]  /*5ee30*/  NOP ;  /* 0x0000000000007918 */ /* 0x000fc80000000000 */
[----:B------:R-:W-:Y:S04]  /*5ee40*/  STL.64 [R1+0x410], R20 ;  /* 0x0004101401007387 */ /* 0x000fe80000100a00 */
[----:B------:R-:W-:Y:S04]  /*5ee50*/  STL.64 [R1+0x418], R22 ;  /* 0x0004181601007387 */ /* 0x000fe80000100a00 */
[----:B------:R-:W4:Y:S04]  /*5ee60*/  LDL.LU R13, [R1+0x674] ;  /* 0x00067400010d7983 */ /* 0x000f280000300800 */
[----:B------:R-:W3:Y:S04]  /*5ee70*/  LDL.LU R14, [R1+0x678] ;  /* 0x00067800010e7983 */ /* 0x000ee80000300800 */
[----:B------:R-:W3:Y:S01]  /*5ee80*/  LDL.LU R15, [R1+0x67c] ;  /* 0x00067c00010f7983 */ /* 0x000ee20000300800 */
[----:B-1----:R-:W-:-:S02]  /*5ee90*/  IMAD.MOV.U32 R18, RZ, RZ, R3 ;  /* 0x000000ffff127224 */ /* 0x002fc400078e0003 */
[----:B------:R-:W-:Y:S01]  /*5eea0*/  IMAD.MOV.U32 R19, RZ, RZ, R4 ;  /* 0x000000ffff137224 */ /* 0x000fe200078e0004 */
[----:B---3--:R2:W-:Y:S04]  /*5eeb0*/  STL.64 [R1+0x3a28], R14 ;  /* 0x003a280e01007387 */ /* 0x0085e80000100a00 */
[----:B----4-:R-:W-:Y:S04]  /*5eec0*/  STL.64 [R1+0x3a20], R12 ;  /* 0x003a200c01007387 */ /* 0x010fe80000100a00 */
[----:B------:R-:W3:Y:S04]  /*5eed0*/  LDL.LU R3, [R1+0x3cb4] ;  /* 0x003cb40001037983 */ /* 0x000ee80000300800 */
[----:B------:R-:W4:Y:S04]  /*5eee0*/  LDL.LU R4, [R1+0x3cb0] ;  /* 0x003cb00001047983 */ /* 0x000f280000300800 */
[----:B------:R0:W-:Y:S01]  /*5eef0*/  STL.64 [R1+0x3a30], R18 ;  /* 0x003a301201007387 */ /* 0x0001e20000100a00 */
[----:B--2---:R-:W-:-:S02]  /*5ef00*/  IMAD.MOV.U32 R14, RZ, RZ, R17 ;  /* 0x000000ffff0e7224 */ /* 0x004fc400078e0011 */
[----:B------:R-:W-:-:S05]  /*5ef10*/  IMAD.MOV.U32 R15, RZ, RZ, R16 ;  /* 0x000000ffff0f7224 */ /* 0x000fca00078e0010 */
[----:B------:R1:W-:Y:S04]  /*5ef20*/  STL.64 [R1+0x3a38], R14 ;  /* 0x003a380e01007387 */ /* 0x0003e80000100a00 */
[----:B------:R-:W2:Y:S04]  /*5ef30*/  LDL.LU R16, [R1+0x690] ;  /* 0x0006900001107983 */ /* 0x000ea80000300800 */
[----:B------:R-:W2:Y:S04]  /*5ef40*/  LDL.LU R17, [R1+0x694] ;  /* 0x0006940001117983 */ /* 0x000ea80000300800 */
[----:B0-----:R-:W2:Y:S04]  /*5ef50*/  LDL.LU R18, [R1+0x698] ;  /* 0x0006980001127983 */ /* 0x001ea80000300800 */
[----:B------:R-:W2:Y:S01]  /*5ef60*/  LDL.LU R19, [R1+0x69c] ;  /* 0x00069c0001137983 */ /* 0x000ea20000300800 */
[----:B-1----:R-:W-:-:S02]  /*5ef70*/  IMAD.MOV.U32 R14, RZ, RZ, R0 ;  /* 0x000000ffff0e7224 */ /* 0x002fc400078e0000 */
[----:B------:R-:W-:Y:S01]  /*5ef80*/  IMAD.MOV.U32 R15, RZ, RZ, R2 ;  /* 0x000000ffff0f7224 */ /* 0x000fe200078e0002 */
[----:B--2---:R-:W-:Y:S04]  /*5ef90*/  STL.64 [R1+0x3a48], R18 ;  /* 0x003a481201007387 */ /* 0x004fe80000100a00 */
[----:B------:R0:W-:Y:S04]  /*5efa0*/  STL.64 [R1+0x3a40], R16 ;  /* 0x003a401001007387 */ /* 0x0001e80000100a00 */
[----:B------:R-:W2:Y:S04]  /*5efb0*/  LDL.LU R0, [R1+0x3cac] ;  /* 0x003cac0001007983 */ /* 0x000ea80000300800 */
[----:B------:R-:W2:Y:S04]  /*5efc0*/  LDL.LU R2, [R1+0x3ca8] ;  /* 0x003ca80001027983 */ /* 0x000ea80000300800 */
[----:B------:R1:W-:Y:S04]  /*5efd0*/  STL.64 [R1+0x3a50], R14 ;  /* 0x003a500e01007387 */ /* 0x0003e80000100a00 */
[----:B0-----:R-:W2:Y:S04]  /*5efe0*/  LDL.LU R16, [R1+0x6a0] ;  /* 0x0006a00001107983 */ /* 0x001ea80000300800 */
[----:B------:R-:W2:Y:S04]  /*5eff0*/  LDL.LU R17, [R1+0x6a4] ;  /* 0x0006a40001117983 */ /* 0x000ea80000300800 */
[----:B------:R-:W2:Y:S04]  /*5f000*/  LDL.LU R18, [R1+0x6a8] ;  /* 0x0006a80001127983 */ /* 0x000ea80000300800 */
        /* <DEDUP_REMOVED lines=15> */
[----:B------:R-:W-:Y:S04]  /*5f100*/  STL.64 [R1+0x3a70], R16 ;  /* 0x003a701001007387 */ /* 0x000fe80000100a00 */
[----:B------:R-:W2:Y:S04]  /*5f110*/  LDL.LU R9, [R1+0x3c9c] ;  /* 0x003c9c0001097983 */ /* 0x000ea80000300800 */
[----:B------:R-:W2:Y:S04]  /*5f120*/  LDL.LU R8, [R1+0x3c98] ;  /* 0x003c980001087983 */ /* 0x000ea80000300800 */
[----:B------:R4:W-:Y:S02]  /*5f130*/  STL.64 [R1+0x3a80], R14 ;  /* 0x003a800e01007387 */ /* 0x0009e40000100a00 */
[----:B----4-:R-:W-:-:S02]  /*5f140*/  IMAD.MOV.U32 R14, RZ, RZ, R4 ;  /* 0x000000ffff0e7224 */ /* 0x010fc400078e0004 */
[----:B---3--:R-:W-:Y:S01]  /*5f150*/  IMAD.MOV.U32 R15, RZ, RZ, R3 ;  /* 0x000000ffff0f7224 */ /* 0x008fe200078e0003 */
[----:B------:R-:W3:Y:S04]  /*5f160*/  LDL.LU R4, [R1+0x3c94] ;  /* 0x003c940001047983 */ /* 0x000ee80000300800 */
[----:B------:R-:W4:Y:S04]  /*5f170*/  LDL.LU R3, [R1+0x3c90] ;  /* 0x003c900001037983 */ /* 0x000f280000300800 */
[----:B------:R0:W-:Y:S04]  /*5f180*/  STL.64 [R1+0x3a98], R14 ;  /* 0x003a980e01007387 */ /* 0x0001e80000100a00 */
[----:B------:R-:W2:Y:S04]  /*5f190*/  LDL.LU R16, [R1+0x6c0] ;  /* 0x0006c00001107983 */ /* 0x000ea80000300800 */
[----:B------:R-:W2:Y:S04]  /*5f1a0*/  LDL.LU R17, [R1+0x6c4] ;  /* 0x0006c40001117983 */ /* 0x000ea80000300800 */
[----:B------:R-:W2:Y:S04]  /*5f1b0*/  LDL.LU R18, [R1+0x6c8] ;  /* 0x0006c80001127983 */ /* 0x000ea80000300800 */
[----:B------:R-:W2:Y:S01]  /*5f1c0*/  LDL.LU R19, [R1+0x6cc] ;  /* 0x0006cc0001137983 */ /* 0x000ea20000300800 */
[----:B0-----:R-:W-:-:S02]  /*5f1d0*/  IMAD.MOV.U32 R14, RZ, RZ, R2 ;  /* 0x000000ffff0e7224 */ /* 0x001fc400078e0002 */
[----:B------:R-:W-:Y:S01]  /*5f1e0*/  IMAD.MOV.U32 R15, RZ, RZ, R0 ;  /* 0x000000ffff0f7224 */ /* 0x000fe200078e0000 */
[----:B------:R-:W3:Y:S04]  /*5f1f0*/  LDL.LU R2, [R1+0x3c8c] ;  /* 0x003c8c0001027983 */ /* 0x000ee80000300800 */
[----:B------:R-:W3:Y:S04]  /*5f200*/  LDL.LU R0, [R1+0x3c88] ;  /* 0x003c880001007983 */ /* 0x000ee80000300800 */
[----:B------:R-:W-:Y:S04]  /*5f210*/  STL.64 [R1+0x3ab0], R14 ;  /* 0x003ab00e01007387 */ /* 0x000fe80000100a00 */
[----:B--2---:R-:W-:Y:S04]  /*5f220*/  STL.64 [R1+0x3a90], R18 ;  /* 0x003a901201007387 */ /* 0x004fe80000100a00 */
[----:B------:R0:W-:Y:S04]  /*5f230*/  STL.64 [R1+0x3a88], R16 ;  /* 0x003a881001007387 */ /* 0x0001e80000100a00 */
[----:B0-----:R-:W2:Y:S04]  /*5f240*/  LDL.LU R16, [R1+0x6d0] ;  /* 0x0006d00001107983 */ /* 0x001ea80000300800 */
[----:B------:R-:W2:Y:S04]  /*5f250*/  LDL.LU R17, [R1+0x6d4] ;  /* 0x0006d40001117983 */ /* 0x000ea80000300800 */
[----:B------:R-:W2:Y:S04]  /*5f260*/  LDL.LU R18, [R1+0x6d8] ;  /* 0x0006d80001127983 */ /* 0x000ea80000300800 */
[----:B------:R-:W2:Y:S01]  /*5f270*/  LDL.LU R19, [R1+0x6dc] ;  /* 0x0006dc0001137983 */ /* 0x000ea20000300800 */
[----:B------:R-:W-:-:S02]  /*5f280*/  IMAD.MOV.U32 R14, RZ, RZ, R28 ;  /* 0x000000ffff0e7224 */ /* 0x000fc400078e001c */
        /* <DEDUP_REMOVED lines=21> */
[----:B----4-:R-:W-:-:S02]  /*5f3e0*/  IMAD.MOV.U32 R14, RZ, RZ, R3 ;  /* 0x000000ffff0e7224 */ /* 0x010fc400078e0003 */
[----:B---3--:R-:W-:Y:S01]  /*5f3f0*/  IMAD.MOV.U32 R15, RZ, RZ, R4 ;  /* 0x000000ffff0f7224 */ /* 0x008fe200078e0004 */
[----:B------:R-:W3:Y:S04]  /*5f400*/  LDL.LU R3, [R1+0x3c74] ;  /* 0x003c740001037983 */ /* 0x000ee80000300800 */
[----:B------:R-:W4:Y:S04]  /*5f410*/  LDL.LU R4, [R1+0x3c70] ;  /* 0x003c700001047983 */ /* 0x000f280000300800 */
        /* <DEDUP_REMOVED lines=11> */
[----:B------:R0:W-:Y:S02]  /*5f4d0*/  STL.64 [R1+0x3b10], R14 ;  /* 0x003b100e01007387 */ /* 0x0001e40000100a00 */
        /* <DEDUP_REMOVED lines=57> */
[----:B------:R-:W2:Y:S04]  /*5f870*/  LDL.LU R8, [R1+0x3c3c] ;  /* 0x003c3c0001087983 */ /* 0x000ea80000300800 */
[----:B------:R-:W2:Y:S04]  /*5f880*/  LDL.LU R9, [R1+0x3c38] ;  /* 0x003c380001097983 */ /* 0x000ea80000300800 */
[----:B------:R4:W-:Y:S02]  /*5f890*/  STL.64 [R1+0x3ba0], R14 ;  /* 0x003ba00e01007387 */ /* 0x0009e40000100a00 */
        /* <DEDUP_REMOVED lines=23> */
[----:B------:R-:W-:-:S05]  /*5fa10*/  IMAD.MOV.U32 R15, RZ, RZ, R28 ;  /* 0x000000ffff0f7224 */ /* 0x000fca00078e001c */
        /* <DEDUP_REMOVED lines=8> */
[----:B------:R-:W-:Y:S02]  /*5faa0*/  IMAD.MOV.U32 R15, RZ, RZ, R8 ;  /* 0x000000ffff0f7224 */ /* 0x000fe400078e0008 */
[----:B----4-:R-:W-:Y:S02]  /*5fab0*/  IMAD.MOV.U32 R22, RZ, RZ, R4 ;  /* 0x000000ffff167224 */ /* 0x010fe400078e0004 */
[----:B---3--:R-:W-:Y:S01]  /*5fac0*/  IMAD.MOV.U32 R23, RZ, RZ, R3 ;  /* 0x000000ffff177224 */ /* 0x008fe200078e0003 */
[----:B------:R-:W-:Y:S04]  /*5fad0*/  STL.64 [R1+0x3c00], R14 ;  /* 0x003c000e01007387 */ /* 0x000fe80000100a00 */
[----:B--2---:R-:W-:Y:S04]  /*5fae0*/  STL.64 [R1+0x3bb0], R18 ;  /* 0x003bb01201007387 */ /* 0x004fe80000100a00 */
[----:B------:R0:W-:Y:S04]  /*5faf0*/  STL.64 [R1+0x3ba8], R16 ;  /* 0x003ba81001007387 */ /* 0x0001e80000100a00 */
[----:B0-----:R-:W2:Y:S04]  /*5fb00*/  LDL.LU R16, [R1+0x790] ;  /* 0x0007900001107983 */ /* 0x001ea80000300800 */
[----:B------:R-:W2:Y:S04]  /*5fb10*/  LDL.LU R17, [R1+0x794] ;  /* 0x0007940001117983 */ /* 0x000ea80000300800 */
[----:B------:R-:W3:Y:S04]  /*5fb20*/  LDL.LU R18, [R1+0x798] ;  /* 0x0007980001127983 */ /* 0x000ee80000300800 */
[----:B------:R-:W3:Y:S04]  /*5fb30*/  LDL.LU R19, [R1+0x79c] ;  /* 0x00079c0001137983 */ /* 0x000ee80000300800 */
[----:B------:R0:W-:Y:S04]  /*5fb40*/  STL.64 [R1+0x3c08], R22 ;  /* 0x003c081601007387 */ /* 0x0001e80000100a00 */
[----:B------:R-:W4:Y:S04]  /*5fb50*/  LDL.LU R12, [R1+0x3e0] ;  /* 0x0003e000010c7983 */ /* 0x000f280000300800 */
[----:B------:R-:W4:Y:S04]  /*5fb60*/  LDL.LU R13, [R1+0x3e4] ;  /* 0x0003e400010d7983 */ /* 0x000f280000300800 */
[----:B------:R-:W2:Y:S04]  /*5fb70*/  LDL.LU R14, [R1+0x3e8] ;  /* 0x0003e800010e7983 */ /* 0x000ea80000300800 */
[----:B------:R-:W2:Y:S04]  /*5fb80*/  LDL.LU R15, [R1+0x3ec] ;  /* 0x0003ec00010f7983 */ /* 0x000ea80000300800 */
[----:B------:R-:W3:Y:S01]  /*5fb90*/  LDL.64 R10, [R1+0x178] ;  /* 0x00017800010a7983 */ /* 0x000ee20000100a00 */
[----:B0-----:R-:W-:-:S02]  /*5fba0*/  IMAD.MOV.U32 R22, RZ, RZ, R2 ;  /* 0x000000ffff167224 */ /* 0x001fc400078e0002 */
[----:B------:R-:W-:Y:S01]  /*5fbb0*/  IMAD.MOV.U32 R23, RZ, RZ, R0 ;  /* 0x000000ffff177224 */ /* 0x000fe200078e0000 */
[----:B--2---:R-:W-:Y:S04]  /*5fbc0*/  STL.64 [R1+0x3c18], R14 ;  /* 0x003c180e01007387 */ /* 0x004fe80000100a00 */
[----:B----4-:R-:W-:Y:S04]  /*5fbd0*/  STL.64 [R1+0x3c10], R12 ;  /* 0x003c100c01007387 */ /* 0x010fe80000100a00 */
[----:B------:R0:W-:Y:S04]  /*5fbe0*/  STL.64 [R1+0x3c20], R22 ;  /* 0x003c201601007387 */ /* 0x0001e80000100a00 */
[----:B------:R-:W2:Y:S04]  /*5fbf0*/  LDL.LU R20, [R1+0x400] ;  /* 0x0004000001147983 */ /* 0x000ea80000300800 */
[----:B------:R-:W2:Y:S04]  /*5fc00*/  LDL.LU R21, [R1+0x404] ;  /* 0x0004040001157983 */ /* 0x000ea80000300800 */
[----:B0-----:R-:W2:Y:S04]  /*5fc10*/  LDL.LU R22, [R1+0x408] ;  /* 0x0004080001167983 */ /* 0x001ea80000300800 */
[----:B------:R-:W2:Y:S04]  /*5fc20*/  LDL.LU R23, [R1+0x40c] ;  /* 0x00040c0001177983 */ /* 0x000ea80000300800 */
[----:B------:R-:W4:Y:S04]  /*5fc30*/  LDL.LU R12, [R1+0x3f0] ;  /* 0x0003f000010c7983 */ /* 0x000f280000300800 */
[----:B------:R-:W4:Y:S04]  /*5fc40*/  LDL.LU R13, [R1+0x3f4] ;  /* 0x0003f400010d7983 */ /* 0x000f280000300800 */
[----:B------:R-:W4:Y:S04]  /*5fc50*/  LDL.LU R14, [R1+0x3f8] ;  /* 0x0003f800010e7983 */ /* 0x000f280000300800 */
[----:B------:R-:W4:Y:S04]  /*5fc60*/  LDL.LU R15, [R1+0x3fc] ;  /* 0x0003fc00010f7983 */ /* 0x000f280000300800 */
[----:B---3--:R-:W-:Y:S04]  /*5fc70*/  STL.64 [R1+0x3bc8], R18 ;  /* 0x003bc81201007387 */ /* 0x008fe80000100a00 */
[----:B------:R0:W-:Y:S04]  /*5fc80*/  STL.64 [R1+0x3bc0], R16 ;  /* 0x003bc01001007387 */ /* 0x0001e80000100a00 */
[----:B0-----:R-:W3:Y:S04]  /*5fc90*/  LDL.LU R16, [R1+0x7a0] ;  /* 0x0007a00001107983 */ /* 0x001ee80000300800 */
        /* <DEDUP_REMOVED lines=9> */
[----:B------:R-:W-:Y:S03]  /*5fd30*/  HMMA.16816.F32 R20, R24, R10, R20 ;  /* 0x0000000a1814723c */ /* 0x000fe60000001814 */
[----:B---3--:R-:W-:Y:S04]  /*5fd40*/  STL.64 [R1+0x3bf8], R18 ;  /* 0x003bf81201007387 */ /* 0x008fe80000100a00 */
[----:B--2---:R0:W-:Y:S04]  /*5fd50*/  STL.64 [R1+0x3bf0], R16 ;  /* 0x003bf01001007387 */ /* 0x0041e80000100a00 */
[----:B0-----:R-:W2:Y:S04]  /*5fd60*/  LDL.LU R16, [R1+0x7c0] ;  /* 0x0007c00001107983 */ /* 0x001ea80000300800 */
[----:B------:R-:W2:Y:S04]  /*5fd70*/  LDL.LU R17, [R1+0x7c4] ;  /* 0x0007c40001117983 */ /* 0x000ea80000300800 */
[----:B------:R-:W2:Y:S04]  /*5fd80*/  LDL.LU R18, [R1+0x7c8] ;  /* 0x0007c80001127983 */ /* 0x000ea80000300800 */
[----:B------:R-:W2:Y:S04]  /*5fd90*/  LDL.LU R19, [R1+0x7cc] ;  /* 0x0007cc0001137983 */ /* 0x000ea80000300800 */
[----:B------:R-:W3:Y:S04]  /*5fda0*/  LDL.LU R4, [R1+0x680] ;  /* 0x0006800001047983 */ /* 0x000ee80000300800 */
[----:B------:R-:W3:Y:S04]  /*5fdb0*/  LDL.LU R5, [R1+0x684] ;  /* 0x0006840001057983 */ /* 0x000ee80000300800 */
[----:B------:R-:W3:Y:S04]  /*5fdc0*/  LDL.LU R6, [R1+0x688] ;  /* 0x0006880001067983 */ /* 0x000ee80000300800 */
[----:B------:R-:W3:Y:S04]  /*5fdd0*/  LDL.LU R7, [R1+0x68c] ;  /* 0x00068c0001077983 */ /* 0x000ee80000300800 */
[----:B------:R-:W-:Y:S04]  /*5fde0*/  STL.64 [R1+0x400], R20 ;  /* 0x0004001401007387 */ /* 0x000fe80000100a00 */
[----:B------:R0:W-:Y:S04]  /*5fdf0*/  STL.64 [R1+0x408], R22 ;  /* 0x0004081601007387 */ /* 0x0001e80000100a00 */
[----:B0-----:R-:W4:Y:S04]  /*5fe00*/  LDL.LU.64 R22, [R1+0x3c20] ;  /* 0x003c200001167983 */ /* 0x001f280000300a00 */
[----:B------:R-:W2:Y:S01]  /*5fe10*/  LDL.LU R8, [R1+0x660] ;  /* 0x0006600001087983 */ /* 0x000ea20000300800 */
[----:B------:R-:W-:-:S03]  /*5fe20*/  IMAD.MOV.U32 R2, RZ, RZ, R10 ;  /* 0x000000ffff027224 */ /* 0x000fc600078e000a */
[----:B------:R-:W2:Y:S01]  /*5fe30*/  LDL.LU R9, [R1+0x664] ;  /* 0x0006640001097983 */ /* 0x000ea20000300800 */
[----:B------:R-:W-:-:S03]  /*5fe40*/  IMAD.MOV.U32 R0, RZ, RZ, R11 ;  /* 0x000000ffff007224 */ /* 0x000fc600078e000b */
[----:B------:R-:W2:Y:S04]  /*5fe50*/  LDL.LU R10, [R1+0x668] ;  /* 0x00066800010a7983 */ /* 0x000ea80000300800 */
[----:B------:R-:W2:Y:S01]  /*5fe60*/  LDL.LU R11, [R1+0x66c] ;  /* 0x00066c00010b7983 */ /* 0x000ea20000300800 */
[----:B----4-:R-:W-:Y:S03]  /*5fe70*/  HMMA.16816.F32 R20, R24, R22, R12 ;  /* 0x000000161814723c */ /* 0x010fe6000000180c */
[----:B------:R-:W4:Y:S04]  /*5fe80*/  LDL.LU.64 R14, [R1+0x3c18] ;  /* 0x003c1800010e7983 */ /* 0x000f280000300a00 */
[----:B------:R-:W4:-:S12]  /*5fe90*/  LDL.LU.64 R12, [R1+0x3c10] ;  /* 0x003c1000010c7983 */ /* 0x000f180000300a00 */
[----:B------:R-:W-:Y:S04]  /*5fea0*/  STL.64 [R1+0x3f0], R20 ;  /* 0x0003f01401007387 */ /* 0x000fe80000100a00 */
[----:B------:R0:W-:Y:S04]  /*5feb0*/  STL.64 [R1+0x3f8], R22 ;  /* 0x0003f81601007387 */ /* 0x0001e80000100a00 */
[----:B0-----:R-:W4:Y:S02]  /*5fec0*/  LDL.LU.64 R22, [R1+0x3c08] ;  /* 0x003c080001167983 */ /* 0x001f240000300a00 */
[----:B----4-:R-:W-:Y:S02]  /*5fed0*/  HMMA.16816.F32 R20, R24, R22, R12 ;  /* 0x000000161814723c */ /* 0x010fe4000000180c */
[----:B------:R-:W2:-:S15]  /*5fee0*/  LDL.LU.64 R14, [R1+0x3c00] ;  /* 0x003c0000010e7983 */ /* 0x000e9e0000300a00 */
[----:B------:R-:W-:Y:S02]  /*5fef0*/  NOP ;  /* 0x0000000000007918 */ /* 0x000fe40000000000 */
[----:B------:R-:W-:Y:S04]  /*5ff00*/  STL.64 [R1+0x3e0], R20 ;  /* 0x0003e01401007387 */ /* 0x000fe80000100a00 */
[----:B------:R-:W-:Y:S01]  /*5ff10*/  STL.64 [R1+0x3e8], R22 ;  /* 0x0003e81601007387 */ /* 0x000fe20000100a00 */
        /* <DEDUP_REMOVED lines=123> */
[----:B------:R-:W4:-:S12]  /*606d0*/  LDL.LU R5, [R1+0x3a10] ;  /* 0x003a100001057983 */ /* 0x000f180000300800 */
[----:B------:R-:W-:Y:S04]  /*606e0*/  STL.64 [R1+0x680], R16 ;  /* 0x0006801001007387 */ /* 0x000fe80000100a00 */
[----:B------:R0:W-:Y:S04]  /*606f0*/  STL.64 [R1+0x688], R18 ;  /* 0x0006881201007387 */ /* 0x0001e80000100a00 */
[----:B0-----:R-:W2:Y:S02]  /*60700*/  LDL.LU.64 R18, [R1+0x3a08] ;  /* 0x003a080001127983 */ /* 0x001ea40000300a00 */
[----:B--2---:R-:W-:-:S15]  /*60710*/  HMMA.16816.F32 R12, R24, R18, R12 ;  /* 0x00000012180c723c */ /* 0x004fde000000180c */
[----:B------:R-:W-:-:S04]  /*60720*/  NOP ;  /* 0x0000000000007918 */ /* 0x000fc80000000000 */
[----:B------:R-:W-:Y:S04]  /*60730*/  STL.64 [R1+0x670], R12 ;  /* 0x0006700c01007387 */ /* 0x000fe80000100a00 */
[----:B------:R0:W-:Y:S04]  /*60740*/  STL.64 [R1+0x678], R14 ;  /* 0x0006780e01007387 */ /* 0x0001e80000100a00 */
[----:B0-----:R-:W2:Y:S04]  /*60750*/  LDL.LU.64 R14, [R1+0x3a00] ;  /* 0x003a0000010e7983 */ /* 0x001ea80000300a00 */
[----:B------:R0:W-:Y:S04]  /*60760*/  STL.64 [R1+0x3860], R18 ;  /* 0x0038601201007387 */ /* 0x0001e80000100a00 */
[----:B------:R-:W3:Y:S04]  /*60770*/  LDL.LU R16, [R1+0x3d0] ;  /* 0x0003d00001107983 */ /* 0x000ee80000300800 */
[----:B------:R-:W3:Y:S04]  /*60780*/  LDL.LU R17, [R1+0x3d4] ;  /* 0x0003d40001117983 */ /* 0x000ee80000300800 */
[----:B0-----:R-:W3:Y:S04]  /*60790*/  LDL.LU R18, [R1+0x3d8] ;  /* 0x0003d80001127983 */ /* 0x001ee80000300800 */
[----:B------:R-:W3:Y:S01]  /*607a0*/  LDL.LU R19, [R1+0x3dc] ;  /* 0x0003dc0001137983 */ /* 0x000ee20000300800 */
[----:B--2---:R-:W-:-:S15]  /*607b0*/  HMMA.16816.F32 R8, R24, R14, R8 ;  /* 0x0000000e1808723c */ /* 0x004fde0000001808 */
[----:B------:R-:W-:-:S04]  /*607c0*/  NOP ;  /* 0x0000000000007918 */ /* 0x000fc80000000000 */
[----:B------:R-:W-:Y:S04]  /*607d0*/  STL.64 [R1+0x660], R8 ;  /* 0x0006600801007387 */ /* 0x000fe80000100a00 */
[----:B------:R0:W-:Y:S04]  /*607e0*/  STL.64 [R1+0x668], R10 ;  /* 0x0006680a01007387 */ /* 0x0001e80000100a00 */
[----:B0-----:R-:W2:Y:S04]  /*607f0*/  LDL.LU.64 R10, [R1+0x39f8] ;  /* 0x0039f800010a7983 */ /* 0x001ea80000300a00 */
[----:B------:R0:W-:Y:S04]  /*60800*/  STL [R1+0x37dc], R14 ;  /* 0x0037dc0e01007387 */ /* 0x0001e80000100800 */
[----:B------:R1:W-:Y:S04]  /*60810*/  STL [R1+0x37d8], R15 ;  /* 0x0037d80f01007387 */ /* 0x0003e80000100800 */
[----:B------:R-:W3:Y:S04]  /*60820*/  LDL.LU R12, [R1+0x650] ;  /* 0x00065000010c7983 */ /* 0x000ee80000300800 */
[----:B------:R-:W3:Y:S04]  /*60830*/  LDL.LU R13, [R1+0x654] ;  /* 0x00065400010d7983 */ /* 0x000ee80000300800 */
[----:B0-----:R-:W3:Y:S04]  /*60840*/  LDL.LU R14, [R1+0x658] ;  /* 0x00065800010e7983 */ /* 0x001ee80000300800 */
[----:B-1----:R-:W3:Y:S04]  /*60850*/  LDL.LU R15, [R1+0x65c] ;  /* 0x00065c00010f7983 */ /* 0x002ee80000300800 */
[----:B--2---:R0:W-:Y:S01]  /*60860*/  STL.64 [R1+0x39d0], R10 ;  /* 0x0039d00a01007387 */ /* 0x0041e20000100a00 */
[C---:B---3--:R-:W-:Y:S08]  /*60870*/  HMMA.16816.F32 R12, R24.reuse, R10, R12 ;  /* 0x0000000a180c723c */ /* 0x048ff0000000180c */
[----:B0-----:R-:W-:Y:S11]  /*60880*/  HMMA.16816.F32 R8, R24, R6, R16 ;  /* 0x000000061808723c */ /* 0x001ff60000001810 */
[----:B------:R-:W-:Y:S04]  /*60890*/  STL.64 [R1+0x650], R12 ;  /* 0x0006500c01007387 */ /* 0x000fe80000100a00 */
[----:B------:R-:W-:Y:S04]  /*608a0*/  STL.64 [R1+0x658], R14 ;  /* 0x0006580e01007387 */ /* 0x000fe80000100a00 */
[----:B------:R0:W-:Y:S04]  /*608b0*/  STL.64 [R1+0x3988], R6 ;  /* 0x0039880601007387 */ /* 0x0001e80000100a00 */
[----:B----4-:R-:W-:Y:S04]  /*608c0*/  STL [R1+0x3980], R5 ;  /* 0x0039800501007387 */ /* 0x010fe80000100800 */
[----:B------:R1:W-:Y:S04]  /*608d0*/  STL.64 [R1+0x3d0], R8 ;  /* 0x0003d00801007387 */ /* 0x0003e80000100a00 */
[----:B------:R2:W-:Y:S04]  /*608e0*/  STL.64 [R1+0x3d8], R10 ;  /* 0x0003d80a01007387 */ /* 0x0005e80000100a00 */
[----:B0-----:R-:W3:Y:S04]  /*608f0*/  LDL.LU.64 R6, [R1+0x168] ;  /* 0x0001680001067983 */ /* 0x001ee80000300a00 */
[----:B---3--:R0:W-:Y:S04]  /*60900*/  STL.64 [R1+0x3998], R6 ;  /* 0x0039980601007387 */ /* 0x0081e80000100a00 */
[----:B-1----:R-:W3:Y:S04]  /*60910*/  LDL.LU R8, [R1+0x620] ;  /* 0x0006200001087983 */ /* 0x002ee80000300800 */
[----:B------:R-:W3:Y:S04]  /*60920*/  LDL.LU R9, [R1+0x624] ;  /* 0x0006240001097983 */ /* 0x000ee80000300800 */
[----:B--2---:R-:W2:Y:S04]  /*60930*/  LDL.LU R10, [R1+0x628] ;  /* 0x00062800010a7983 */ /* 0x004ea80000300800 */
[----:B------:R-:W2:Y:S04]  /*60940*/  LDL.LU R11, [R1+0x62c] ;  /* 0x00062c00010b7983 */ /* 0x000ea80000300800 */
[----:B------:R-:W4:Y:S04]  /*60950*/  LDL.LU R12, [R1+0x630] ;  /* 0x00063000010c7983 */ /* 0x000f280000300800 */
[----:B------:R-:W4:Y:S04]  /*60960*/  LDL.LU R13, [R1+0x634] ;  /* 0x00063400010d7983 */ /* 0x000f280000300800 */
[----:B------:R-:W2:Y:S04]  /*60970*/  LDL.LU R14, [R1+0x638] ;  /* 0x00063800010e7983 */ /* 0x000ea80000300800 */
[----:B------:R-:W2:Y:S01]  /*60980*/  LDL.LU R15, [R1+0x63c] ;  /* 0x00063c00010f7983 */ /* 0x000ea20000300800 */
[----:B0-----:R-:W-:-:S02]  /*60990*/  IMAD.MOV.U32 R6, RZ, RZ, R2 ;  /* 0x000000ffff067224 */ /* 0x001fc400078e0002 */
[----:B------:R-:W-:Y:S01]  /*609a0*/  IMAD.MOV.U32 R7, RZ, RZ, R0 ;  /* 0x000000ffff077224 */ /* 0x000fe200078e0000 */
[----:B--2---:R0:W-:Y:S04]  /*609b0*/  STL.64 [R1+0x39f0], R14 ;  /* 0x0039f00e01007387 */ /* 0x0041e80000100a00 */
[----:B----4-:R-:W-:Y:S04]  /*609c0*/  STL.64 [R1+0x39e8], R12 ;  /* 0x0039e80c01007387 */ /* 0x010fe80000100a00 */
[----:B0-----:R-:W2:Y:S04]  /*609d0*/  LDL.LU.64 R14, [R1+0x1b8] ;  /* 0x0001b800010e7983 */ /* 0x001ea80000300a00 */
[----:B------:R0:W-:Y:S04]  /*609e0*/  STL.64 [R1+0x39e0], R10 ;  /* 0x0039e00a01007387 */ /* 0x0001e80000100a00 */
[----:B---3--:R-:W-:Y:S04]  /*609f0*/  STL.64 [R1+0x39d8], R8 ;  /* 0x0039d80801007387 */ /* 0x008fe80000100a00 */
[----:B0-----:R-:W3:Y:S04]  /*60a00*/  LDL.LU.64 R10, [R1+0x1a8] ;  /* 0x0001a800010a7983 */ /* 0x001ee80000300a00 */
[----:B------:R0:W-:Y:S04]  /*60a10*/  STL.64 [R1+0x39b0], R6 ;  /* 0x0039b00601007387 */ /* 0x0001e80000100a00 */
[----:B0-----:R-:W4:Y:S04]  /*60a20*/  LDL.LU.64 R6, [R1+0x188] ;  /* 0x0001880001067983 */ /* 0x001f280000300a00 */
[----:B----4-:R0:W-:Y:S04]  /*60a30*/  STL.64 [R1+0x39c8], R6 ;  /* 0x0039c80601007387 */ /* 0x0101e80000100a00 */
[----:B0-----:R-:W4:Y:S04]  /*60a40*/  LDL.LU.64 R6, [R1+0x198] ;  /* 0x0001980001067983 */ /* 0x001f280000300a00 */
[----:B------:R-:W2:Y:S04]  /*60a50*/  LDL.LU.64 R18, [R1+0x148] ;  /* 0x0001480001127983 */ /* 0x000ea80000300a00 */
[----:B--2---:R0:W-:Y:S04]  /*60a60*/  STL.64 [R1+0x3990], R18 ;  /* 0x0039901201007387 */ /* 0x0041e80000100a00 */
[----:B------:R-:W2:Y:S04]  /*60a70*/  LDL.LU R16, [R1+0x5f0] ;  /* 0x0005f00001107983 */ /* 0x000ea80000300800 */
[----:B------:R-:W2:Y:S04]  /*60a80*/  LDL.LU R17, [R1+0x5f4] ;  /* 0x0005f40001117983 */ /* 0x000ea80000300800 */
[----:B0-----:R-:W2:Y:S04]  /*60a90*/  LDL.LU R18, [R1+0x5f8] ;  /* 0x0005f80001127983 */ /* 0x001ea80000300800 */
[----:B------:R-:W2:Y:S01]  /*60aa0*/  LDL.LU R19, [R1+0x5fc] ;  /* 0x0005fc0001137983 */ /* 0x000ea20000300800 */
[----:B------:R-:W0:Y:S01]  /*60ab0*/  S2R R29, SR_TID.X ;  /* 0x00000000001d7919 */ /* 0x000e220000002100 */
[----:B------:R-:W1:Y:S01]  /*60ac0*/  S2R R2, SR_TID.X ;  /* 0x0000000000027919 */ /* 0x000e620000002100 */
[C---:B0-----:R-:W-:Y:S01]  /*60ad0*/  LOP3.LUT R3, R29.reuse, 0x7, RZ, 0xc0, !PT ;  /* 0x000000071d037812 */ /* 0x041fe200078ec0ff */
[----:B------:R-:W-:-:S04]  /*60ae0*/  IMAD.SHL.U32 R28, R29, 0x2, RZ ;  /* 0x000000021d1c7824 */ /* 0x000fc800078e00ff */
[----:B------:R-:W-:Y:S02]  /*60af0*/  IMAD R3, R3, 0x90, RZ ;  /* 0x0000009003037824 */ /* 0x000fe400078e02ff */
[----:B------:R-:W-:-:S03]  /*60b00*/  IMAD.SHL.U32 R29, R29, 0x40, RZ ;  /* 0x000000401d1d7824 */ /* 0x000fc600078e00ff */
[----:B------:R-:W-:-:S04]  /*60b10*/  LOP3.LUT R3, R3, 0x10, R28, 0x78, !PT ;  /* 0x0000001003037812 */ /* 0x000fc800078e781c */
[----:B------:R-:W-:Y:S02]  /*60b20*/  LOP3.LUT R3, R3, 0x400, R29, 0xf8, !PT ;  /* 0x0000040003037812 */ /* 0x000fe400078ef81d */
[----:B-1----:R-:W-:Y:S02]  /*60b30*/  LOP3.LUT R0, R2, 0x7, RZ, 0xc0, !PT ;  /* 0x0000000702007812 */ /* 0x002fe400078ec0ff */
[----:B------:R-:W-:Y:S01]  /*60b40*/  LOP3.LUT R3, R3, 0x40, RZ, 0x3c, !PT ;  /* 0x0000004003037812 */ /* 0x000fe200078e3cff */
[----:B--2---:R-:W-:Y:S04]  /*60b50*/  STL.64 [R1+0x39a8], R18 ;  /* 0x0039a81201007387 */ /* 0x004fe80000100a00 */
[----:B------:R0:W-:Y:S04]  /*60b60*/  STL.64 [R1+0x39a0], R16 ;  /* 0x0039a01001007387 */ /* 0x0001e80000100a00 */
[----:B------:R1:W-:Y:S04]  /*60b70*/  LDSM.16.MT88.4 R20, [R3+UR5+0x10800] ;  /* 0x010800050314783b */ /* 0x0003e80008004200 */
[----:B0-----:R-:W2:Y:S04]  /*60b80*/  LDL.LU R16, [R1+0x600] ;  /* 0x0006000001107983 */ /* 0x001ea80000300800 */
[----:B------:R-:W2:Y:S04]  /*60b90*/  LDL.LU R17, [R1+0x604] ;  /* 0x0006040001117983 */ /* 0x000ea80000300800 */
[----:B------:R-:W2:Y:S04]  /*60ba0*/  LDL.LU R18, [R1+0x608] ;  /* 0x0006080001127983 */ /* 0x000ea80000300800 */
[----:B------:R-:W2:Y:S01]  /*60bb0*/  LDL.LU R19, [R1+0x60c] ;  /* 0x00060c0001137983 */ /* 0x000ea20000300800 */
[----:B------:R-:W-:-:S02]  /*60bc0*/  IMAD R0, R0, 0x90, RZ ;  /* 0x0000009000007824 */ /* 0x000fc400078e02ff */
[C---:B-1----:R-:W-:Y:S02]  /*60bd0*/  IMAD.SHL.U32 R3, R2.reuse, 0x2, RZ ;  /* 0x0000000202037824 */ /* 0x042fe400078e00ff */
[----:B------:R-:W-:-:S03]  /*60be0*/  IMAD.SHL.U32 R2, R2, 0x40, RZ ;  /* 0x0000004002027824 */ /* 0x000fc600078e00ff */
[----:B------:R-:W-:-:S04]  /*60bf0*/  LOP3.LUT R0, R0, 0x10, R3, 0x78, !PT ;  /* 0x0000001000007812 */ /* 0x000fc800078e7803 */
[----:B------:R-:W-:-:S04]  /*60c00*/  LOP3.LUT R0, R0, 0x400, R2, 0xf8, !PT ;  /* 0x0000040000007812 */ /* 0x000fc800078ef802 */
[----:B------:R-:W-:-:S05]  /*60c10*/  LOP3.LUT R0, R0, 0x60, RZ, 0x3c, !PT ;  /* 0x0000006000007812 */ /* 0x000fca00078e3cff */
[----:B------:R-:W0:Y:S04]  /*60c20*/  LDSM.16.MT88.4 R24, [R0+UR5+0x10800] ;  /* 0x010800050018783b */ /* 0x000e280008004200 */
[----:B--2---:R-:W-:Y:S04]  /*60c30*/  STL.64 [R1+0x39c0], R18 ;  /* 0x0039c01201007387 */ /* 0x004fe80000100a00 */
[----:B------:R1:W-:Y:S04]  /*60c40*/  STL.64 [R1+0x39b8], R16 ;  /* 0x0039b81001007387 */ /* 0x0003e80000100a00 */
[----:B-1----:R-:W2:Y:S04]  /*60c50*/  LDL.LU R16, [R1+0x610] ;  /* 0x0006100001107983 */ /* 0x002ea80000300800 */
[----:B------:R-:W2:Y:S04]  /*60c60*/  LDL.LU R17, [R1+0x614] ;  /* 0x0006140001117983 */ /* 0x000ea80000300800 */
[----:B------:R-:W2:Y:S04]  /*60c70*/  LDL.LU R18, [R1+0x618] ;  /* 0x0006180001127983 */ /* 0x000ea80000300800 */
[----:B------:R-:W2:Y:S04]  /*60c80*/  LDL.LU R19, [R1+0x61c] ;  /* 0x00061c0001137983 */ /* 0x000ea80000300800 */
[----:B0-----:R-:W-:Y:S04]  /*60c90*/  STL.64 [R1+0x37b0], R26 ;  /* 0x0037b01a01007387 */ /* 0x001fe80000100a00 */
[----:B------:R0:W-:Y:S04]  /*60ca0*/  STL.64 [R1+0x37a8], R24 ;  /* 0x0037a81801007387 */ /* 0x0001e80000100a00 */
[----:B0-----:R-:W2:Y:S04]  /*60cb0*/  LDL.LU R24, [R1+0x640] ;  /* 0x0006400001187983 */ /* 0x001ea80000300800 */
[----:B------:R-:W2:Y:S04]  /*60cc0*/  LDL.LU R25, [R1+0x644] ;  /* 0x0006440001197983 */ /* 0x000ea80000300800 */
[----:B------:R-:W2:Y:S04]  /*60cd0*/  LDL.LU R26, [R1+0x648] ;  /* 0x00064800011a7983 */ /* 0x000ea80000300800 */
[----:B------:R-:W2:Y:S02]  /*60ce0*/  LDL.LU R27, [R1+0x64c] ;  /* 0x00064c00011b7983 */ /* 0x000ea40000300800 */
[----:B--2---:R-:W-:-:S15]  /*60cf0*/  HMMA.16816.F32 R24, R20, R14, R24 ;  /* 0x0000000e1418723c */ /* 0x004fde0000001818 */
[----:B------:R-:W-:-:S04]  /*60d00*/  NOP ;  /* 0x0000000000007918 */ /* 0x000fc80000000000 */
[----:B------:R-:W-:Y:S04]  /*60d10*/  STL.64 [R1+0x640], R24 ;  /* 0x0006401801007387 */ /* 0x000fe80000100a00 */
[----:B------:R0:W-:Y:S02]  /*60d20*/  STL.64 [R1+0x648], R26 ;  /* 0x0006481a01007387 */ /* 0x0001e40000100a00 */
[----:B0-----:R-:W-:Y:S02]  /*60d30*/  IMAD.MOV.U32 R27, RZ, RZ, R14 ;  /* 0x000000ffff1b7224 */ /* 0x001fe400078e000e */
[----:B------:R-:W-:Y:S02]  /*60d40*/  IMAD.MOV.U32 R26, RZ, RZ, R15 ;  /* 0x000000ffff1a7224 */ /* 0x000fe400078e000f */
[----:B------:R-:W3:Y:S04]  /*60d50*/  LDL.LU.64 R14, [R1+0x39f0] ;  /* 0x0039f000010e7983 */ /* 0x000ee80000300a00 */
[----:B------:R-:W3:Y:S02]  /*60d60*/  LDL.LU.64 R12, [R1+0x39e8] ;  /* 0x0039e800010c7983 */ /* 0x000ee40000300a00 */
[----:B---3--:R-:W-:-:S15]  /*60d70*/  HMMA.16816.F32 R12, R20, R10, R12 ;  /* 0x0000000a140c723c */ /* 0x008fde000000180c */
[----:B------:R-:W-:-:S04]  /*60d80*/  NOP ;  /* 0x0000000000007918 */ /* 0x000fc80000000000 */
[----:B------:R0:W-:Y:S04]  /*60d90*/  STL.64 [R1+0x630], R12 ;  /* 0x0006300c01007387 */ /* 0x0001e80000100a00 */
[----:B------:R-:W-:Y:S01]  /*60da0*/  STL.64 [R1+0x638], R14 ;  /* 0x0006380e01007387 */ /* 0x000fe20000100a00 */
[----:B0-----:R-:W-:Y:S02]  /*60db0*/  IMAD.MOV.U32 R12, RZ, RZ, R10 ;  /* 0x000000ffff0c7224 */ /* 0x001fe400078e000a */
[----:B------:R-:W-:Y:S02]  /*60dc0*/  IMAD.MOV.U32 R13, RZ, RZ, R11 ;  /* 0x000000ffff0d7224 */ /* 0x000fe400078e000b */
[----:B------:R-:W4:Y:S04]  /*60dd0*/  LDL.LU.64 R10, [R1+0x39e0] ;  /* 0x0039e000010a7983 */ /* 0x000f280000300a00 */
[----:B------:R-:W4:Y:S02]  /*60de0*/  LDL.LU.64 R8, [R1+0x39d8] ;  /* 0x0039d80001087983 */ /* 0x000f240000300a00 */
[----:B----4-:R-:W-:-:S15]  /*60df0*/  HMMA.16816.F32 R8, R20, R6, R8 ;  /* 0x000000061408723c */ /* 0x010fde0000001808 */
[----:B------:R-:W-:-:S04]  /*60e00*/  NOP ;  /* 0x0000000000007918 */ /* 0x000fc80000000000 */
[----:B------:R0:W-:Y:S04]  /*60e10*/  STL.64 [R1+0x620], R8 ;  /* 0x0006200801007387 */ /* 0x0001e80000100a00 */
[----:B------:R1:W-:Y:S01]  /*60e20*/  STL.64 [R1+0x628], R10 ;  /* 0x0006280a01007387 */ /* 0x0003e20000100a00 */
[----:B0-----:R-:W-:-:S03]  /*60e30*/  IMAD.MOV.U32 R8, RZ, RZ, R6 ;  /* 0x000000ffff087224 */ /* 0x001fc600078e0006 */
[----:B-1----:R-:W2:Y:S01]  /*60e40*/  LDL.LU.64 R10, [R1+0x39d0] ;  /* 0x0039d000010a7983 */ /* 0x002ea20000300a00 */
[----:B------:R-:W-:-:S03]  /*60e50*/  IMAD.MOV.U32 R9, RZ, RZ, R7 ;  /* 0x000000ffff097224 */ /* 0x000fc600078e0007 */
[----:B------:R-:W3:Y:S02]  /*60e60*/  LDL.LU.64 R6, [R1+0x39c8] ;  /* 0x0039c80001067983 */ /* 0x000ee40000300a00 */
[C---:B---3--:R-:W-:Y:S02]  /*60e70*/  HMMA.16816.F32 R16, R20.reuse, R6, R16 ;  /* 0x000000061410723c */ /* 0x048fe40000001810 */
[----:B--2---:R-:W-:Y:S04]  /*60e80*/  STL.64 [R1+0x37e8], R10 ;  /* 0x0037e80a01007387 */ /* 0x004fe80000100a00 */
[----:B------:R0:W-:Y:S01]  /*60e90*/  STL.64 [R1+0x37e0], R8 ;  /* 0x0037e00801007387 */ /* 0x0001e20000100a00 */
[----:B------:R-:W-:Y:S02]  /*60ea0*/  IMAD.MOV.U32 R14, RZ, RZ, R6 ;  /* 0x000000ffff0e7224 */ /* 0x000fe400078e0006 */
[----:B------:R-:W-:Y:S01]  /*60eb0*/  IMAD.MOV.U32 R15, RZ, RZ, R7 ;  /* 0x000000ffff0f7224 */ /* 0x000fe200078e0007 */
[----:B0-----:R-:W2:Y:S04]  /*60ec0*/  LDL.LU R8, [R1+0x5d0] ;  /* 0x0005d00001087983 */ /* 0x001ea80000300800 */
[----:B------:R-:W2:Y:S04]  /*60ed0*/  LDL.LU R9, [R1+0x5d4] ;  /* 0x0005d40001097983 */ /* 0x000ea80000300800 */
[----:B------:R-:W2:Y:S04]  /*60ee0*/  LDL.LU R10, [R1+0x5d8] ;  /* 0x0005d800010a7983 */ /* 0x000ea80000300800 */
[----:B------:R-:W2:Y:S04]  /*60ef0*/  LDL.LU R11, [R1+0x5dc] ;  /* 0x0005dc00010b7983 */ /* 0x000ea80000300800 */
[----:B------:R-:W-:Y:S04]  /*60f00*/  STL.64 [R1+0x610], R16 ;  /* 0x0006101001007387 */ /* 0x000fe80000100a00 */
[----:B------:R0:W-:Y:S04]  /*60f10*/  STL.64 [R1+0x618], R18 ;  /* 0x0006181201007387 */ /* 0x0001e80000100a00 */
[----:B0-----:R-:W3:Y:S04]  /*60f20*/  LDL.LU.64 R18, [R1+0x39c0] ;  /* 0x0039c00001127983 */ /* 0x001ee80000300a00 */
[----:B------:R-:W3:Y:S04]  /*60f30*/  LDL.LU.64 R16, [R1+0x39b8] ;  /* 0x0039b80001107983 */ /* 0x000ee80000300a00 */
[----:B------:R-:W3:Y:S04]  /*60f40*/  LDL.LU.64 R6, [R1+0x39b0] ;  /* 0x0039b00001067983 */ /* 0x000ee80000300a00 */
[----:B------:R0:W-:Y:S04]  /*60f50*/  STL.64 [R1+0x37f8], R14 ;  /* 0x0037f80e01007387 */ /* 0x0001e80000100a00 */
[----:B------:R-:W-:Y:S04]  /*60f60*/  STL.64 [R1+0x37f0], R12 ;  /* 0x0037f00c01007387 */ /* 0x000fe80000100a00 */
[----:B0-----:R-:W4:Y:S01]  /*60f70*/  LDL.LU.64 R14, [R1+0x158] ;  /* 0x00015800010e7983 */ /* 0x001f220000300a00 */
[----:B---3--:R-:W-:Y:S03]  /*60f80*/  HMMA.16816.F32 R4, R20, R6, R16 ;  /* 0x000000061404723c */ /* 0x008fe60000001810 */
[----:B------:R-:W3:Y:S04]  /*60f90*/  LDL.LU.64 R18, [R1+0x39a8] ;  /* 0x0039a80001127983 */ /* 0x000ee80000300a00 */
[----:B------:R-:W3:-:S12]  /*60fa0*/  LDL.LU.64 R16, [R1+0x39a0] ;  /* 0x0039a00001107983 */ /* 0x000ed80000300a00 */
[----:B------:R-:W-:Y:S04]  /*60fb0*/  STL.64 [R1+0x600], R4 ;  /* 0x0006000401007387 */ /* 0x000fe80000100a00 */
[----:B------:R0:W-:Y:S04]  /*60fc0*/  STL.64 [R1+0x608], R6 ;  /* 0x0006080601007387 */ /* 0x0001e80000100a00 */
[----:B0-----:R-:W3:Y:S02]  /*60fd0*/  LDL.LU.64 R6, [R1+0x3998] ;  /* 0x0039980001067983 */ /* 0x001ee40000300a00 */
[----:B---3--:R-:W-:Y:S01]  /*60fe0*/  HMMA.16816.F32 R16, R20, R6, R16 ;  /* 0x000000061410723c */ /* 0x008fe20000001810 */
[----:B------:R-:W-:-:S02]  /*60ff0*/  IMAD.MOV.U32 R25, RZ, RZ, R6 ;  /* 0x000000ffff197224 */ /* 0x000fc400078e0006 */
[----:B------:R-:W-:-:S15]  /*61000*/  IMAD.MOV.U32 R24, RZ, RZ, R7 ;  /* 0x000000ffff187224 */ /* 0x000fde00078e0007 */
[----:B------:R-:W-:Y:S01]  /*61010*/  NOP ;  /* 0x0000000000007918 */ /* 0x000fe20000000000 */
[----:B------:R-:W-:Y:S04]  /*61020*/  STL.64 [R1+0x5f0], R16 ;  /* 0x0005f01001007387 */ /* 0x000fe80000100a00 */
[----:B------:R0:W-:Y:S04]  /*61030*/  STL.64 [R1+0x5f8], R18 ;  /* 0x0005f81201007387 */ /* 0x0001e80000100a00 */
[----:B0-----:R-:W2:Y:S04]  /*61040*/  LDL.LU.64 R18, [R1+0x3990] ;  /* 0x0039900001127983 */ /* 0x001ea80000300a00 */
[----:B------:R-:W3:Y:S04]  /*61050*/  LDL.LU.64 R6, [R1+0x3988] ;  /* 0x0039880001067983 */ /* 0x000ee80000300a00 */
[----:B------:R-:W3:Y:S04]  /*61060*/  LDL.LU R5, [R1+0x3980] ;  /* 0x0039800001057983 */ /* 0x000ee80000300800 */
[----:B------:R-:W-:Y:S04]  /*61070*/  STL.64 [R1+0x3808], R26 ;  /* 0x0038081a01007387 */ /* 0x000fe80000100a00 */
[----:B------:R0:W-:Y:S04]  /*61080*/  STL.64 [R1+0x3800], R24 ;  /* 0x0038001801007387 */ /* 0x0001e80000100a00 */
[----:B0-----:R-:W3:Y:S04]  /*61090*/  LDL.LU R24, [R1+0x5e0] ;  /* 0x0005e00001187983 */ /* 0x001ee80000300800 */
[----:B------:R-:W3:Y:S04]  /*610a0*/  LDL.LU R25, [R1+0x5e4] ;  /* 0x0005e40001197983 */ /* 0x000ee80000300800 */
[----:B------:R-:W3:Y:S04]  /*610b0*/  LDL.LU R26, [R1+0x5e8] ;  /* 0x0005e800011a7983 */ /* 0x000ee80000300800 */
[----:B------:R-:W3:Y:S01]  /*610c0*/  LDL.LU R27, [R1+0x5ec] ;  /* 0x0005ec00011b7983 */ /* 0x000ee20000300800 */
[----:B----4-:R-:W-:-:S02]  /*610d0*/  IMAD.MOV.U32 R2, RZ, RZ, R15 ;  /* 0x000000ffff027224 */ /* 0x010fc400078e000f */
[----:B------:R-:W-:Y:S01]  /*610e0*/  IMAD.MOV.U32 R0, RZ, RZ, R14 ;  /* 0x000000ffff007224 */ /* 0x000fe200078e000e */
[C---:B--2---:R-:W-:Y:S08]  /*610f0*/  HMMA.16816.F32 R8, R20.reuse, R18, R8 ;  /* 0x000000121408723c */ /* 0x044ff00000001808 */
[----:B---3--:R-:W-:-:S15]  /*61100*/  HMMA.16816.F32 R24, R20, R14, R24 ;  /* 0x0000000e1418723c */ /* 0x008fde0000001818 */
[----:B------:R-:W-:-:S04]  /*61110*/  NOP ;  /* 0x0000000000007918 */ /* 0x000fc80000000000 */
[----:B------:R0:W-:Y:S04]  /*61120*/  STL.64 [R1+0x5e0], R24 ;  /* 0x0005e01801007387 */ /* 0x0001e80000100a00 */
[----:B------:R1:W-:Y:S04]  /*61130*/  STL.64 [R1+0x5e8], R26 ;  /* 0x0005e81a01007387 */ /* 0x0003e80000100a00 */
[----:B------:R-:W-:Y:S04]  /*61140*/  STL [R1+0x36b4], R2 ;  /* 0x0036b40201007387 */ /* 0x000fe80000100800 */
[----:B------:R-:W-:Y:S04]  /*61150*/  STL [R1+0x36b0], R0 ;  /* 0x0036b00001007387 */ /* 0x000fe80000100800 */
[----:B------:R-:W-:Y:S04]  /*61160*/  STL.64 [R1+0x5d0], R8 ;  /* 0x0005d00801007387 */ /* 0x000fe80000100a00 */
[----:B------:R-:W-:Y:S04]  /*61170*/  STL.64 [R1+0x5d8], R10 ;  /* 0x0005d80a01007387 */ /* 0x000fe80000100a00 */
[----:B0-----:R-:W2:Y:S04]  /*61180*/  LDL.LU R24, [R1+0x570] ;  /* 0x0005700001187983 */ /* 0x001ea80000300800 */
[----:B------:R-:W2:Y:S04]  /*61190*/  LDL.LU R25, [R1+0x574] ;  /* 0x0005740001197983 */ /* 0x000ea80000300800 */
[----:B-1----:R-:W3:Y:S04]  /*611a0*/  LDL.LU R26, [R1+0x578] ;  /* 0x00057800011a7983 */ /* 0x002ee80000300800 */
[----:B------:R-:W3:Y:S04]  /*611b0*/  LDL.LU R27, [R1+0x57c] ;  /* 0x00057c00011b7983 */ /* 0x000ee80000300800 */
[----:B---3--:R0:W-:Y:S04]  /*611c0*/  STL.64 [R1+0x3910], R26 ;  /* 0x0039101a01007387 */ /* 0x0081e80000100a00 */
[----:B--2---:R-:W-:Y:S04]  /*611d0*/  STL.64 [R1+0x3908], R24 ;  /* 0x0039081801007387 */ /* 0x004fe80000100a00 */
[----:B0-----:R-:W2:Y:S04]  /*611e0*/  LDL.LU.64 R26, [R1+0xf8] ;  /* 0x0000f800011a7983 */ /* 0x001ea80000300a00 */
[----:B--2---:R0:W-:Y:S04]  /*611f0*/  STL.64 [R1+0x3920], R26 ;  /* 0x0039201a01007387 */ /* 0x0041e80000100a00 */
[----:B0-----:R-:W2:Y:S04]  /*61200*/  LDL.LU.64 R26, [R1+0x108] ;  /* 0x00010800011a7983 */ /* 0x001ea80000300a00 */
[----:B--2---:R0:W-:Y:S04]  /*61210*/  STL.64 [R1+0x3938], R26 ;  /* 0x0039381a01007387 */ /* 0x0041e80000100a00 */
[----:B0-----:R-:W2:Y:S04]  /*61220*/  LDL.LU.64 R26, [R1+0x118] ;  /* 0x00011800011a7983 */ /* 0x001ea80000300a00 */
[----:B--2---:R0:W-:Y:S04]  /*61230*/  STL.64 [R1+0x3950], R26 ;  /* 0x0039501a01007387 */ /* 0x0041e80000100a00 */
[----:B0-----:R-:W2:Y:S04]  /*61240*/  LDL.LU.64 R26, [R1+0x128] ;  /* 0x00012800011a7983 */ /* 0x001ea80000300a00 */
[----:B--2---:R0:W-:Y:S04]  /*61250*/  STL.64 [R1+0x3968], R26 ;  /* 0x0039681a01007387 */ /* 0x0041e80000100a00 */
[----:B0-----:R-:W2:Y:S04]  /*61260*/  LDL.LU.64 R26, [R1+0x138] ;  /* 0x00013800011a7983 */ /* 0x001ea80000300a00 */
[----:B------:R-:W3:Y:S04]  /*61270*/  LDL.LU.64 R14, [R1+0xe8] ;  /* 0x0000e800010e7983 */ /* 0x000ee80000300a00 */
[----:B---3--:R0:W-:Y:S04]  /*61280*/  STL.64 [R1+0x3918], R14 ;  /* 0x0039180e01007387 */ /* 0x0081e80000100a00 */
[----:B------:R-:W3:Y:S04]  /*61290*/  LDL.LU R12, [R1+0x580] ;  /* 0x00058000010c7983 */ /* 0x000ee80000300800 */
[----:B------:R-:W3:Y:S04]  /*612a0*/  LDL.LU R13, [R1+0x584] ;  /* 0x00058400010d7983 */ /* 0x000ee80000300800 */
[----:B0-----:R-:W4:Y:S04]  /*612b0*/  LDL.LU R14, [R1+0x588] ;  /* 0x00058800010e7983 */ /* 0x001f280000300800 */
[----:B------:R-:W4:Y:S04]  /*612c0*/  LDL.LU R15, [R1+0x58c] ;  /* 0x00058c00010f7983 */ /* 0x000f280000300800 */
[----:B----4-:R-:W-:Y:S04]  /*612d0*/  STL.64 [R1+0x3930], R14 ;  /* 0x0039300e01007387 */ /* 0x010fe80000100a00 */
[----:B---3--:R0:W-:Y:S04]  /*612e0*/  STL.64 [R1+0x3928], R12 ;  /* 0x0039280c01007387 */ /* 0x0081e80000100a00 */
[----:B0-----:R-:W3:Y:S04]  /*612f0*/  LDL.LU R12, [R1+0x590] ;  /* 0x00059000010c7983 */ /* 0x001ee80000300800 */
[----:B------:R-:W3:Y:S04]  /*61300*/  LDL.LU R13, [R1+0x594] ;  /* 0x00059400010d7983 */ /* 0x000ee80000300800 */
[----:B------:R-:W4:Y:S04]  /*61310*/  LDL.LU R14, [R1+0x598] ;  /* 0x00059800010e7983 */ /* 0x000f280000300800 */
        /* <DEDUP_REMOVED lines=17> */
[----:B------:R-:W3:Y:S04]  /*61430*/  LDL.LU R14, [R1+0x5c8] ;  /* 0x0005c800010e7983 */ /* 0x000ee80000300800 */
[----:B------:R-:W3:Y:S01]  /*61440*/  LDL.LU R15, [R1+0x5cc] ;  /* 0x0005cc00010f7983 */ /* 0x000ee20000300800 */
[----:B------:R-:W-:-:S03]  /*61450*/  IMAD.MOV.U32 R4, RZ, RZ, R19 ;  /* 0x000000ffff047224 */ /* 0x000fc600078e0013 */
[----:B------:R-:W4:Y:S01]  /*61460*/  LDL.LU R8, [R1+0x560] ;  /* 0x0005600001087983 */ /* 0x000f220000300800 */
[----:B------:R-:W-:-:S03]  /*61470*/  IMAD.MOV.U32 R3, RZ, RZ, R18 ;  /* 0x000000ffff037224 */ /* 0x000fc600078e0012 */
[----:B------:R-:W4:Y:S04]  /*61480*/  LDL.LU R9, [R1+0x564] ;  /* 0x0005640001097983 */ /* 0x000f280000300800 */
[----:B------:R-:W4:Y:S04]  /*61490*/  LDL.LU R10, [R1+0x568] ;  /* 0x00056800010a7983 */ /* 0x000f280000300800 */
[----:B------:R-:W4:Y:S04]  /*614a0*/  LDL.LU R11, [R1+0x56c] ;  /* 0x00056c00010b7983 */ /* 0x000f280000300800 */
[----:B------:R-:W4:Y:S04]  /*614b0*/  LDL.LU.64 R18, [R1+0xd8] ;  /* 0x0000d80001127983 */ /* 0x000f280000300a00 */
[----:B------:R-:W-:Y:S04]  /*614c0*/  STL [R1+0x36bc], R4 ;  /* 0x0036bc0401007387 */ /* 0x000fe80000100800 */
[----:B------:R-:W-:Y:S01]  /*614d0*/  STL [R1+0x36b8], R3 ;  /* 0x0036b80301007387 */ /* 0x000fe20000100800 */
[----:B--2---:R-:W-:-:S02]  /*614e0*/  IMAD.MOV.U32 R28, RZ, RZ, R26 ;  /* 0x000000ffff1c7224 */ /* 0x004fc400078e001a */
[----:B------:R-:W-:Y:S01]  /*614f0*/  IMAD.MOV.U32 R29, RZ, RZ, R27 ;  /* 0x000000ffff1d7224 */ /* 0x000fe200078e001b */
[----:B---3--:R-:W-:-:S15]  /*61500*/  HMMA.16816.F32 R12, R20, R26, R12 ;  /* 0x0000001a140c723c */ /* 0x008fde000000180c */
[----:B------:R-:W-:-:S04]  /*61510*/  NOP ;  /* 0x0000000000007918 */ /* 0x000fc80000000000 */
        /* <DEDUP_REMOVED lines=52> */
[----:B------:R-:W-:-:S15]  /*61860*/  IMAD.MOV.U32 R4, RZ, RZ, R15 ;  /* 0x000000ffff047224 */ /* 0x000fde00078e000f */
[----:B------:R-:W-:-:S03]  /*61870*/  NOP ;  /* 0x0000000000007918 */ /* 0x000fc60000000000 */
[----:B------:R-:W-:Y:S04]  /*61880*/  STL.64 [R1+0x570], R24 ;  /* 0x0005701801007387 */ /* 0x000fe80000100a00 */
[----:B------:R-:W-:Y:S04]  /*61890*/  STL.64 [R1+0x578], R26 ;  /* 0x0005781a01007387 */ /* 0x000fe80000100a00 */
[----:B------:R-:W-:Y:S04]  /*618a0*/  STL [R1+0x36ec], R4 ;  /* 0x0036ec0401007387 */ /* 0x000fe80000100800 */
[----:B------:R-:W-:Y:S04]  /*618b0*/  STL.64 [R1+0x38e8], R6 ;  /* 0x0038e80601007387 */ /* 0x000fe80000100a00 */
[----:B------:R4:W-:Y:S02]  /*618c0*/  STL [R1+0x38e0], R5 ;  /* 0x0038e00501007387 */ /* 0x0009e40000100800 */
[----:B----4-:R-:W-:Y:S01]  /*618d0*/  HMMA.16816.F32 R4, R20, R18, R8 ;  /* 0x000000121404723c */ /* 0x010fe20000001808 */
[----:B------:R-:W-:-:S05]  /*618e0*/  IMAD.MOV.U32 R3, RZ, RZ, R14 ;  /* 0x000000ffff037224 */ /* 0x000fca00078e000e */
[----:B------:R-:W-:-:S13]  /*618f0*/  STL [R1+0x36e8], R3 ;  /* 0x0036e80301007387 */ /* 0x000fda0000100800 */
[----:B------:R0:W-:Y:S04]  /*61900*/  STL.64 [R1+0x560], R4 ;  /* 0x0005600401007387 */ /* 0x0001e80000100a00 */
[----:B------:R1:W-:Y:S04]  /*61910*/  STL.64 [R1+0x568], R6 ;  /* 0x0005680601007387 */ /* 0x0003e80000100a00 */
[----:B------:R-:W2:Y:S04]  /*61920*/  LDL.LU R8, [R1+0x4f0] ;  /* 0x0004f00001087983 */ /* 0x000ea80000300800 */
[----:B------:R-:W2:Y:S04]  /*61930*/  LDL.LU R9, [R1+0x4f4] ;  /* 0x0004f40001097983 */ /* 0x000ea80000300800 */
[----:B------:R-:W3:Y:S04]  /*61940*/  LDL.LU R10, [R1+0x4f8] ;  /* 0x0004f800010a7983 */ /* 0x000ee80000300800 */
[----:B------:R-:W3:Y:S04]  /*61950*/  LDL.LU R11, [R1+0x4fc] ;  /* 0x0004fc00010b7983 */ /* 0x000ee80000300800 */
[----:B0-----:R-:W4:Y:S04]  /*61960*/  LDL.LU R4, [R1+0x540] ;  /* 0x0005400001047983 */ /* 0x001f280000300800 */
[----:B------:R-:W4:Y:S04]  /*61970*/  LDL.LU R5, [R1+0x544] ;  /* 0x0005440001057983 */ /* 0x000f280000300800 */
[----:B-1----:R-:W2:Y:S04]  /*61980*/  LDL.LU R6, [R1+0x548] ;  /* 0x0005480001067983 */ /* 0x002ea80000300800 */
[----:B------:R-:W2:Y:S04]  /*61990*/  LDL.LU R7, [R1+0x54c] ;  /* 0x00054c0001077983 */ /* 0x000ea80000300800 */
[----:B--2---:R0:W-:Y:S04]  /*619a0*/  STL.64 [R1+0x38f8], R6 ;  /* 0x0038f80601007387 */ /* 0x0041e80000100a00 */
[----:B----4-:R-:W-:Y:S04]  /*619b0*/  STL.64 [R1+0x38f0], R4 ;  /* 0x0038f00401007387 */ /* 0x010fe80000100a00 */
[----:B0-----:R-:W2:Y:S04]  /*619c0*/  LDL.LU.64 R6, [R1+0xc8] ;  /* 0x0000c80001067983 */ /* 0x001ea80000300a00 */
[----:B---3--:R0:W-:Y:S04]  /*619d0*/  STL.64 [R1+0x3890], R10 ;  /* 0x0038900a01007387 */ /* 0x0081e80000100a00 */
[----:B------:R-:W-:Y:S04]  /*619e0*/  STL.64 [R1+0x3888], R8 ;  /* 0x0038880801007387 */ /* 0x000fe80000100a00 */
[----:B0-----:R-:W3:Y:S04]  /*619f0*/  LDL.LU.64 R10, [R1+0x88] ;  /* 0x00008800010a7983 */ /* 0x001ee80000300a00 */
[----:B---3--:R0:W-:Y:S04]  /*61a00*/  STL.64 [R1+0x38a8], R10 ;  /* 0x0038a80a01007387 */ /* 0x0081e80000100a00 */
[----:B0-----:R-:W3:Y:S04]  /*61a10*/  LDL.LU.64 R10, [R1+0x98] ;  /* 0x00009800010a7983 */ /* 0x001ee80000300a00 */
[----:B---3--:R0:W-:Y:S04]  /*61a20*/  STL.64 [R1+0x38c0], R10 ;  /* 0x0038c00a01007387 */ /* 0x0081e80000100a00 */
[----:B0-----:R-:W3:Y:S04]  /*61a30*/  LDL.LU.64 R10, [R1+0xa8] ;  /* 0x0000a800010a7983 */ /* 0x001ee80000300a00 */
[----:B---3--:R0:W-:Y:S04]  /*61a40*/  STL.64 [R1+0x38d8], R10 ;  /* 0x0038d80a01007387 */ /* 0x0081e80000100a00 */
[----:B0-----:R-:W3:Y:S04]  /*61a50*/  LDL.LU.64 R10, [R1+0xb8] ;  /* 0x0000b800010a7983 */ /* 0x001ee80000300a00 */
[----:B---3--:R0:W-:Y:S04]  /*61a60*/  STL.64 [R1+0x3900], R10 ;  /* 0x0039000a01007387 */ /* 0x0081e80000100a00 */
[----:B------:R-:W2:Y:S04]  /*61a70*/  LDL.LU R8, [R1+0x550] ;  /* 0x0005500001087983 */ /* 0x000ea80000300800 */
[----:B------:R-:W2:Y:S04]  /*61a80*/  LDL.LU R9, [R1+0x554] ;  /* 0x0005540001097983 */ /* 0x000ea80000300800 */
[----:B0-----:R-:W2:Y:S04]  /*61a90*/  LDL.LU R10, [R1+0x558] ;  /* 0x00055800010a7983 */ /* 0x001ea80000300800 */
[----:B------:R-:W2:Y:S04]  /*61aa0*/  LDL.LU R11, [R1+0x55c] ;  /* 0x00055c00010b7983 */ /* 0x000ea80000300800 */
[----:B------:R-:W3:Y:S04]  /*61ab0*/  LDL.LU R24, [R1+0x500] ;  /* 0x0005000001187983 */ /* 0x000ee80000300800 */
        /* <DEDUP_REMOVED lines=8> */
[----:B------:R-:W4:Y:S01]  /*61b40*/  LDL.LU R27, [R1+0x51c] ;  /* 0x00051c00011b7983 */ /* 0x000f220000300800 */
[----:B--2---:R-:W-:Y:S03]  /*61b50*/  HMMA.16816.F32 R8, R20, R6, R8 ;  /* 0x000000061408723c */ /* 0x004fe60000001808 */
[----:B----4-:R-:W-:Y:S04]  /*61b60*/  STL.64 [R1+0x38b8], R26 ;  /* 0x0038b81a01007387 */ /* 0x010fe80000100a00 */
[----:B---3--:R0:W-:Y:S04]  /*61b70*/  STL.64 [R1+0x38b0], R24 ;  /* 0x0038b01801007387 */ /* 0x0081e80000100a00 */
[----:B0-----:R-:W2:Y:S04]  /*61b80*/  LDL.LU R24, [R1+0x520] ;  /* 0x0005200001187983 */ /* 0x001ea80000300800 */
[----:B------:R-:W2:Y:S04]  /*61b90*/  LDL.LU R25, [R1+0x524] ;  /* 0x0005240001197983 */ /* 0x000ea80000300800 */
[----:B------:R-:W3:Y:S04]  /*61ba0*/  LDL.LU R26, [R1+0x528] ;  /* 0x00052800011a7983 */ /* 0x000ee80000300800 */
[----:B------:R-:W3:Y:S01]  /*61bb0*/  LDL.LU R27, [R1+0x52c] ;  /* 0x00052c00011b7983 */ /* 0x000ee20000300800 */
[----:B------:R-:W-:-:S02]  /*61bc0*/  IMAD.MOV.U32 R29, RZ, RZ, R19 ;  /* 0x000000ffff1d7224 */ /* 0x000fc400078e0013 */
[----:B------:R-:W-:Y:S02]  /*61bd0*/  IMAD.MOV.U32 R28, RZ, RZ, R18 ;  /* 0x000000ffff1c7224 */ /* 0x000fe400078e0012 */
[----:B------:R-:W-:Y:S02]  /*61be0*/  IMAD.MOV.U32 R2, RZ, RZ, R6 ;  /* 0x000000ffff027224 */ /* 0x000fe400078e0006 */
[----:B------:R-:W-:Y:S01]  /*61bf0*/  IMAD.MOV.U32 R0, RZ, RZ, R7 ;  /* 0x000000ffff007224 */ /* 0x000fe200078e0007 */
[----:B---3--:R-:W-:Y:S04]  /*61c00*/  STL.64 [R1+0x38d0], R26 ;  /* 0x0038d01a01007387 */ /* 0x008fe80000100a00 */
[----:B--2---:R0:W-:Y:S04]  /*61c10*/  STL.64 [R1+0x38c8], R24 ;  /* 0x0038c81801007387 */ /* 0x0041e80000100a00 */
[----:B0-----:R-:W2:Y:S04]  /*61c20*/  LDL.LU R24, [R1+0x530] ;  /* 0x0005300001187983 */ /* 0x001ea80000300800 */
[----:B------:R-:W2:Y:S04]  /*61c30*/  LDL.LU R25, [R1+0x534] ;  /* 0x0005340001197983 */ /* 0x000ea80000300800 */
[----:B------:R-:W2:Y:S04]  /*61c40*/  LDL.LU R26, [R1+0x538] ;  /* 0x00053800011a7983 */ /* 0x000ea80000300800 */
[----:B------:R-:W2:Y:S04]  /*61c50*/  LDL.LU R27, [R1+0x53c] ;  /* 0x00053c00011b7983 */ /* 0x000ea80000300800 */
[----:B------:R-:W3:Y:S04]  /*61c60*/  LDL.LU.64 R14, [R1+0x78] ;  /* 0x00007800010e7983 */ /* 0x000ee80000300a00 */
[----:B------:R-:W4:Y:S04]  /*61c70*/  LDL.LU.64 R18, [R1+0x68] ;  /* 0x0000680001127983 */ /* 0x000f280000300a00 */
[----:B------:R-:W-:Y:S04]  /*61c80*/  STL [R1+0x36f4], R29 ;  /* 0x0036f41d01007387 */ /* 0x000fe80000100800 */
[----:B------:R-:W-:Y:S04]  /*61c90*/  STL [R1+0x36f0], R28 ;  /* 0x0036f01c01007387 */ /* 0x000fe80000100800 */
        /* <DEDUP_REMOVED lines=10> */
[----:B------:R0:W-:Y:S04]  /*61d40*/  STL.64 [R1+0x540], R4 ;  /* 0x0005400401007387 */ /* 0x0001e80000100a00 */
[----:B------:R1:W-:Y:S01]  /*61d50*/  STL.64 [R1+0x548], R6 ;  /* 0x0005480601007387 */ /* 0x0003e20000100a00 */
[----:B0-----:R-:W-:-:S03]  /*61d60*/  IMAD.MOV.U32 R4, RZ, RZ, R10 ;  /* 0x000000ffff047224 */ /* 0x001fc600078e000a */
[----:B-1----:R-:W2:Y:S04]  /*61d70*/  LDL.LU.64 R6, [R1+0x38e8] ;  /* 0x0038e80001067983 */ /* 0x002ea80000300a00 */
[----:B------:R-:W2:Y:S04]  /*61d80*/  LDL.LU R5, [R1+0x38e0] ;  /* 0x0038e00001057983 */ /* 0x000ea80000300800 */
        /* <DEDUP_REMOVED lines=33> */
[----:B------:R-:W2:Y:S04]  /*61fa0*/  LDL.LU.64 R10, [R1+0x3890] ;  /* 0x00389000010a7983 */ /* 0x000ea80000300a00 */
[----:B------:R-:W2:Y:S04]  /*61fb0*/  LDL.LU.64 R8, [R1+0x3888] ;  /* 0x0038880001087983 */ /* 0x000ea80000300a00 */
[----:B------:R-:W-:Y:S04]  /*61fc0*/  STL [R1+0x371c], R4 ;  /* 0x00371c0401007387 */ /* 0x000fe80000100800 */
[----:B------:R-:W-:Y:S04]  /*61fd0*/  STL.64 [R1+0x3880], R6 ;  /* 0x0038800601007387 */ /* 0x000fe80000100a00 */
[----:B------:R2:W-:Y:S04]  /*61fe0*/  STL [R1+0x3878], R5 ;  /* 0x0038780501007387 */ /* 0x0005e80000100800 */
[----:B------:R-:W-:Y:S01]  /*61ff0*/  STL [R1+0x3718], R3 ;  /* 0x0037180301007387 */ /* 0x000fe20000100800 */
[----:B---3--:R-:W-:-:S02]  /*62000*/  IMAD.MOV.U32 R29, RZ, RZ, R15 ;  /* 0x000000ffff1d7224 */ /* 0x008fc400078e000f */
[----:B------:R-:W-:Y:S02]  /*62010*/  IMAD.MOV.U32 R28, RZ, RZ, R14 ;  /* 0x000000ffff1c7224 */ /* 0x000fe400078e000e */
[----:B----4-:R-:W-:Y:S02]  /*62020*/  IMAD.MOV.U32 R2, RZ, RZ, R18 ;  /* 0x000000ffff027224 */ /* 0x010fe400078e0012 */
[----:B------:R-:W-:Y:S01]  /*62030*/  IMAD.MOV.U32 R0, RZ, RZ, R19 ;  /* 0x000000ffff007224 */ /* 0x000fe200078e0013 */
[----:B--2---:R-:W-:-:S15]  /*62040*/  HMMA.16816.F32 R4, R20, R14, R24 ;  /* 0x0000000e1404723c */ /* 0x004fde0000001818 */
[----:B------:R-:W-:-:S04]  /*62050*/  NOP ;  /* 0x0000000000007918 */ /* 0x000fc80000000000 */
[----:B------:R-:W-:Y:S04]  /*62060*/  STL.64 [R1+0x500], R4 ;  /* 0x0005000401007387 */ /* 0x000fe80000100a00 */
[----:B------:R0:W-:Y:S02]  /*62070*/  STL.64 [R1+0x508], R6 ;  /* 0x0005080601007387 */ /* 0x0001e40000100a00 */
[----:B0-----:R-:W-:Y:S02]  /*62080*/  HMMA.16816.F32 R4, R20, R18, R8 ;  /* 0x000000121404723c */ /* 0x001fe40000001808 */
[----:B------:R-:W-:Y:S04]  /*62090*/  STL [R1+0x3724], R29 ;  /* 0x0037241d01007387 */ /* 0x000fe80000100800 */
[----:B------:R-:W-:-:S13]  /*620a0*/  STL [R1+0x3720], R28 ;  /* 0x0037201c01007387 */ /* 0x000fda0000100800 */
        /* <DEDUP_REMOVED lines=26> */
[----:B------:R-:W4:Y:S04]  /*62250*/  LDL.LU.64 R14, [R1+0x8] ;  /* 0x00000800010e7983 */ /* 0x000f280000300a00 */
[----:B----4-:R0:W-:Y:S04]  /*62260*/  STL.64 [R1+0x3820], R14 ;  /* 0x0038200e01007387 */ /* 0x0101e80000100a00 */
[----:B------:R-:W4:Y:S04]  /*62270*/  LDL.LU R12, [R1+0x4a0] ;  /* 0x0004a000010c7983 */ /* 0x000f280000300800 */
[----:B------:R-:W4:Y:S04]  /*62280*/  LDL.LU R13, [R1+0x4a4] ;  /* 0x0004a400010d7983 */ /* 0x000f280000300800 */
[----:B0-----:R-:W3:Y:S04]  /*62290*/  LDL.LU R14, [R1+0x4a8] ;  /* 0x0004a800010e7983 */ /* 0x001ee80000300800 */
[----:B------:R-:W3:Y:S01]  /*622a0*/  LDL.LU R15, [R1+0x4ac] ;  /* 0x0004ac00010f7983 */ /* 0x000ee20000300800 */
[----:B--2---:R-:W-:Y:S03]  /*622b0*/  HMMA.16816.F32 R4, R20, R18, R4 ;  /* 0x000000121404723c */ /* 0x004fe60000001804 */
[----:B---3--:R-:W-:Y:S04]  /*622c0*/  STL.64 [R1+0x3838], R14 ;  /* 0x0038380e01007387 */ /* 0x008fe80000100a00 */
[----:B----4-:R0:W-:Y:S04]  /*622d0*/  STL.64 [R1+0x3830], R12 ;  /* 0x0038300c01007387 */ /* 0x0101e80000100a00 */
        /* <DEDUP_REMOVED lines=15> */
[----:B------:R-:W-:Y:S04]  /*623d0*/  STL [R1+0x372c], R0 ;  /* 0x00372c0001007387 */ /* 0x000fe80000100800 */
[----:B------:R-:W-:Y:S04]  /*623e0*/  STL [R1+0x3728], R2 ;  /* 0x0037280201007387 */ /* 0x000fe80000100800 */
[----:B------:R0:W-:Y:S04]  /*623f0*/  STL.64 [R1+0x4e0], R4 ;  /* 0x0004e00401007387 */ /* 0x0001e80000100a00 */
[----:B------:R1:W-:Y:S01]  /*62400*/  STL.64 [R1+0x4e8], R6 ;  /* 0x0004e80601007387 */ /* 0x0003e20000100a00 */
[----:B0-----:R-:W-:-:S03]  /*62410*/  IMAD.MOV.U32 R4, RZ, RZ, R18 ;  /* 0x000000ffff047224 */ /* 0x001fc600078e0012 */
[----:B-1----:R-:W4:Y:S04]  /*62420*/  LDL.LU.64 R6, [R1+0x3880] ;  /* 0x0038800001067983 */ /* 0x002f280000300a00 */
[----:B------:R-:W2:Y:S04]  /*62430*/  LDL.LU R5, [R1+0x3878] ;  /* 0x0038780001057983 */ /* 0x000ea80000300800 */
[----:B------:R-:W2:Y:S04]  /*62440*/  LDL.LU.64 R18, [R1+0x3870] ;  /* 0x0038700001127983 */ /* 0x000ea80000300a00 */
[----:B------:R-:W2:Y:S04]  /*62450*/  LDL.LU.64 R16, [R1+0x3868] ;  /* 0x0038680001107983 */ /* 0x000ea80000300a00 */
[----:B------:R-:W-:Y:S04]  /*62460*/  STL [R1+0x3734], R3 ;  /* 0x0037340301007387 */ /* 0x000fe80000100800 */
[----:B------:R-:W-:Y:S01]  /*62470*/  STL [R1+0x3730], R4 ;  /* 0x0037300401007387 */ /* 0x000fe20000100800 */
[----:B--2---:R-:W-:-:S15]  /*62480*/  HMMA.16816.F32 R16, R20, R26, R16 ;  /* 0x0000001a1410723c */ /* 0x004fde0000001810 */
        /* <DEDUP_REMOVED lines=17> */
[----:B------:R-:W2:Y:S02]  /*625a0*/  LDL.LU.64 R26, [R1+0x3840] ;  /* 0x00384000011a7983 */ /* 0x000ea40000300a00 */
        /* <DEDUP_REMOVED lines=17> */
[----:B------:R-:W2:Y:S01]  /*626c0*/  LDL.LU.64 R24, [R1+0x3810] ;  /* 0x0038100001187983 */ /* 0x000ea20000300a00 */
[C---:B---3--:R-:W-:Y:S03]  /*626d0*/  HMMA.16816.F32 R8, R20.reuse, R18, R8 ;  /* 0x000000121408723c */ /* 0x048fe60000001808 */
[----:B----4-:R-:W-:Y:S04]  /*626e0*/  STL.64 [R1+0x37c0], R6 ;  /* 0x0037c00601007387 */ /* 0x010fe80000100a00 */
[----:B------:R0:W-:Y:S04]  /*626f0*/  STL.64 [R1+0x37b8], R4 ;  /* 0x0037b80401007387 */ /* 0x0001e80000100a00 */
[----:B0-----:R-:W3:Y:S04]  /*62700*/  LDL.LU R4, [R1+0x470] ;  /* 0x0004700001047983 */ /* 0x001ee80000300800 */
[----:B------:R-:W3:Y:S04]  /*62710*/  LDL.LU R5, [R1+0x474] ;  /* 0x0004740001057983 */ /* 0x000ee80000300800 */
        /* <DEDUP_REMOVED lines=9> */
[----:B------:R-:W4:Y:S04]  /*627b0*/  LDL.LU.64 R24, [R1+0x3800] ;  /* 0x0038000001187983 */ /* 0x000f280000300a00 */
[----:B------:R-:W2:Y:S04]  /*627c0*/  LDL.LU.64 R14, [R1+0x37f8] ;  /* 0x0037f800010e7983 */ /* 0x000ea80000300a00 */
[----:B------:R-:W2:Y:S04]  /*627d0*/  LDL.LU.64 R12, [R1+0x37f0] ;  /* 0x0037f000010c7983 */ /* 0x000ea80000300a00 */
[----:B------:R-:W-:Y:S04]  /*627e0*/  STL.64 [R1+0x480], R8 ;  /* 0x0004800801007387 */ /* 0x000fe80000100a00 */
[----:B------:R0:W-:Y:S04]  /*627f0*/  STL.64 [R1+0x488], R10 ;  /* 0x0004880a01007387 */ /* 0x0001e80000100a00 */
[----:B0-----:R-:W2:Y:S04]  /*62800*/  LDL.LU.64 R10, [R1+0x37e8] ;  /* 0x0037e800010a7983 */ /* 0x001ea80000300a00 */
[----:B------:R-:W2:Y:S04]  /*62810*/  LDL.LU.64 R8, [R1+0x37e0] ;  /* 0x0037e00001087983 */ /* 0x000ea80000300a00 */
[----:B------:R-:W-:Y:S04]  /*62820*/  STL.64 [R1+0x3488], R18 ;  /* 0x0034881201007387 */ /* 0x000fe80000100a00 */
[----:B------:R0:W-:Y:S04]  /*62830*/  STL.64 [R1+0x3740], R16 ;  /* 0x0037401001007387 */ /* 0x0001e80000100a00 */
[----:B0-----:R-:W2:Y:S04]  /*62840*/  LDL.LU R16, [R1+0x370] ;  /* 0x0003700001107983 */ /* 0x001ea80000300800 */
[----:B------:R-:W2:Y:S04]  /*62850*/  LDL.LU R17, [R1+0x374] ;  /* 0x0003740001117983 */ /* 0x000ea80000300800 */
[----:B------:R-:W2:Y:S04]  /*62860*/  LDL.LU R18, [R1+0x378] ;  /* 0x0003780001127983 */ /* 0x000ea80000300800 */
[----:B------:R-:W2:Y:S04]  /*62870*/  LDL.LU R19, [R1+0x37c] ;  /* 0x00037c0001137983 */ /* 0x000ea80000300800 */
[----:B--2---:R0:W-:Y:S04]  /*62880*/  STL.64 [R1+0x3750], R18 ;  /* 0x0037501201007387 */ /* 0x0041e80000100a00 */
[----:B------:R-:W-:Y:S01]  /*62890*/  STL.64 [R1+0x3748], R16 ;  /* 0x0037481001007387 */ /* 0x000fe20000100a00 */
[----:B0-----:R-:W-:-:S02]  /*628a0*/  IMAD.MOV.U32 R18, RZ, RZ, R14 ;  /* 0x000000ffff127224 */ /* 0x001fc400078e000e */
[----:B------:R-:W-:Y:S01]  /*628b0*/  IMAD.MOV.U32 R19, RZ, RZ, R15 ;  /* 0x000000ffff137224 */ /* 0x000fe200078e000f */
[----:B------:R-:W3:Y:S04]  /*628c0*/  LDL.LU R14, [R1+0x37dc] ;  /* 0x0037dc00010e7983 */ /* 0x000ee80000300800 */
[----:B------:R-:W3:Y:S04]  /*628d0*/  LDL.LU R15, [R1+0x37d8] ;  /* 0x0037d800010f7983 */ /* 0x000ee80000300800 */
[----:B------:R0:W-:Y:S02]  /*628e0*/  STL.64 [R1+0x3760], R18 ;  /* 0x0037601201007387 */ /* 0x0001e40000100a00 */
[----:B0-----:R-:W-:-:S02]  /*628f0*/  IMAD.MOV.U32 R18, RZ, RZ, R8 ;  /* 0x000000ffff127224 */ /* 0x001fc400078e0008 */
[----:B------:R-:W-:Y:S01]  /*62900*/  IMAD.MOV.U32 R19, RZ, RZ, R9 ;  /* 0x000000ffff137224 */ /* 0x000fe200078e0009 */
[----:B------:R-:W2:Y:S04]  /*62910*/  LDL.LU R8, [R1+0x37d4] ;  /* 0x0037d40001087983 */ /* 0x000ea80000300800 */
[----:B------:R-:W2:Y:S04]  /*62920*/  LDL.LU R9, [R1+0x37d0] ;  /* 0x0037d00001097983 */ /* 0x000ea80000300800 */
        /* <DEDUP_REMOVED lines=8> */
[----:B---3--:R-:W-:-:S15]  /*629b0*/  HMMA.16816.F32 R4, R20, R14, R4 ;  /* 0x0000000e1404723c */ /* 0x008fde0000001804 */
[----:B------:R-:W-:-:S04]  /*629c0*/  NOP ;  /* 0x0000000000007918 */ /* 0x000fc80000000000 */
[----:B------:R0:W-:Y:S04]  /*629d0*/  STL.64 [R1+0x470], R4 ;  /* 0x0004700401007387 */ /* 0x0001e80000100a00 */
[----:B------:R1:W-:Y:S04]  /*629e0*/  STL.64 [R1+0x478], R6 ;  /* 0x0004780601007387 */ /* 0x0003e80000100a00 */
[----:B0-----:R-:W3:Y:S04]  /*629f0*/  LDL.LU R4, [R1+0x460] ;  /* 0x0004600001047983 */ /* 0x001ee80000300800 */
[----:B------:R-:W3:Y:S04]  /*62a00*/  LDL.LU R5, [R1+0x464] ;  /* 0x0004640001057983 */ /* 0x000ee80000300800 */
[----:B-1----:R-:W3:Y:S04]  /*62a10*/  LDL.LU R6, [R1+0x468] ;  /* 0x0004680001067983 */ /* 0x002ee80000300800 */
[----:B------:R-:W3:Y:S04]  /*62a20*/  LDL.LU R7, [R1+0x46c] ;  /* 0x00046c0001077983 */ /* 0x000ee80000300800 */
[----:B------:R4:W-:Y:S04]  /*62a30*/  STL.64 [R1+0x3480], R14 ;  /* 0x0034800e01007387 */ /* 0x0009e80000100a00 */
[----:B--2---:R0:W-:Y:S01]  /*62a40*/  STL.64 [R1+0x3478], R12 ;  /* 0x0034780c01007387 */ /* 0x0041e20000100a00 */
[----:B----4-:R-:W-:-:S02]  /*62a50*/  IMAD.MOV.U32 R14, RZ, RZ, R25 ;  /* 0x000000ffff0e7224 */ /* 0x010fc400078e0019 */
[----:B------:R-:W-:Y:S02]  /*62a60*/  IMAD.MOV.U32 R15, RZ, RZ, R24 ;  /* 0x000000ffff0f7224 */ /* 0x000fe400078e0018 */
[----:B------:R-:W2:Y:S04]  /*62a70*/  LDL.LU R24, [R1+0x3c0] ;  /* 0x0003c00001187983 */ /* 0x000ea80000300800 */
[----:B------:R-:W2:Y:S04]  /*62a80*/  LDL.LU R25, [R1+0x3c4] ;  /* 0x0003c40001197983 */ /* 0x000ea80000300800 */
[----:B------:R-:W2:Y:S04]  /*62a90*/  LDL.LU R26, [R1+0x3c8] ;  /* 0x0003c800011a7983 */ /* 0x000ea80000300800 */
[----:B------:R-:W2:Y:S04]  /*62aa0*/  LDL.LU R27, [R1+0x3cc] ;  /* 0x0003cc00011b7983 */ /* 0x000ea80000300800 */
[----:B------:R1:W-:Y:S04]  /*62ab0*/  STL.64 [R1+0x3758], R14 ;  /* 0x0037580e01007387 */ /* 0x0003e80000100a00 */
[----:B0-----:R-:W4:Y:S04]  /*62ac0*/  LDL.LU R12, [R1+0x380] ;  /* 0x00038000010c7983 */ /* 0x001f280000300800 */
[----:B------:R-:W4:Y:S04]  /*62ad0*/  LDL.LU R13, [R1+0x384] ;  /* 0x00038400010d7983 */ /* 0x000f280000300800 */
[----:B-1----:R-:W2:Y:S04]  /*62ae0*/  LDL.LU R14, [R1+0x388] ;  /* 0x00038800010e7983 */ /* 0x002ea80000300800 */
[----:B------:R-:W2:Y:S04]  /*62af0*/  LDL.LU R15, [R1+0x38c] ;  /* 0x00038c00010f7983 */ /* 0x000ea80000300800 */
[----:B--2---:R-:W-:Y:S04]  /*62b00*/  STL.64 [R1+0x3770], R14 ;  /* 0x0037700e01007387 */ /* 0x004fe80000100a00 */
[----:B----4-:R0:W-:Y:S04]  /*62b10*/  STL.64 [R1+0x3768], R12 ;  /* 0x0037680c01007387 */ /* 0x0101e80000100a00 */
[----:B0-----:R-:W2:Y:S04]  /*62b20*/  LDL.LU R12, [R1+0x390] ;  /* 0x00039000010c7983 */ /* 0x001ea80000300800 */
[----:B------:R-:W2:Y:S04]  /*62b30*/  LDL.LU R13, [R1+0x394] ;  /* 0x00039400010d7983 */ /* 0x000ea80000300800 */
[----:B------:R-:W4:Y:S04]  /*62b40*/  LDL.LU R14, [R1+0x398] ;  /* 0x00039800010e7983 */ /* 0x000f280000300800 */
[----:B------:R-:W4:Y:S01]  /*62b50*/  LDL.LU R15, [R1+0x39c] ;  /* 0x00039c00010f7983 */ /* 0x000f220000300800 */
[C---:B---3--:R-:W-:Y:S03]  /*62b60*/  HMMA.16816.F32 R4, R20.reuse, R10, R4 ;  /* 0x0000000a1404723c */ /* 0x048fe60000001804 */
[----:B----4-:R-:W-:Y:S04]  /*62b70*/  STL.64 [R1+0x3788], R14 ;  /* 0x0037880e01007387 */ /* 0x010fe80000100a00 */
[----:B--2---:R0:W-:Y:S04]  /*62b80*/  STL.64 [R1+0x3780], R12 ;  /* 0x0037800c01007387 */ /* 0x0041e80000100a00 */
[----:B0-----:R-:W2:Y:S04]  /*62b90*/  LDL.LU R12, [R1+0x3a0] ;  /* 0x0003a000010c7983 */ /* 0x001ea80000300800 */
[----:B------:R-:W2:Y:S04]  /*62ba0*/  LDL.LU R13, [R1+0x3a4] ;  /* 0x0003a400010d7983 */ /* 0x000ea80000300800 */
[----:B------:R-:W3:Y:S04]  /*62bb0*/  LDL.LU R14, [R1+0x3a8] ;  /* 0x0003a800010e7983 */ /* 0x000ee80000300800 */
[----:B------:R-:W3:Y:S04]  /*62bc0*/  LDL.LU R15, [R1+0x3ac] ;  /* 0x0003ac00010f7983 */ /* 0x000ee80000300800 */
[----:B---3--:R-:W-:Y:S04]  /*62bd0*/  STL.64 [R1+0x37a0], R14 ;  /* 0x0037a00e01007387 */ /* 0x008fe80000100a00 */
        /* <DEDUP_REMOVED lines=9> */
[----:B------:R-:W-:Y:S04]  /*62c70*/  STL.64 [R1+0x3470], R10 ;  /* 0x0034700a01007387 */ /* 0x000fe80000100a00 */
[----:B------:R0:W-:Y:S04]  /*62c80*/  STL.64 [R1+0x3468], R8 ;  /* 0x0034680801007387 */ /* 0x0001e80000100a00 */
[----:B0-----:R-:W2:Y:S04]  /*62c90*/  LDL.LU R8, [R1+0x360] ;  /* 0x0003600001087983 */ /* 0x001ea80000300800 */
[----:B------:R-:W2:Y:S04]  /*62ca0*/  LDL.LU R9, [R1+0x364] ;  /* 0x0003640001097983 */ /* 0x000ea80000300800 */
[----:B------:R-:W2:Y:S04]  /*62cb0*/  LDL.LU R10, [R1+0x368] ;  /* 0x00036800010a7983 */ /* 0x000ea80000300800 */
[----:B------:R-:W2:Y:S01]  /*62cc0*/  LDL.LU R11, [R1+0x36c] ;  /* 0x00036c00010b7983 */ /* 0x000ea20000300800 */
[----:B---3--:R-:W-:Y:S03]  /*62cd0*/  HMMA.16816.F32 R20, R20, R6, R24 ;  /* 0x000000061414723c */ /* 0x008fe60000001818 */
[----:B------:R-:W2:Y:S04]  /*62ce0*/  LDL.LU.64 R26, [R1+0x37b0] ;  /* 0x0037b000011a7983 */ /* 0x000ea80000300a00 */
[----:B------:R-:W2:-:S12]  /*62cf0*/  LDL.LU.64 R24, [R1+0x37a8] ;  /* 0x0037a80001187983 */ /* 0x000e980000300a00 */
[----:B------:R-:W-:Y:S04]  /*62d00*/  STL.64 [R1+0x3c0], R20 ;  /* 0x0003c01401007387 */ /* 0x000fe80000100a00 */
[----:B------:R0:W-:Y:S04]  /*62d10*/  STL.64 [R1+0x3c8], R22 ;  /* 0x0003c81601007387 */ /* 0x0001e80000100a00 */
[----:B0-----:R-:W3:Y:S04]  /*62d20*/  LDL.LU R22, [R1+0x178] ;  /* 0x0001780001167983 */ /* 0x001ee80000300800 */
        /* <DEDUP_REMOVED lines=22> */
[----:B------:R-:W2:-:S15]  /*62e90*/  LDL.LU.64 R14, [R1+0x3758] ;  /* 0x00375800010e7983 */ /* 0x000e9e0000300a00 */
[----:B------:R-:W-:Y:S02]  /*62ea0*/  NOP ;  /* 0x0000000000007918 */ /* 0x000fe40000000000 */
[----:B------:R-:W-:Y:S04]  /*62eb0*/  STL.64 [R1+0x380], R16 ;  /* 0x0003801001007387 */ /* 0x000fe80000100a00 */
[----:B------:R0:W-:Y:S04]  /*62ec0*/  STL.64 [R1+0x388], R18 ;  /* 0x0003881201007387 */ /* 0x0001e80000100a00 */
[----:B0-----:R-:W3:Y:S04]  /*62ed0*/  LDL.LU.64 R18, [R1+0x3750] ;  /* 0x0037500001127983 */ /* 0x001ee80000300a00 */
[----:B------:R-:W3:Y:S01]  /*62ee0*/  LDL.LU.64 R16, [R1+0x3748] ;  /* 0x0037480001107983 */ /* 0x000ee20000300a00 */
[C---:B--2---:R-:W-:Y:S08]  /*62ef0*/  HMMA.16816.F32 R8, R24.reuse, R14, R8 ;  /* 0x0000000e1808723c */ /* 0x044ff00000001808 */
[----:B---3--:R-:W-:Y:S01]  /*62f00*/  HMMA.16816.F32 R20, R24, R22, R16 ;  /* 0x000000161814723c */ /* 0x008fe20000001810 */
[----:B------:R-:W2:Y:S04]  /*62f10*/  LDL.LU.64 R16, [R1+0x3740] ;  /* 0x0037400001107983 */ /* 0x000ea80000300a00 */
[----:B------:R-:W3:-:S14]  /*62f20*/  LDL.LU R12, [R1+0x1f0] ;  /* 0x0001f000010c7983 */ /* 0x000edc0000300800 */
[----:B------:R-:W-:Y:S04]  /*62f30*/  STL.64 [R1+0x370], R20 ;  /* 0x0003701401007387 */ /* 0x000fe80000100a00 */
[----:B------:R-:W-:Y:S04]  /*62f40*/  STL.64 [R1+0x378], R22 ;  /* 0x0003781601007387 */ /* 0x000fe80000100a00 */
[----:B------:R-:W-:Y:S04]  /*62f50*/  STL.64 [R1+0x360], R8 ;  /* 0x0003600801007387 */ /* 0x000fe80000100a00 */
[----:B------:R-:W-:Y:S04]  /*62f60*/  STL.64 [R1+0x368], R10 ;  /* 0x0003680a01007387 */ /* 0x000fe80000100a00 */
[----:B------:R-:W3:Y:S04]  /*62f70*/  LDL.LU R13, [R1+0x1f4] ;  /* 0x0001f400010d7983 */ /* 0x000ee80000300800 */
[----:B------:R-:W4:Y:S04]  /*62f80*/  LDL.LU R14, [R1+0x1f8] ;  /* 0x0001f800010e7983 */ /* 0x000f280000300800 */
[----:B------:R-:W4:Y:S01]  /*62f90*/  LDL.LU R15, [R1+0x1fc] ;  /* 0x0001fc00010f7983 */ /* 0x000f220000300800 */
[----:B--2---:R-:W-:-:S02]  /*62fa0*/  IMAD.MOV.U32 R18, RZ, RZ, R16 ;  /* 0x000000ffff127224 */ /* 0x004fc400078e0010 */
[----:B------:R-:W-:Y:S01]  /*62fb0*/  IMAD.MOV.U32 R19, RZ, RZ, R17 ;  /* 0x000000ffff137224 */ /* 0x000fe200078e0011 */
[----:B----4-:R-:W-:Y:S04]  /*62fc0*/  STL.64 [R1+0x3498], R14 ;  /* 0x0034980e01007387 */ /* 0x010fe80000100a00 */
[----:B---3--:R-:W-:Y:S04]  /*62fd0*/  STL.64 [R1+0x3490], R12 ;  /* 0x0034900c01007387 */ /* 0x008fe80000100a00 */
[----:B------:R-:W2:Y:S04]  /*62fe0*/  LDL.LU R16, [R1+0x373c] ;  /* 0x00373c0001107983 */ /* 0x000ea80000300800 */
[----:B------:R-:W3:Y:S04]  /*62ff0*/  LDL.LU R17, [R1+0x3738] ;  /* 0x0037380001117983 */ /* 0x000ee80000300800 */
[----:B------:R0:W-:Y:S02]  /*63000*/  STL.64 [R1+0x34a0], R18 ;  /* 0x0034a01201007387 */ /* 0x0001e40000100a00 */
[----:B0-----:R-:W-:-:S02]  /*63010*/  IMAD.MOV.U32 R18, RZ, RZ, R3 ;  /* 0x000000ffff127224 */ /* 0x001fc400078e0003 */
[----:B------:R-:W-:Y:S01]  /*63020*/  IMAD.MOV.U32 R19, RZ, RZ, R4 ;  /* 0x000000ffff137224 */ /* 0x000fe200078e0004 */
[----:B------:R-:W4:Y:S04]  /*63030*/  LDL.LU R3, [R1+0x3734] ;  /* 0x0037340001037983 */ /* 0x000f280000300800 */
[----:B------:R-:W2:Y:S04]  /*63040*/  LDL.LU R4, [R1+0x3730] ;  /* 0x0037300001047983 */ /* 0x000ea80000300800 */
        /* <DEDUP_REMOVED lines=18> */
[----:B------:R-:W4:Y:S04]  /*63170*/  LDL.LU R29, [R1+0x3724] ;  /* 0x00372400011d7983 */ /* 0x000f280000300800 */
[----:B------:R-:W4:Y:S01]  /*63180*/  LDL.LU R28, [R1+0x3720] ;  /* 0x00372000011c7983 */ /* 0x000f220000300800 */
[----:B---3--:R-:W-:-:S03]  /*63190*/  IMAD.MOV.U32 R6, RZ, RZ, R17 ;  /* 0x000000ffff067224 */ /* 0x008fc600078e0011 */
[----:B------:R-:W-:Y:S01]  /*631a0*/  STL.64 [R1+0x34f8], R18 ;  /* 0x0034f81201007387 */ /* 0x000fe20000100a00 */
[----:B------:R-:W-:-:S03]  /*631b0*/  IMAD.MOV.U32 R7, RZ, RZ, R16 ;  /* 0x000000ffff077224 */ /* 0x000fc600078e0010 */
[----:B--2---:R-:W-:Y:S04]  /*631c0*/  STL.64 [R1+0x34c8], R14 ;  /* 0x0034c80e01007387 */ /* 0x004fe80000100a00 */
[----:B------:R0:W-:Y:S04]  /*631d0*/  STL.64 [R1+0x34c0], R12 ;  /* 0x0034c00c01007387 */ /* 0x0001e80000100a00 */
[----:B0-----:R-:W2:Y:S04]  /*631e0*/  LDL.LU R12, [R1+0x220] ;  /* 0x00022000010c7983 */ /* 0x001ea80000300800 */
[----:B------:R-:W2:Y:S04]  /*631f0*/  LDL.LU R13, [R1+0x224] ;  /* 0x00022400010d7983 */ /* 0x000ea80000300800 */
[----:B------:R-:W3:Y:S04]  /*63200*/  LDL.LU R14, [R1+0x228] ;  /* 0x00022800010e7983 */ /* 0x000ee80000300800 */
[----:B------:R-:W3:Y:S04]  /*63210*/  LDL.LU R15, [R1+0x22c] ;  /* 0x00022c00010f7983 */ /* 0x000ee80000300800 */
[----:B------:R0:W-:Y:S04]  /*63220*/  STL.64 [R1+0x3500], R6 ;  /* 0x0035000601007387 */ /* 0x0001e80000100a00 */
[----:B------:R-:W2:Y:S04]  /*63230*/  LDL.LU R16, [R1+0x240] ;  /* 0x0002400001107983 */ /* 0x000ea80000300800 */
[----:B------:R-:W2:Y:S04]  /*63240*/  LDL.LU R17, [R1+0x244] ;  /* 0x0002440001117983 */ /* 0x000ea80000300800 */
[----:B------:R-:W2:Y:S04]  /*63250*/  LDL.LU R18, [R1+0x248] ;  /* 0x0002480001127983 */ /* 0x000ea80000300800 */
[----:B------:R-:W2:Y:S01]  /*63260*/  LDL.LU R19, [R1+0x24c] ;  /* 0x00024c0001137983 */ /* 0x000ea20000300800 */
[----:B0-----:R-:W-:-:S02]  /*63270*/  IMAD.MOV.U32 R6, RZ, RZ, R4 ;  /* 0x000000ffff067224 */ /* 0x001fc400078e0004 */
[----:B----4-:R-:W-:Y:S01]  /*63280*/  IMAD.MOV.U32 R7, RZ, RZ, R3 ;  /* 0x000000ffff077224 */ /* 0x010fe200078e0003 */
[----:B--2---:R-:W-:Y:S04]  /*63290*/  STL.64 [R1+0x3510], R18 ;  /* 0x0035101201007387 */ /* 0x004fe80000100a00 */
[----:B------:R-:W-:Y:S04]  /*632a0*/  STL.64 [R1+0x3508], R16 ;  /* 0x0035081001007387 */ /* 0x000fe80000100a00 */
[----:B------:R-:W2:Y:S04]  /*632b0*/  LDL.LU R4, [R1+0x371c] ;  /* 0x00371c0001047983 */ /* 0x000ea80000300800 */
[----:B------:R-:W4:Y:S04]  /*632c0*/  LDL.LU R3, [R1+0x3718] ;  /* 0x0037180001037983 */ /* 0x000f280000300800 */
[----:B------:R0:W-:Y:S02]  /*632d0*/  STL.64 [R1+0x3518], R6 ;  /* 0x0035180601007387 */ /* 0x0001e40000100a00 */
[----:B0-----:R-:W-:-:S02]  /*632e0*/  IMAD.MOV.U32 R6, RZ, RZ, R2 ;  /* 0x000000ffff067224 */ /* 0x001fc400078e0002 */
[----:B------:R-:W-:Y:S01]  /*632f0*/  IMAD.MOV.U32 R7, RZ, RZ, R0 ;  /* 0x000000ffff077224 */ /* 0x000fe200078e0000 */
[----:B------:R-:W2:Y:S04]  /*63300*/  LDL.LU R2, [R1+0x3714] ;  /* 0x0037140001027983 */ /* 0x000ea80000300800 */
        /* <DEDUP_REMOVED lines=18> */
[----:B------:R-:W-:Y:S01]  /*63430*/  IMAD.MOV.U32 R7, RZ, RZ, R4 ;  /* 0x000000ffff077224 */ /* 0x000fe200078e0004 */
[----:B------:R-:W4:Y:S04]  /*63440*/  LDL.LU R3, [R1+0x3704] ;  /* 0x0037040001037983 */ /* 0x000f280000300800 */
        /* <DEDUP_REMOVED lines=19> */
[----:B---3--:R-:W-:-:S02]  /*63580*/  IMAD.MOV.U32 R6, RZ, RZ, R29 ;  /* 0x000000ffff067224 */ /* 0x008fc400078e001d */
        /* <DEDUP_REMOVED lines=11> */
[----:B----4-:R-:W-:Y:S01]  /*63640*/  IMAD.MOV.U32 R7, RZ, RZ, R3 ;  /* 0x000000ffff077224 */ /* 0x010fe200078e0003 */
[----:B------:R-:W4:Y:S04]  /*63650*/  LDL.LU R4, [R1+0x36ec] ;  /* 0x0036ec0001047983 */ /* 0x000f280000300800 */
[----:B------:R-:W3:Y:S04]  /*63660*/  LDL.LU R3, [R1+0x36e8] ;  /* 0x0036e80001037983 */ /* 0x000ee80000300800 */
[----:B------:R0:W-:Y:S02]  /*63670*/  STL.64 [R1+0x35a8], R6 ;  /* 0x0035a80601007387 */ /* 0x0001e40000100a00 */
[----:B0-----:R-:W-:-:S02]  /*63680*/  IMAD.MOV.U32 R6, RZ, RZ, R2 ;  /* 0x000000ffff067224 */ /* 0x001fc400078e0002 */
[----:B------:R-:W-:Y:S01]  /*63690*/  IMAD.MOV.U32 R7, RZ, RZ, R0 ;  /* 0x000000ffff077224 */ /* 0x000fe200078e0000 */
        /* <DEDUP_REMOVED lines=95> */
[----:B--2---:R-:W-:Y:S04]  /*63c90*/  STL.64 [R1+0x3648], R18 ;  /* 0x0036481201007387 */ /* 0x004fe80000100a00 */
[----:B------:R0:W-:Y:S04]  /*63ca0*/  STL.64 [R1+0x3640], R16 ;  /* 0x0036401001007387 */ /* 0x0001e80000100a00 */
[----:B0-----:R-:W2:Y:S04]  /*63cb0*/  LDL.LU R16, [R1+0x320] ;  /* 0x0003200001107983 */ /* 0x001ea80000300800 */
[----:B------:R-:W2:Y:S04]  /*63cc0*/  LDL.LU R17, [R1+0x324] ;  /* 0x0003240001117983 */ /* 0x000ea80000300800 */
[----:B------:R-:W2:Y:S04]  /*63cd0*/  LDL.LU R18, [R1+0x328] ;  /* 0x0003280001127983 */ /* 0x000ea80000300800 */
[----:B------:R-:W2:Y:S04]  /*63ce0*/  LDL.LU R19, [R1+0x32c] ;  /* 0x00032c0001137983 */ /* 0x000ea80000300800 */
        /* <DEDUP_REMOVED lines=17> */
[----:B------:R-:W2:Y:S01]  /*63e00*/  LDL.LU R19, [R1+0x35c] ;  /* 0x00035c0001137983 */ /* 0x000ea20000300800 */
[----:B---3--:R-:W-:-:S03]  /*63e10*/  IMAD.MOV.U32 R22, RZ, RZ, R4 ;  /* 0x000000ffff167224 */ /* 0x008fc600078e0004 */
[----:B------:R-:W-:Y:S04]  /*63e20*/  STL.64 [R1+0x34e0], R14 ;  /* 0x0034e00e01007387 */ /* 0x000fe80000100a00 */
[----:B------:R0:W-:Y:S04]  /*63e30*/  STL.64 [R1+0x34d8], R12 ;  /* 0x0034d80c01007387 */ /* 0x0001e80000100a00 */
[----:B0-----:R-:W3:Y:S04]  /*63e40*/  LDL.LU R12, [R1+0x230] ;  /* 0x00023000010c7983 */ /* 0x001ee80000300800 */
        /* <DEDUP_REMOVED lines=117> */
[----:B------:R-:W2:Y:S04]  /*645a0*/  LDL.LU R5, [R1+0x34e8] ;  /* 0x0034e80001057983 */ /* 0x000ea80000300800 */
[----:B------:R-:W2:Y:S01]  /*645b0*/  LDL R4, [R1+0x9c4] ;  /* 0x0009c40001047983 */ /* 0x000ea20000100800 */
[----:B---3--:R-:W-:Y:S03]  /*645c0*/  HMMA.16816.F32 R16, R24, R18, R12 ;  /* 0x000000121810723c */ /* 0x008fe6000000180c */
[----:B------:R-:W3:Y:S04]  /*645d0*/  LDL.LU.64 R14, [R1+0x34e0] ;  /* 0x0034e000010e7983 */ /* 0x000ee80000300a00 */
[----:B------:R-:W3:-:S12]  /*645e0*/  LDL.LU.64 R12, [R1+0x34d8] ;  /* 0x0034d800010c7983 */ /* 0x000ed80000300a00 */
[----:B------:R-:W-:Y:S04]  /*645f0*/  STL.64 [R1+0x230], R16 ;  /* 0x0002301001007387 */ /* 0x000fe80000100a00 */
[----:B------:R0:W-:Y:S04]  /*64600*/  STL.64 [R1+0x238], R18 ;  /* 0x0002381201007387 */ /* 0x0001e80000100a00 */
[----:B0-----:R-:W3:Y:S02]  /*64610*/  LDL.LU.64 R18, [R1+0x34d0] ;  /* 0x0034d00001127983 */ /* 0x001ee40000300a00 */
[----:B---3--:R-:W-:Y:S02]  /*64620*/  HMMA.16816.F32 R16, R24, R18, R12 ;  /* 0x000000121810723c */ /* 0x008fe4000000180c */
[----:B------:R-:W3:Y:S04]  /*64630*/  LDL.LU.64 R14, [R1+0x34c8] ;  /* 0x0034c800010e7983 */ /* 0x000ee80000300a00 */
[----:B------:R-:W3:-:S13]  /*64640*/  LDL.LU.64 R12, [R1+0x34c0] ;  /* 0x0034c000010c7983 */ /* 0x000eda0000300a00 */
        /* <DEDUP_REMOVED lines=17> */
[----:B------:R-:W2:-:S13]  /*64760*/  LDL.LU.64 R12, [R1+0x3478] ;  /* 0x00347800010c7983 */ /* 0x000e9a0000300a00 */
[----:B------:R2:W-:Y:S04]  /*64770*/  STL.64 [R1+0x1f0], R16 ;  /* 0x0001f01001007387 */ /* 0x0005e80000100a00 */
[----:B------:R0:W-:Y:S01]  /*64780*/  STL.64 [R1+0x1f8], R18 ;  /* 0x0001f81201007387 */ /* 0x0001e20000100a00 */
[----:B--2---:R-:W-:Y:S02]  /*64790*/  IMAD.MOV.U32 R16, RZ, RZ, R13 ;  /* 0x000000ffff107224 */ /* 0x004fe400078e000d */
[----:B------:R-:W-:Y:S02]  /*647a0*/  IMAD.MOV.U32 R17, RZ, RZ, R12 ;  /* 0x000000ffff117224 */ /* 0x000fe400078e000c */
[----:B---3--:R-:W-:Y:S01]  /*647b0*/  HMMA.16816.F32 R12, R24, R14, R8 ;  /* 0x0000000e180c723c */ /* 0x008fe20000001808 */
[----:B------:R-:W2:Y:S01]  /*647c0*/  LDL.LU.64 R10, [R1+0x3470] ;  /* 0x00347000010a7983 */ /* 0x000ea20000300a00 */
[----:B----4-:R-:W-:-:S02]  /*647d0*/  IMAD.MOV.U32 R23, RZ, RZ, R3 ;  /* 0x000000ffff177224 */ /* 0x010fc400078e0003 */
[----:B------:R-:W1:Y:S01]  /*647e0*/  S2R R3, SR_TID.X ;  /* 0x0000000000037919 */ /* 0x000e620000002100 */
[----:B0-----:R-:W-:Y:S02]  /*647f0*/  IMAD.MOV.U32 R18, RZ, RZ, R2 ;  /* 0x000000ffff127224 */ /* 0x001fe400078e0002 */
[----:B------:R-:W-:Y:S01]  /*64800*/  IMAD.MOV.U32 R19, RZ, RZ, R0 ;  /* 0x000000ffff137224 */ /* 0x000fe200078e0000 */
[----:B------:R-:W3:Y:S11]  /*64810*/  LDL.LU.64 R8, [R1+0x3468] ;  /* 0x0034680001087983 */ /* 0x000ef60000300a00 */
[----:B------:R-:W-:Y:S04]  /*64820*/  STL.64 [R1+0x1e0], R12 ;  /* 0x0001e00c01007387 */ /* 0x000fe80000100a00 */
[----:B------:R2:W-:Y:S01]  /*64830*/  STL.64 [R1+0x1e8], R14 ;  /* 0x0001e80e01007387 */ /* 0x0005e20000100a00 */
[----:B------:R-:W-:-:S15]  /*64840*/  HMMA.16816.F32 R20, R24, R6, R20 ;  /* 0x000000061814723c */ /* 0x000fde0000001814 */
[----:B------:R-:W-:-:S04]  /*64850*/  NOP ;  /* 0x0000000000007918 */ /* 0x000fc80000000000 */
[----:B------:R-:W-:Y:S02]  /*64860*/  IMAD.MOV.U32 R0, RZ, RZ, R23 ;  /* 0x000000ffff007224 */ /* 0x000fe400078e0017 */
[----:B------:R-:W-:Y:S01]  /*64870*/  IMAD.MOV.U32 R2, RZ, RZ, R22 ;  /* 0x000000ffff027224 */ /* 0x000fe200078e0016 */
[----:B--2---:R-:W-:Y:S01]  /*64880*/  HMMA.16816.F32 R12, R24, R10, R16 ;  /* 0x0000000a180c723c */ /* 0x004fe20000001810 */
[----:B-1----:R-:W-:-:S05]  /*64890*/  LOP3.LUT R17, R3, 0x7, RZ, 0xc0, !PT ;  /* 0x0000000703117812 */ /* 0x002fca00078ec0ff */
[----:B------:R-:W-:-:S13]  /*648a0*/  IMAD R17, R17, 0x90, RZ ;  /* 0x0000009011117824 */ /* 0x000fda00078e02ff */
[----:B------:R0:W-:Y:S04]  /*648b0*/  STL.64 [R1+0x1d0], R12 ;  /* 0x0001d00c01007387 */ /* 0x0001e80000100a00 */
[----:B------:R-:W-:Y:S01]  /*648c0*/  STL.64 [R1+0x1d8], R14 ;  /* 0x0001d80e01007387 */ /* 0x000fe20000100a00 */
[----:B0-----:R-:W-:-:S05]  /*648d0*/  IMAD.SHL.U32 R13, R3, 0x2, RZ ;  /* 0x00000002030d7824 */ /* 0x001fca00078e00ff */
[----:B------:R-:W-:Y:S02]  /*648e0*/  LOP3.LUT R17, R17, 0x10, R13, 0x78, !PT ;  /* 0x0000001011117812 */ /* 0x000fe400078e780d */
[----:B------:R-:W0:Y:S01]  /*648f0*/  LDSM.16.M88.4 R12, [R4+UR5] ;  /* 0x00000005040c783b */ /* 0x000e220008000200 */
[----:B------:R-:W-:Y:S02]  /*64900*/  IMAD.SHL.U32 R16, R3, 0x40, RZ ;  /* 0x0000004003107824 */ /* 0x000fe400078e00ff */
[----:B------:R-:W-:Y:S01]  /*64910*/  IMAD.MOV.U32 R3, RZ, RZ, R21 ;  /* 0x000000ffff037224 */ /* 0x000fe200078e0015 */
[----:B------:R-:W-:Y:S02]  /*64920*/  STL [R1+0x1c0], R20 ;  /* 0x0001c01401007387 */ /* 0x000fe40000100800 */
[----:B------:R-:W-:Y:S02]  /*64930*/  LOP3.LUT R17, R17, 0x400, R16, 0xf8, !PT ;  /* 0x0000040011117812 */ /* 0x000fe400078ef810 */
[----:B------:R-:W-:Y:S04]  /*64940*/  STL [R1+0x2c90], R0 ;  /* 0x002c900001007387 */ /* 0x000fe80000100800 */
[----:B------:R-:W-:Y:S04]  /*64950*/  STL [R1+0x2c8c], R2 ;  /* 0x002c8c0201007387 */ /* 0x000fe80000100800 */
[----:B------:R1:W-:Y:S04]  /*64960*/  STL [R1+0x2c88], R3 ;  /* 0x002c880301007387 */ /* 0x0003e80000100800 */
[----:B------:R-:W-:Y:S04]  /*64970*/  LDSM.16.MT88.4 R20, [R17+UR5+0x11000] ;  /* 0x011000051114783b */ /* 0x000fe80008004200 */
[----:B------:R-:W2:Y:S04]  /*64980*/  LDSM.16.M88.4 R16, [R4+UR5+0x800] ;  /* 0x000800050410783b */ /* 0x000ea80008000200 */
[----:B0-----:R-:W-:Y:S01]  /*64990*/  STL.64 [R1+0x1b0], R12 ;  /* 0x0001b00c01007387 */ /* 0x001fe20000100a00 */
[----:B------:R-:W-:-:S03]  /*649a0*/  IMAD.MOV.U32 R6, RZ, RZ, R12 ;  /* 0x000000ffff067224 */ /* 0x000fc600078e000c */
[----:B------:R-:W-:Y:S01]  /*649b0*/  STL.64 [R1+0x1b8], R14 ;  /* 0x0001b80e01007387 */ /* 0x000fe20000100a00 */
[----:B-1----:R-:W-:-:S03]  /*649c0*/  IMAD.MOV.U32 R3, RZ, RZ, R13 ;  /* 0x000000ffff037224 */ /* 0x002fc600078e000d */
[----:B------:R-:W0:Y:S04]  /*649d0*/  LDSM.16.M88.4 R12, [R4+UR5+0x1000] ;  /* 0x00100005040c783b */ /* 0x000e280008000200 */
[----:B--2---:R-:W-:Y:S04]  /*649e0*/  STL.64 [R1+0x1a0], R16 ;  /* 0x0001a01001007387 */ /* 0x004fe80000100a00 */
[----:B------:R-:W-:Y:S04]  /*649f0*/  STL.64 [R1+0x1a8], R18 ;  /* 0x0001a81201007387 */ /* 0x000fe80000100a00 */
[----:B------:R-:W-:Y:S04]  /*64a00*/  LDSM.16.M88.4 R16, [R4+UR5+0x2000] ;  /* 0x002000050410783b */ /* 0x000fe80008000200 */
[----:B0-----:R-:W-:Y:S01]  /*64a10*/  STL.64 [R1+0x190], R12 ;  /* 0x0001900c01007387 */ /* 0x001fe20000100a00 */
[----:B------:R-:W-:-:S03]  /*64a20*/  IMAD.MOV.U32 R10, RZ, RZ, R12 ;  /* 0x000000ffff0a7224 */ /* 0x000fc600078e000c */
[----:B------:R-:W-:Y:S01]  /*64a30*/  STL.64 [R1+0x198], R14 ;  /* 0x0001980e01007387 */ /* 0x000fe20000100a00 */
[----:B------:R-:W-:-:S03]  /*64a40*/  IMAD.MOV.U32 R7, RZ, RZ, R13 ;  /* 0x000000ffff077224 */ /* 0x000fc600078e000d */
[----:B------:R-:W0:Y:S04]  /*64a50*/  LDSM.16.M88.4 R12, [R4+UR5+0x1800] ;  /* 0x00180005040c783b */ /* 0x000e280008000200 */
[----:B0-----:R-:W-:Y:S01]  /*64a60*/  STL.64 [R1+0x180], R12 ;  /* 0x0001800c01007387 */ /* 0x001fe20000100a00 */
[----:B------:R-:W-:-:S03]  /*64a70*/  IMAD.MOV.U32 R24, RZ, RZ, R12 ;  /* 0x000000ffff187224 */ /* 0x000fc600078e000c */
[----:B------:R-:W-:Y:S01]  /*64a80*/  STL.64 [R1+0x188], R14 ;  /* 0x0001880e01007387 */ /* 0x000fe20000100a00 */
[----:B------:R-:W-:-:S03]  /*64a90*/  IMAD.MOV.U32 R11, RZ, RZ, R13 ;  /* 0x000000ffff0b7224 */ /* 0x000fc600078e000d */
[----:B------:R-:W-:Y:S04]  /*64aa0*/  STL.64 [R1+0x170], R16 ;  /* 0x0001701001007387 */ /* 0x000fe80000100a00 */
[----:B------:R-:W0:Y:S04]  /*64ab0*/  LDSM.16.M88.4 R12, [R4+UR5+0x2800] ;  /* 0x00280005040c783b */ /* 0x000e280008000200 */
[----:B------:R-:W-:Y:S04]  /*64ac0*/  STL.64 [R1+0x178], R18 ;  /* 0x0001781201007387 */ /* 0x000fe80000100a00 */
[----:B------:R-:W1:Y:S04]  /*64ad0*/  LDSM.16.M88.4 R16, [R4+UR5+0x3000] ;  /* 0x003000050410783b */ /* 0x000e680008000200 */
[----:B0-----:R-:W-:Y:S04]  /*64ae0*/  STL.64 [R1+0x160], R12 ;  /* 0x0001600c01007387 */ /* 0x001fe80000100a00 */
[----:B------:R-:W-:Y:S04]  /*64af0*/  STL.64 [R1+0x168], R14 ;  /* 0x0001680e01007387 */ /* 0x000fe80000100a00 */
[----:B------:R-:W0:Y:S04]  /*64b00*/  LDSM.16.M88.4 R12, [R4+UR5+0x3800] ;  /* 0x00380005040c783b */ /* 0x000e280008000200 */
[----:B-1----:R-:W-:Y:S04]  /*64b10*/  STL.64 [R1+0x150], R16 ;  /* 0x0001501001007387 */ /* 0x002fe80000100a00 */
[----:B------:R-:W-:Y:S04]  /*64b20*/  STL.64 [R1+0x158], R18 ;  /* 0x0001581201007387 */ /* 0x000fe80000100a00 */
[----:B------:R-:W1:Y:S04]  /*64b30*/  LDSM.16.M88.4 R16, [R4+UR5+0x4000] ;  /* 0x004000050410783b */ /* 0x000e680008000200 */
[----:B0-----:R-:W-:Y:S01]  /*64b40*/  STL.64 [R1+0x140], R12 ;  /* 0x0001400c01007387 */ /* 0x001fe20000100a00 */
[----:B------:R-:W-:-:S03]  /*64b50*/  IMAD.MOV.U32 R2, RZ, RZ, R12 ;  /* 0x000000ffff027224 */ /* 0x000fc600078e000c */
[----:B------:R-:W-:Y:S01]  /*64b60*/  STL.64 [R1+0x148], R14 ;  /* 0x0001480e01007387 */ /* 0x000fe20000100a00 */
[----:B------:R-:W-:-:S03]  /*64b70*/  IMAD.MOV.U32 R0, RZ, RZ, R13 ;  /* 0x000000ffff007224 */ /* 0x000fc600078e000d */
[----:B-1----:R-:W-:Y:S04]  /*64b80*/  STL.64 [R1+0x130], R16 ;  /* 0x0001301001007387 */ /* 0x002fe80000100a00 */
        /* <DEDUP_REMOVED lines=53> */
[----:B-1----:R-:W-:Y:S04]  /*64ee0*/  STL.64 [R1+0x10], R16 ;  /* 0x0000101001007387 */ /* 0x002fe80000100a00 */
[----:B------:R-:W-:Y:S04]  /*64ef0*/  STL.64 [R1+0x18], R18 ;  /* 0x0000181201007387 */ /* 0x000fe80000100a00 */
[----:B------:R-:W0:Y:S04]  /*64f00*/  LDSM.16.M88.4 R16, [R4+UR5+0xe000] ;  /* 0x00e000050410783b */ /* 0x000e280008000200 */
[----:B------:R-:W1:Y:S04]  /*64f10*/  LDSM.16.M88.4 R12, [R4+UR5+0xd800] ;  /* 0x00d80005040c783b */ /* 0x000e680008000200 */
[----:B0-----:R-:W-:Y:S04]  /*64f20*/  STL [R1+0x2914], R18 ;  /* 0x0029141201007387 */ /* 0x001fe80000100800 */
[----:B-1----:R-:W-:Y:S04]  /*64f30*/  STL.64 [R1], R12 ;  /* 0x0000000c01007387 */ /* 0x002fe80000100a00 */
[----:B------:R-:W-:Y:S04]  /*64f40*/  STL.64 [R1+0x8], R14 ;  /* 0x0000080e01007387 */ /* 0x000fe80000100a00 */
[----:B------:R-:W-:Y:S04]  /*64f50*/  STL [R1+0x2910], R19 ;  /* 0x0029101301007387 */ /* 0x000fe80000100800 */
[----:B------:R0:W-:Y:S04]  /*64f60*/  STL.64 [R1+0x32d0], R16 ;  /* 0x0032d01001007387 */ /* 0x0001e80000100a00 */
[----:B------:R-:W1:Y:S04]  /*64f70*/  LDSM.16.M88.4 R12, [R4+UR5+0xe800] ;  /* 0x00e80005040c783b */ /* 0x000e680008000200 */
[----:B0-----:R-:W2:Y:S04]  /*64f80*/  LDL.64 R16, [R1+0x160] ;  /* 0x0001600001107983 */ /* 0x001ea80000100a00 */
[----:B--2---:R-:W-:Y:S04]  /*64f90*/  STL.64 [R1+0x33e0], R16 ;  /* 0x0033e01001007387 */ /* 0x004fe80000100a00 */
[----:B-1----:R3:W-:Y:S04]  /*64fa0*/  STL [R1+0x2864], R14 ;  /* 0x0028640e01007387 */ /* 0x0027e80000100800 */
[----:B------:R0:W-:Y:S04]  /*64fb0*/  STL [R1+0x2860], R15 ;  /* 0x0028600f01007387 */ /* 0x0001e80000100800 */
[----:B------:R1:W-:Y:S01]  /*64fc0*/  STL.64 [R1+0x3398], R12 ;  /* 0x0033980c01007387 */ /* 0x0003e20000100a00 */
[----:B---3--:R-:W-:-:S02]  /*64fd0*/  IMAD.MOV.U32 R14, RZ, RZ, R8 ;  /* 0x000000ffff0e7224 */ /* 0x008fc400078e0008 */
[----:B0-----:R-:W-:Y:S02]  /*64fe0*/  IMAD.MOV.U32 R15, RZ, RZ, R5 ;  /* 0x000000ffff0f7224 */ /* 0x001fe400078e0005 */
[----:B------:R-:W-:Y:S02]  /*64ff0*/  IMAD.MOV.U32 R16, RZ, RZ, R24 ;  /* 0x000000ffff107224 */ /* 0x000fe400078e0018 */
[----:B-1----:R-:W-:Y:S02]  /*65000*/  IMAD.MOV.U32 R12, RZ, RZ, R28 ;  /* 0x000000ffff0c7224 */ /* 0x002fe400078e001c */
[----:B------:R-:W-:Y:S01]  /*65010*/  IMAD.MOV.U32 R13, RZ, RZ, R9 ;  /* 0x000000ffff0d7224 */ /* 0x000fe200078e0009 */
[----:B------:R-:W2:Y:S04]  /*65020*/  LDL.LU R28, [R1+0x3460] ;  /* 0x00346000011c7983 */ /* 0x000ea80000300800 */
[----:B------:R-:W3:Y:S01]  /*65030*/  LDL.LU R9, [R1+0x345c] ;  /* 0x00345c0001097983 */ /* 0x000ee20000300800 */
[----:B------:R-:W-:-:S03]  /*65040*/  IMAD.MOV.U32 R17, RZ, RZ, R11 ;  /* 0x000000ffff117224 */ /* 0x000fc600078e000b */
[----:B------:R-:W4:Y:S04]  /*65050*/  LDL.LU R8, [R1+0x3458] ;  /* 0x0034580001087983 */ /* 0x000f280000300800 */
[----:B------:R-:W2:Y:S04]  /*65060*/  LDL.LU R5, [R1+0x3454] ;  /* 0x0034540001057983 */ /* 0x000ea80000300800 */
[----:B------:R-:W-:Y:S04]  /*65070*/  STL.64 [R1+0x33f0], R14 ;  /* 0x0033f00e01007387 */ /* 0x000fe80000100a00 */
[----:B------:R-:W-:Y:S04]  /*65080*/  STL.64 [R1+0x33e8], R12 ;  /* 0x0033e80c01007387 */ /* 0x000fe80000100a00 */
[----:B------:R0:W-:Y:S02]  /*65090*/  STL.64 [R1+0x33f8], R16 ;  /* 0x0033f81001007387 */ /* 0x0001e40000100a00 */
[----:B0-----:R-:W-:-:S02]  /*650a0*/  IMAD.MOV.U32 R16, RZ, RZ, R10 ;  /* 0x000000ffff107224 */ /* 0x001fc400078e000a */
[----:B------:R-:W-:-:S05]  /*650b0*/  IMAD.MOV.U32 R17, RZ, RZ, R7 ;  /* 0x000000ffff117224 */ /* 0x000fca00078e0007 */
[----:B------:R0:W-:Y:S04]  /*650c0*/  STL.64 [R1+0x3410], R16 ;  /* 0x0034101001007387 */ /* 0x0001e80000100a00 */
[----:B0-----:R-:W2:Y:S04]  /*650d0*/  LDL.64 R16, [R1+0x1a0] ;  /* 0x0001a00001107983 */ /* 0x001ea80000100a00 */
[----:B--2---:R-:W-:Y:S04]  /*650e0*/  STL.64 [R1+0x3428], R16 ;  /* 0x0034281001007387 */ /* 0x004fe80000100a00 */
[----:B------:R-:W2:Y:S04]  /*650f0*/  LDL.LU R12, [R1+0x980] ;  /* 0x00098000010c7983 */ /* 0x000ea80000300800 */
[----:B------:R-:W2:Y:S04]  /*65100*/  LDL.LU R13, [R1+0x984] ;  /* 0x00098400010d7983 */ /* 0x000ea80000300800 */
[----:B------:R-:W2:Y:S01]  /*65110*/  LDL.LU R14, [R1+0x988] ;  /* 0x00098800010e7983 */ /* 0x000ea20000300800 */
[----:B------:R-:W-:-:S03]  /*65120*/  IMAD.MOV.U32 R15, RZ, RZ, R28 ;  /* 0x000000ffff0f7224 */ /* 0x000fc600078e001c */
[----:B------:R-:W3:Y:S04]  /*65130*/  LDL.LU R28, [R1+0x3450] ;  /* 0x00345000011c7983 */ /* 0x000ee80000300800 */
[----:B--2---:R-:W-:Y:S04]  /*65140*/  STL.64 [R1+0x3408], R14 ;  /* 0x0034080e01007387 */ /* 0x004fe80000100a00 */
[----:B------:R0:W-:Y:S04]  /*65150*/  STL.64 [R1+0x3400], R12 ;  /* 0x0034000c01007387 */ /* 0x0001e80000100a00 */
[----:B0-----:R-:W2:Y:S01]  /*65160*/  LDL.LU R12, [R1+0x990] ;  /* 0x00099000010c7983 */ /* 0x001ea20000300800 */
[----:B----4-:R-:W-:-:S02]  /*65170*/  IMAD.MOV.U32 R14, RZ, RZ, R8 ;  /* 0x000000ffff0e7224 */ /* 0x010fc400078e0008 */
[----:B---3--:R-:W-:Y:S02]  /*65180*/  IMAD.MOV.U32 R15, RZ, RZ, R9 ;  /* 0x000000ffff0f7224 */ /* 0x008fe400078e0009 */
[----:B------:R-:W-:Y:S02]  /*65190*/  IMAD.MOV.U32 R13, RZ, RZ, R5 ;  /* 0x000000ffff0d7224 */ /* 0x000fe400078e0005 */
[----:B------:R-:W3:Y:S04]  /*651a0*/  LDL.LU R5, [R1+0x344c] ;  /* 0x00344c0001057983 */ /* 0x000ee80000300800 */
[----:B------:R-:W4:Y:S04]  /*651b0*/  LDL.LU R8, [R1+0x3448] ;  /* 0x0034480001087983 */ /* 0x000f280000300800 */
[----:B------:R-:W3:Y:S04]  /*651c0*/  LDL.LU R9, [R1+0x3444] ;  /* 0x0034440001097983 */ /* 0x000ee80000300800 */
[----:B------:R0:W-:Y:S02]  /*651d0*/  STL.64 [R1+0x3420], R14 ;  /* 0x0034200e01007387 */ /* 0x0001e40000100a00 */
[----:B0-----:R-:W-:-:S02]  /*651e0*/  IMAD.MOV.U32 R15, RZ, RZ, R28 ;  /* 0x000000ffff0f7224 */ /* 0x001fc400078e001c */
[----:B--2---:R0:W-:Y:S04]  /*651f0*/  STL.64 [R1+0x3418], R12 ;  /* 0x0034180c01007387 */ /* 0x0041e80000100a00 */
[----:B0-----:R-:W2:Y:S04]  /*65200*/  LDL.LU R12, [R1+0x9a0] ;  /* 0x0009a000010c7983 */ /* 0x001ea80000300800 */
[----:B------:R-:W2:Y:S04]  /*65210*/  LDL.LU R13, [R1+0x9a4] ;  /* 0x0009a400010d7983 */ /* 0x000ea80000300800 */
[----:B------:R-:W2:Y:S04]  /*65220*/  LDL.LU R14, [R1+0x9a8] ;  /* 0x0009a800010e7983 */ /* 0x000ea80000300800 */
[----:B------:R-:W3:Y:S01]  /*65230*/  LDL.LU R28, [R1+0x3440] ;  /* 0x00344000011c7983 */ /* 0x000ee20000300800 */
[----:B------:R-:W-:-:S02]  /*65240*/  IMAD.MOV.U32 R16, RZ, RZ, R6 ;  /* 0x000000ffff107224 */ /* 0x000fc400078e0006 */
[----:B------:R-:W-:Y:S01]  /*65250*/  IMAD.MOV.U32 R17, RZ, RZ, R3 ;  /* 0x000000ffff117224 */ /* 0x000fe200078e0003 */
[----:B--2---:R-:W-:Y:S04]  /*65260*/  STL.64 [R1+0x3438], R14 ;  /* 0x0034380e01007387 */ /* 0x004fe80000100a00 */
[----:B------:R0:W-:Y:S04]  /*65270*/  STL.64 [R1+0x3430], R12 ;  /* 0x0034300c01007387 */ /* 0x0001e80000100a00 */
[----:B---3--:R-:W-:Y:S04]  /*65280*/  LDSM.16.MT88.4 R24, [R28+UR5+0x11000] ;  /* 0x011000051c18783b */ /* 0x008fe80008004200 */
[----:B0-----:R-:W2:Y:S01]  /*65290*/  LDL.LU R12, [R1+0x9b0] ;  /* 0x0009b000010c7983 */ /* 0x001ea20000300800 */
[----:B------:R-:W-:-:S02]  /*652a0*/  IMAD.MOV.U32 R13, RZ, RZ, R9 ;  /* 0x000000ffff0d7224 */ /* 0x000fc400078e0009 */
[----:B----4-:R-:W-:Y:S02]  /*652b0*/  IMAD.MOV.U32 R14, RZ, RZ, R8 ;  /* 0x000000ffff0e7224 */ /* 0x010fe400078e0008 */
[----:B------:R-:W-:Y:S01]  /*652c0*/  IMAD.MOV.U32 R15, RZ, RZ, R5 ;  /* 0x000000ffff0f7224 */ /* 0x000fe200078e0005 */
[----:B------:R-:W0:Y:S04]  /*652d0*/  LDSM.16.M88.4 R8, [R4+UR5+0xf000] ;  /* 0x00f000050408783b */ /* 0x000e280008000200 */
[----:B------:R-:W1:Y:S04]  /*652e0*/  LDSM.16.M88.4 R4, [R4+UR5+0xf800] ;  /* 0x00f800050404783b */ /* 0x000e680008000200 */
[----:B0-----:R-:W-:Y:S04]  /*652f0*/  STL [R1+0x284c], R10 ;  /* 0x00284c0a01007387 */ /* 0x001fe80000100800 */
[----:B------:R-:W-:Y:S04]  /*65300*/  STL [R1+0x2848], R11 ;  /* 0x0028480b01007387 */ /* 0x000fe80000100800 */
[----:B-1----:R0:W-:Y:S04]  /*65310*/  STL [R1+0x323c], R4 ;  /* 0x00323c0401007387 */ /* 0x0021e80000100800 */
[----:B------:R1:W-:Y:S04]  /*65320*/  STL [R1+0x3238], R5 ;  /* 0x0032380501007387 */ /* 0x0003e80000100800 */
[----:B------:R3:W-:Y:S04]  /*65330*/  STL [R1+0x28f4], R6 ;  /* 0x0028f40601007387 */ /* 0x0007e80000100800 */
[----:B------:R-:W-:Y:S04]  /*65340*/  STL [R1+0x28f0], R7 ;  /* 0x0028f00701007387 */ /* 0x000fe80000100800 */
[----:B0-----:R-:W4:Y:S04]  /*65350*/  LDL.LU R4, [R1+0x970] ;  /* 0x0009700001047983 */ /* 0x001f280000300800 */
[----:B-1----:R-:W4:Y:S04]  /*65360*/  LDL.LU R5, [R1+0x974] ;  /* 0x0009740001057983 */ /* 0x002f280000300800 */
[----:B---3--:R-:W4:Y:S04]  /*65370*/  LDL.LU R6, [R1+0x978] ;  /* 0x0009780001067983 */ /* 0x008f280000300800 */
[----:B------:R-:W-:Y:S04]  /*65380*/  STL [R1+0x3224], R26 ;  /* 0x0032241a01007387 */ /* 0x000fe80000100800 */
[----:B------:R-:W-:Y:S04]  /*65390*/  STL [R1+0x3220], R27 ;  /* 0x0032201b01007387 */ /* 0x000fe80000100800 */
[----:B------:R0:W-:Y:S04]  /*653a0*/  STL.64 [R1+0x33d8], R24 ;  /* 0x0033d81801007387 */ /* 0x0001e80000100a00 */
[----:B0-----:R-:W4:Y:S01]  /*653b0*/  LDL.64 R24, [R1+0x170] ;  /* 0x0001700001187983 */ /* 0x001f220000100a00 */
[----:B--2---:R-:W-:Y:S03]  /*653c0*/  HMMA.16816.F32 R16, R20, R16, R12 ;  /* 0x000000101410723c */ /* 0x004fe6000000180c */
[----:B------:R-:W2:Y:S04]  /*653d0*/  LDL.LU.64 R14, [R1+0x3438] ;  /* 0x00343800010e7983 */ /* 0x000ea80000300a00 */
[----:B------:R-:W2:-:S12]  /*653e0*/  LDL.LU.64 R12, [R1+0x3430] ;  /* 0x00343000010c7983 */ /* 0x000e980000300a00 */
[----:B------:R0:W-:Y:S04]  /*653f0*/  STL.64 [R1+0x9b0], R16 ;  /* 0x0009b01001007387 */ /* 0x0001e80000100a00 */
[----:B0-----:R-:W2:Y:S01]  /*65400*/  LDL.LU.64 R16, [R1+0x3428] ;  /* 0x0034280001107983 */ /* 0x001ea20000300a00 */
[----:B------:R-:W-:Y:S02]  /*65410*/  IMAD.MOV.U32 R7, RZ, RZ, R29 ;  /* 0x000000ffff077224 */ /* 0x000fe400078e001d */
[----:B------:R-:W-:Y:S02]  /*65420*/  IMAD.MOV.U32 R28, RZ, RZ, R19 ;  /* 0x000000ffff1c7224 */ /* 0x000fe400078e0013 */
[----:B------:R-:W-:-:S03]  /*65430*/  IMAD.MOV.U32 R29, RZ, RZ, R18 ;  /* 0x000000ffff1d7224 */ /* 0x000fc600078e0012 */
[----:B------:R-:W-:Y:S04]  /*65440*/  STL [R1+0x2a24], R28 ;  /* 0x002a241c01007387 */ /* 0x000fe80000100800 */
[----:B------:R-:W-:Y:S01]  /*65450*/  STL [R1+0x2a20], R29 ;  /* 0x002a201d01007387 */ /* 0x000fe20000100800 */
        /* <DEDUP_REMOVED lines=11> */
[----:B--2---:R-:W-:Y:S03]  /*65510*/  HMMA.16816.F32 R16, R20, R16, R12 ;  /* 0x000000101410723c */ /* 0x004fe6000000180c */
[----:B------:R-:W2:Y:S04]  /*65520*/  LDL.LU.64 R14, [R1+0x3408] ;  /* 0x00340800010e7983 */ /* 0x000ea80000300a00 */
[----:B------:R-:W2:-:S12]  /*65530*/  LDL.LU.64 R12, [R1+0x3400] ;  /* 0x00340000010c7983 */ /* 0x000e980000300a00 */
[----:B------:R0:W-:Y:S04]  /*65540*/  STL.64 [R1+0x990], R16 ;  /* 0x0009901001007387 */ /* 0x0001e80000100a00 */
[----:B0-----:R-:W2:Y:S01]  /*65550*/  LDL.LU.64 R16, [R1+0x33f8] ;  /* 0x0033f80001107983 */ /* 0x001ea20000300a00 */
[----:B------:R-:W-:Y:S02]  /*65560*/  IMAD.MOV.U32 R28, RZ, RZ, R18 ;  /* 0x000000ffff1c7224 */ /* 0x000fe400078e0012 */
[----:B------:R-:W-:-:S05]  /*65570*/  IMAD.MOV.U32 R29, RZ, RZ, R19 ;  /* 0x000000ffff1d7224 */ /* 0x000fca00078e0013 */
[----:B------:R-:W-:Y:S04]  /*65580*/  STL [R1+0x2c98], R29 ;  /* 0x002c981d01007387 */ /* 0x000fe80000100800 */
[----:B------:R-:W-:Y:S01]  /*65590*/  STL [R1+0x2c94], R28 ;  /* 0x002c941c01007387 */ /* 0x000fe20000100800 */
[----:B--2---:R-:W-:Y:S03]  /*655a0*/  HMMA.16816.F32 R16, R20, R16, R12 ;  /* 0x000000101410723c */ /* 0x004fe6000000180c */
[----:B------:R-:W2:Y:S04]  /*655b0*/  LDL.LU.64 R14, [R1+0x33f0] ;  /* 0x0033f000010e7983 */ /* 0x000ea80000300a00 */
[----:B------:R-:W2:-:S12]  /*655c0*/  LDL.LU.64 R12, [R1+0x33e8] ;  /* 0x0033e800010c7983 */ /* 0x000e980000300a00 */
[----:B------:R0:W-:Y:S04]  /*655d0*/  STL.64 [R1+0x980], R16 ;  /* 0x0009801001007387 */ /* 0x0001e80000100a00 */
[----:B------:R-:W-:Y:S04]  /*655e0*/  STL.64 [R1+0x988], R18 ;  /* 0x0009881201007387 */ /* 0x000fe80000100a00 */
[----:B0-----:R-:W2:Y:S01]  /*655f0*/  LDL.LU.64 R16, [R1+0x33e0] ;  /* 0x0033e00001107983 */ /* 0x001ea20000300a00 */
[----:B----4-:R-:W-:-:S15]  /*65600*/  HMMA.16816.F32 R4, R20, R24, R4 ;  /* 0x000000181404723c */ /* 0x010fde0000001804 */
[----:B------:R-:W-:-:S04]  /*65610*/  NOP ;  /* 0x0000000000007918 */ /* 0x000fc80000000000 */
[----:B------:R0:W-:Y:S04]  /*65620*/  STL.64 [R1+0x970], R4 ;  /* 0x0009700401007387 */ /* 0x0001e80000100a00 */
[----:B------:R-:W-:Y:S01]  /*65630*/  STL.64 [R1+0x978], R6 ;  /* 0x0009780601007387 */ /* 0x000fe20000100a00 */
[----:B0-----:R-:W-:Y:S02]  /*65640*/  IMAD.MOV.U32 R4, RZ, RZ, R24 ;  /* 0x000000ffff047224 */ /* 0x001fe400078e0018 */
[----:B------:R-:W-:-:S05]  /*65650*/  IMAD.MOV.U32 R5, RZ, RZ, R25 ;  /* 0x000000ffff057224 */ /* 0x000fca00078e0019 */
[----:B------:R2:W-:Y:S02]  /*65660*/  STL.64 [R1+0x32b0], R4 ;  /* 0x0032b00401007387 */ /* 0x0005e40000100a00 */
[----:B--2---:R-:W-:-:S15]  /*65670*/  HMMA.16816.F32 R4, R20, R16, R12 ;  /* 0x000000101404723c */ /* 0x004fde000000180c */
[----:B------:R-:W-:-:S04]  /*65680*/  NOP ;  /* 0x0000000000007918 */ /* 0x000fc80000000000 */
[----:B------:R0:W-:Y:S04]  /*65690*/  STL.64 [R1+0x960], R4 ;  /* 0x0009600401007387 */ /* 0x0001e80000100a00 */
[----:B------:R1:W-:Y:S04]  /*656a0*/  STL.64 [R1+0x968], R6 ;  /* 0x0009680601007387 */ /* 0x0003e80000100a00 */
[----:B0-----:R-:W2:Y:S04]  /*656b0*/  LDL.LU R4, [R1+0x8d0] ;  /* 0x0008d00001047983 */ /* 0x001ea80000300800 */
[----:B------:R-:W2:Y:S04]  /*656c0*/  LDL.LU R5, [R1+0x8d4] ;  /* 0x0008d40001057983 */ /* 0x000ea80000300800 */
[----:B-1----:R-:W3:Y:S04]  /*656d0*/  LDL.LU R6, [R1+0x8d8] ;  /* 0x0008d80001067983 */ /* 0x002ee80000300800 */
[----:B------:R-:W3:Y:S04]  /*656e0*/  LDL.LU R7, [R1+0x8dc] ;  /* 0x0008dc0001077983 */ /* 0x000ee80000300800 */
[----:B---3--:R-:W-:Y:S04]  /*656f0*/  STL.64 [R1+0x3358], R6 ;  /* 0x0033580601007387 */ /* 0x008fe80000100a00 */
[----:B--2---:R0:W-:Y:S04]  /*65700*/  STL.64 [R1+0x3350], R4 ;  /* 0x0033500401007387 */ /* 0x0041e80000100a00 */
[----:B0-----:R-:W2:Y:S04]  /*65710*/  LDL.LU R4, [R1+0x8f0] ;  /* 0x0008f00001047983 */ /* 0x001ea80000300800 */
[----:B------:R-:W2:Y:S04]  /*65720*/  LDL.LU R5, [R1+0x8f4] ;  /* 0x0008f40001057983 */ /* 0x000ea80000300800 */
[----:B------:R-:W3:Y:S04]  /*65730*/  LDL.LU R6, [R1+0x8f8] ;  /* 0x0008f80001067983 */ /* 0x000ee80000300800 */
[----:B------:R-:W3:Y:S04]  /*65740*/  LDL.LU R7, [R1+0x8fc] ;  /* 0x0008fc0001077983 */ /* 0x000ee80000300800 */
[----:B------:R-:W4:Y:S04]  /*65750*/  LDL.LU R12, [R1+0x920] ;  /* 0x00092000010c7983 */ /* 0x000f280000300800 */
[----:B------:R-:W4:Y:S04]  /*65760*/  LDL.LU R13, [R1+0x924] ;  /* 0x00092400010d7983 */ /* 0x000f280000300800 */
[----:B------:R-:W2:Y:S04]  /*65770*/  LDL.LU R14, [R1+0x928] ;  /* 0x00092800010e7983 */ /* 0x000ea80000300800 */
[----:B------:R-:W2:Y:S04]  /*65780*/  LDL.LU R15, [R1+0x92c] ;  /* 0x00092c00010f7983 */ /* 0x000ea80000300800 */
[----:B--2---:R-:W-:Y:S04]  /*65790*/  STL.64 [R1+0x33a8], R14 ;  /* 0x0033a80e01007387 */ /* 0x004fe80000100a00 */
[----:B----4-:R0:W-:Y:S04]  /*657a0*/  STL.64 [R1+0x33a0], R12 ;  /* 0x0033a00c01007387 */ /* 0x0101e80000100a00 */
[----:B0-----:R-:W2:Y:S04]  /*657b0*/  LDL.64 R12, [R1+0x130] ;  /* 0x00013000010c7983 */ /* 0x001ea80000100a00 */
[----:B--2---:R0:W-:Y:S04]  /*657c0*/  STL.64 [R1+0x33b8], R12 ;  /* 0x0033b80c01007387 */ /* 0x0041e80000100a00 */
[----:B------:R-:W2:Y:S04]  /*657d0*/  LDL.LU R24, [R1+0x950] ;  /* 0x0009500001187983 */ /* 0x000ea80000300800 */
[----:B------:R-:W2:Y:S04]  /*657e0*/  LDL.LU R25, [R1+0x954] ;  /* 0x0009540001197983 */ /* 0x000ea80000300800 */
[----:B------:R-:W2:Y:S04]  /*657f0*/  LDL.LU R26, [R1+0x958] ;  /* 0x00095800011a7983 */ /* 0x000ea80000300800 */
[----:B------:R-:W2:Y:S01]  /*65800*/  LDL.LU R27, [R1+0x95c] ;  /* 0x00095c00011b7983 */ /* 0x000ea20000300800 */
[----:B0-----:R-:W-:-:S02]  /*65810*/  IMAD.MOV.U32 R12, RZ, RZ, R2 ;  /* 0x000000ffff0c7224 */ /* 0x001fc400078e0002 */
[----:B------:R-:W-:-:S05]  /*65820*/  IMAD.MOV.U32 R13, RZ, RZ, R0 ;  /* 0x000000ffff0d7224 */ /* 0x000fca00078e0000 */
[----:B------:R0:W-:Y:S04]  /*65830*/  STL.64 [R1+0x33d0], R12 ;  /* 0x0033d00c01007387 */ /* 0x0001e80000100a00 */
[----:B0-----:R-:W2:Y:S04]  /*65840*/  LDL.64 R12, [R1+0x150] ;  /* 0x00015000010c7983 */ /* 0x001ea80000100a00 */
[----:B---3--:R-:W-:Y:S04]  /*65850*/  STL.64 [R1+0x3368], R6 ;  /* 0x0033680601007387 */ /* 0x008fe80000100a00 */
[----:B------:R0:W-:Y:S04]  /*65860*/  STL.64 [R1+0x3360], R4 ;  /* 0x0033600401007387 */ /* 0x0001e80000100a00 */
[----:B0-----:R-:W3:Y:S04]  /*65870*/  LDL.64 R4, [R1+0x100] ;  /* 0x0001000001047983 */ /* 0x001ee80000100a00 */
[----:B---3--:R0:W-:Y:S04]  /*65880*/  STL.64 [R1+0x3378], R4 ;  /* 0x0033780401007387 */ /* 0x0081e80000100a00 */
[----:B0-----:R-:W3:Y:S04]  /*65890*/  LDL.64 R4, [R1+0x110] ;  /* 0x0001100001047983 */ /* 0x001ee80000100a00 */
[----:B---3--:R0:W-:Y:S04]  /*658a0*/  STL.64 [R1+0x3390], R4 ;  /* 0x0033900401007387 */ /* 0x0081e80000100a00 */
[----:B0-----:R-:W3:Y:S04]  /*658b0*/  LDL.64 R4, [R1+0x120] ;  /* 0x0001200001047983 */ /* 0x001ee80000100a00 */
[----:B---3--:R0:W-:Y:S04]  /*658c0*/  STL.64 [R1+0x33b0], R4 ;  /* 0x0033b00401007387 */ /* 0x0081e80000100a00 */
[----:B0-----:R-:W3:Y:S04]  /*658d0*/  LDL.LU R4, [R1+0x930] ;  /* 0x0009300001047983 */ /* 0x001ee80000300800 */
[----:B------:R-:W3:Y:S04]  /*658e0*/  LDL.LU R5, [R1+0x934] ;  /* 0x0009340001057983 */ /* 0x000ee80000300800 */
[----:B------:R-:W4:Y:S04]  /*658f0*/  LDL.LU R6, [R1+0x938] ;  /* 0x0009380001067983 */ /* 0x000f280000300800 */
[----:B------:R-:W4:Y:S01]  /*65900*/  LDL.LU R7, [R1+0x93c] ;  /* 0x00093c0001077983 */ /* 0x000f220000300800 */
[----:B------:R-:W-:-:S02]  /*65910*/  IMAD.MOV.U32 R10, RZ, RZ, R16 ;  /* 0x000000ffff0a7224 */ /* 0x000fc400078e0010 */
[----:B------:R-:W-:Y:S01]  /*65920*/  IMAD.MOV.U32 R11, RZ, RZ, R17 ;  /* 0x000000ffff0b7224 */ /* 0x000fe200078e0011 */
[----:B----4-:R-:W-:Y:S04]  /*65930*/  STL.64 [R1+0x33c8], R6 ;  /* 0x0033c80601007387 */ /* 0x010fe80000100a00 */
[----:B---3--:R0:W-:Y:S04]  /*65940*/  STL.64 [R1+0x33c0], R4 ;  /* 0x0033c00401007387 */ /* 0x0081e80000100a00 */
[----:B0-----:R-:W3:Y:S04]  /*65950*/  LDL.LU R4, [R1+0x940] ;  /* 0x0009400001047983 */ /* 0x001ee80000300800 */
[----:B------:R-:W3:Y:S04]  /*65960*/  LDL.LU R5, [R1+0x944] ;  /* 0x0009440001057983 */ /* 0x000ee80000300800 */
[----:B------:R-:W3:Y:S04]  /*65970*/  LDL.LU R6, [R1+0x948] ;  /* 0x0009480001067983 */ /* 0x000ee80000300800 */
[----:B------:R-:W3:Y:S04]  /*65980*/  LDL.LU R7, [R1+0x94c] ;  /* 0x00094c0001077983 */ /* 0x000ee80000300800 */
[----:B------:R-:W4:Y:S01]  /*65990*/  LDL.64 R16, [R1+0xd0] ;  /* 0x0000d00001107983 */ /* 0x000f220000100a00 */
[----:B--2---:R-:W-:Y:S03]  /*659a0*/  HMMA.16816.F32 R24, R20, R12, R24 ;  /* 0x0000000c1418723c */ /* 0x004fe60000001818 */
        /* <DEDUP_REMOVED lines=11> */
[----:B------:R-:W-:Y:S04]  /*65a60*/  STL.64 [R1+0x3250], R10 ;  /* 0x0032500a01007387 */ /* 0x000fe80000100a00 */
[----:B------:R0:W-:Y:S04]  /*65a70*/  STL.64 [R1+0x3248], R8 ;  /* 0x0032480801007387 */ /* 0x0001e80000100a00 */
[----:B0-----:R-:W4:Y:S04]  /*65a80*/  LDL.64 R8, [R1+0xe0] ;  /* 0x0000e00001087983 */ /* 0x001f280000100a00 */
[----:B------:R0:W-:Y:S04]  /*65a90*/  STL.64 [R1+0x950], R24 ;  /* 0x0009501801007387 */ /* 0x0001e80000100a00 */
[----:B------:R1:W-:Y:S04]  /*65aa0*/  STL.64 [R1+0x958], R26 ;  /* 0x0009581a01007387 */ /* 0x0003e80000100a00 */
[----:B0-----:R-:W2:Y:S01]  /*65ab0*/  LDL.LU.64 R24, [R1+0x33d8] ;  /* 0x0033d80001187983 */ /* 0x001ea20000300a00 */
[----:B-1----:R-:W-:-:S02]  /*65ac0*/  IMAD.MOV.U32 R26, RZ, RZ, R12 ;  /* 0x000000ffff1a7224 */ /* 0x002fc400078e000c */
[----:B------:R-:W-:Y:S02]  /*65ad0*/  IMAD.MOV.U32 R27, RZ, RZ, R13 ;  /* 0x000000ffff1b7224 */ /* 0x000fe400078e000d */
[----:B------:R-:W3:Y:S04]  /*65ae0*/  LDL.LU.64 R12, [R1+0x33d0] ;  /* 0x0033d000010c7983 */ /* 0x000ee80000300a00 */
[----:B------:R-:W-:Y:S01]  /*65af0*/  STL.64 [R1+0x3230], R26 ;  /* 0x0032301a01007387 */ /* 0x000fe20000100a00 */
[C---:B---3--:R-:W-:Y:S03]  /*65b00*/  HMMA.16816.F32 R12, R20.reuse, R12, R4 ;  /* 0x0000000c140c723c */ /* 0x048fe60000001804 */
[----:B--2---:R0:W-:Y:S04]  /*65b10*/  STL.64 [R1+0x3228], R24 ;  /* 0x0032281801007387 */ /* 0x0041e80000100a00 */
[----:B0-----:R-:W4:Y:S04]  /*65b20*/  LDL.LU R24, [R1+0x8e0] ;  /* 0x0008e00001187983 */ /* 0x001f280000300800 */
[----:B------:R-:W4:Y:S04]  /*65b30*/  LDL.LU R25, [R1+0x8e4] ;  /* 0x0008e40001197983 */ /* 0x000f280000300800 */
[----:B------:R-:W4:Y:S04]  /*65b40*/  LDL.LU R26, [R1+0x8e8] ;  /* 0x0008e800011a7983 */ /* 0x000f280000300800 */
[----:B------:R-:W4:Y:S04]  /*65b50*/  LDL.LU R27, [R1+0x8ec] ;  /* 0x0008ec00011b7983 */ /* 0x000f280000300800 */
[----:B------:R-:W2:Y:S04]  /*65b60*/  LDL.LU.64 R6, [R1+0x33c8] ;  /* 0x0033c80001067983 */ /* 0x000ea80000300a00 */
[----:B------:R-:W2:Y:S04]  /*65b70*/  LDL.LU.64 R4, [R1+0x33c0] ;  /* 0x0033c00001047983 */ /* 0x000ea80000300a00 */
[----:B------:R0:W-:Y:S04]  /*65b80*/  STL.64 [R1+0x940], R12 ;  /* 0x0009400c01007387 */ /* 0x0001e80000100a00 */
[----:B------:R-:W-:Y:S04]  /*65b90*/  STL.64 [R1+0x948], R14 ;  /* 0x0009480e01007387 */ /* 0x000fe80000100a00 */
[----:B0-----:R-:W2:Y:S02]  /*65ba0*/  LDL.LU.64 R12, [R1+0x33b8] ;  /* 0x0033b800010c7983 */ /* 0x001ea40000300a00 */
[----:B--2---:R-:W-:Y:S01]  /*65bb0*/  HMMA.16816.F32 R4, R20, R12, R4 ;  /* 0x0000000c1404723c */ /* 0x004fe20000001804 */
[----:B------:R-:W-:-:S02]  /*65bc0*/  IMAD.MOV.U32 R3, RZ, RZ, R12 ;  /* 0x000000ffff037224 */ /* 0x000fc400078e000c */
[----:B------:R-:W-:-:S15]  /*65bd0*/  IMAD.MOV.U32 R2, RZ, RZ, R13 ;  /* 0x000000ffff027224 */ /* 0x000fde00078e000d */
[----:B------:R-:W-:Y:S01]  /*65be0*/  NOP ;  /* 0x0000000000007918 */ /* 0x000fe20000000000 */
[----:B------:R0:W-:Y:S04]  /*65bf0*/  STL.64 [R1+0x930], R4 ;  /* 0x0009300401007387 */ /* 0x0001e80000100a00 */
[----:B------:R-:W-:Y:S04]  /*65c00*/  STL.64 [R1+0x938], R6 ;  /* 0x0009380601007387 */ /* 0x000fe80000100a00 */
[----:B0-----:R-:W2:Y:S04]  /*65c10*/  LDL.LU.64 R4, [R1+0x33b0] ;  /* 0x0033b00001047983 */ /* 0x001ea80000300a00 */
[----:B------:R-:W2:Y:S04]  /*65c20*/  LDL.LU.64 R14, [R1+0x33a8] ;  /* 0x0033a800010e7983 */ /* 0x000ea80000300a00 */
[----:B------:R-:W2:Y:S02]  /*65c30*/  LDL.LU.64 R12, [R1+0x33a0] ;  /* 0x0033a000010c7983 */ /* 0x000ea40000300a00 */
[----:B--2---:R-:W-:-:S15]  /*65c40*/  HMMA.16816.F32 R12, R20, R4, R12 ;  /* 0x00000004140c723c */ /* 0x004fde000000180c */
[----:B------:R-:W-:-:S04]  /*65c50*/  NOP ;  /* 0x0000000000007918 */ /* 0x000fc80000000000 */
[----:B------:R0:W-:Y:S04]  /*65c60*/  STL.64 [R1+0x920], R12 ;  /* 0x0009200c01007387 */ /* 0x0001e80000100a00 */
[----:B------:R1:W-:Y:S04]  /*65c70*/  STL.64 [R1+0x928], R14 ;  /* 0x0009280e01007387 */ /* 0x0003e80000100a00 */
[----:B0-----:R-:W2:Y:S01]  /*65c80*/  LDL.LU.64 R12, [R1+0x3398] ;  /* 0x00339800010c7983 */ /* 0x001ea20000300a00 */
[----:B-1----:R-:W-:Y:S02]  /*65c90*/  IMAD.MOV.U32 R15, RZ, RZ, R4 ;  /* 0x000000ffff0f7224 */ /* 0x002fe400078e0004 */
[----:B------:R-:W-:-:S02]  /*65ca0*/  IMAD.MOV.U32 R14, RZ, RZ, R5 ;  /* 0x000000ffff0e7224 */ /* 0x000fc400078e0005 */
[----:B------:R-:W3:Y:S04]  /*65cb0*/  LDL.LU.64 R4, [R1+0x3390] ;  /* 0x0033900001047983 */ /* 0x000ee80000300a00 */
[----:B------:R-:W-:Y:S01]  /*65cc0*/  STL.64 [R1+0x3260], R14 ;  /* 0x0032600e01007387 */ /* 0x000fe20000100a00 */
[----:B---3--:R-:W-:Y:S03]  /*65cd0*/  HMMA.16816.F32 R16, R20, R4, R16 ;  /* 0x000000041410723c */ /* 0x008fe60000001810 */
[----:B--2---:R0:W-:Y:S01]  /*65ce0*/  STL.64 [R1+0x3258], R12 ;  /* 0x0032580c01007387 */ /* 0x0041e20000100a00 */
[----:B------:R-:W-:Y:S02]  /*65cf0*/  IMAD.MOV.U32 R28, RZ, RZ, R4 ;  /* 0x000000ffff1c7224 */ /* 0x000fe400078e0004 */
[----:B------:R-:W-:Y:S01]  /*65d00*/  IMAD.MOV.U32 R0, RZ, RZ, R5 ;  /* 0x000000ffff007224 */ /* 0x000fe200078e0005 */
[----:B0-----:R-:W2:-:S12]  /*65d10*/  LDL.64 R12, [R1+0xf0] ;  /* 0x0000f000010c7983 */ /* 0x001e980000100a00 */
[----:B------:R-:W-:Y:S04]  /*65d20*/  STL.64 [R1+0x910], R16 ;  /* 0x0009101001007387 */ /* 0x000fe80000100a00 */
[----:B------:R0:W-:Y:S04]  /*65d30*/  STL.64 [R1+0x918], R18 ;  /* 0x0009181201007387 */ /* 0x0001e80000100a00 */
[----:B0-----:R-:W3:Y:S04]  /*65d40*/  LDL.LU.64 R18, [R1+0x3388] ;  /* 0x0033880001127983 */ /* 0x001ee80000300a00 */
[----:B------:R-:W3:Y:S04]  /*65d50*/  LDL.LU.64 R16, [R1+0x3380] ;  /* 0x0033800001107983 */ /* 0x000ee80000300a00 */
[----:B------:R-:W3:Y:S04]  /*65d60*/  LDL.LU.64 R4, [R1+0x3378] ;  /* 0x0033780001047983 */ /* 0x000ee80000300a00 */
[----:B------:R-:W-:Y:S04]  /*65d70*/  STL [R1+0x311c], R0 ;  /* 0x00311c0001007387 */ /* 0x000fe80000100800 */
[----:B------:R-:W-:Y:S01]  /*65d80*/  STL [R1+0x3118], R28 ;  /* 0x0031181c01007387 */ /* 0x000fe20000100800 */
[----:B---3--:R-:W-:Y:S01]  /*65d90*/  HMMA.16816.F32 R16, R20, R4, R16 ;  /* 0x000000041410723c */ /* 0x008fe20000001810 */
[----:B------:R-:W-:-:S15]  /*65da0*/  IMAD.MOV.U32 R29, RZ, RZ, R5 ;  /* 0x000000ffff1d7224 */ /* 0x000fde00078e0005 */
[----:B------:R-:W-:-:S03]  /*65db0*/  NOP ;  /* 0x0000000000007918 */ /* 0x000fc60000000000 */
[----:B------:R0:W-:Y:S04]  /*65dc0*/  STL.64 [R1+0x900], R16 ;  /* 0x0009001001007387 */ /* 0x0001e80000100a00 */
[----:B------:R-:W-:Y:S04]  /*65dd0*/  STL.64 [R1+0x908], R18 ;  /* 0x0009081201007387 */ /* 0x000fe80000100a00 */
[----:B0-----:R-:W3:Y:S04]  /*65de0*/  LDL.LU.64 R16, [R1+0x3370] ;  /* 0x0033700001107983 */ /* 0x001ee80000300a00 */
[----:B------:R-:W2:Y:S04]  /*65df0*/  LDL.LU.64 R6, [R1+0x3368] ;  /* 0x0033680001067983 */ /* 0x000ea80000300a00 */
[----:B------:R-:W2:Y:S04]  /*65e00*/  LDL.LU.64 R4, [R1+0x3360] ;  /* 0x0033600001047983 */ /* 0x000ea80000300a00 */
        /* <DEDUP_REMOVED lines=9> */
[----:B----4-:R-:W-:Y:S01]  /*65ea0*/  HMMA.16816.F32 R12, R20, R8, R24 ;  /* 0x00000008140c723c */ /* 0x010fe20000001818 */
[----:B------:R-:W-:Y:S02]  /*65eb0*/  IMAD.MOV.U32 R29, RZ, RZ, R9 ;  /* 0x000000ffff1d7224 */ /* 0x000fe400078e0009 */
[----:B------:R3:W-:Y:S04]  /*65ec0*/  STL [R1+0x3128], R28 ;  /* 0x0031281c01007387 */ /* 0x0007e80000100800 */
[----:B------:R0:W-:Y:S04]  /*65ed0*/  STL [R1+0x3124], R0 ;  /* 0x0031240001007387 */ /* 0x0001e80000100800 */
[----:B------:R-:W-:Y:S01]  /*65ee0*/  STL [R1+0x312c], R29 ;  /* 0x00312c1d01007387 */ /* 0x000fe20000100800 */
[----:B---3--:R-:W-:-:S02]  /*65ef0*/  IMAD.MOV.U32 R28, RZ, RZ, R16 ;  /* 0x000000ffff1c7224 */ /* 0x008fc400078e0010 */
[----:B0-----:R-:W-:-:S05]  /*65f00*/  IMAD.MOV.U32 R0, RZ, RZ, R17 ;  /* 0x000000ffff007224 */ /* 0x001fca00078e0011 */
[----:B------:R-:W-:Y:S04]  /*65f10*/  STL.64 [R1+0x8e0], R12 ;  /* 0x0008e00c01007387 */ /* 0x000fe80000100a00 */
[----:B------:R-:W-:Y:S01]  /*65f20*/  STL.64 [R1+0x8e8], R14 ;  /* 0x0008e80e01007387 */ /* 0x000fe20000100a00 */
[----:B--2---:R-:W-:-:S15]  /*65f30*/  HMMA.16816.F32 R4, R20, R16, R4 ;  /* 0x000000101404723c */ /* 0x004fde0000001804 */
[----:B------:R-:W-:-:S04]  /*65f40*/  NOP ;  /* 0x0000000000007918 */ /* 0x000fc80000000000 */
[----:B------:R-:W-:Y:S04]  /*65f50*/  STL.64 [R1+0x8d0], R4 ;  /* 0x0008d00401007387 */ /* 0x000fe80000100a00 */
[----:B------:R-:W-:Y:S04]  /*65f60*/  STL.64 [R1+0x8d8], R6 ;  /* 0x0008d80601007387 */ /* 0x000fe80000100a00 */
[----:B------:R-:W2:Y:S04]  /*65f70*/  LDL.64 R16, [R1+0x70] ;  /* 0x0000700001107983 */ /* 0x000ea80000100a00 */
[----:B--2---:R0:W-:Y:S04]  /*65f80*/  STL.64 [R1+0x32d8], R16 ;  /* 0x0032d81001007387 */ /* 0x0041e80000100a00 */
[----:B------:R-:W2:Y:S04]  /*65f90*/  LDL.LU R8, [R1+0x850] ;  /* 0x0008500001087983 */ /* 0x000ea80000300800 */
[----:B------:R-:W2:Y:S04]  /*65fa0*/  LDL.LU R9, [R1+0x854] ;  /* 0x0008540001097983 */ /* 0x000ea80000300800 */
[----:B------:R-:W3:Y:S04]  /*65fb0*/  LDL.LU R10, [R1+0x858] ;  /* 0x00085800010a7983 */ /* 0x000ee80000300800 */
[----:B------:R-:W3:Y:S04]  /*65fc0*/  LDL.LU R11, [R1+0x85c] ;  /* 0x00085c00010b7983 */ /* 0x000ee80000300800 */
[----:B0-----:R-:W4:Y:S04]  /*65fd0*/  LDL.64 R16, [R1+0x80] ;  /* 0x0000800001107983 */ /* 0x001f280000100a00 */
[----:B----4-:R0:W-:Y:S04]  /*65fe0*/  STL.64 [R1+0x32f0], R16 ;  /* 0x0032f01001007387 */ /* 0x0101e80000100a00 */
[----:B0-----:R-:W4:Y:S04]  /*65ff0*/  LDL.64 R16, [R1+0x90] ;  /* 0x0000900001107983 */ /* 0x001f280000100a00 */
[----:B----4-:R0:W-:Y:S04]  /*66000*/  STL.64 [R1+0x3308], R16 ;  /* 0x0033081001007387 */ /* 0x0101e80000100a00 */
[----:B0-----:R-:W4:Y:S04]  /*66010*/  LDL.64 R16, [R1+0xa0] ;  /* 0x0000a00001107983 */ /* 0x001f280000100a00 */
[----:B----4-:R0:W-:Y:S04]  /*66020*/  STL.64 [R1+0x3320], R16 ;  /* 0x0033201001007387 */ /* 0x0101e80000100a00 */
[----:B0-----:R-:W4:Y:S04]  /*66030*/  LDL.64 R16, [R1+0xb0] ;  /* 0x0000b00001107983 */ /* 0x001f280000100a00 */
[----:B----4-:R-:W-:Y:S04]  /*66040*/  STL.64 [R1+0x3338], R16 ;  /* 0x0033381001007387 */ /* 0x010fe80000100a00 */
[----:B---3--:R-:W-:Y:S04]  /*66050*/  STL.64 [R1+0x32c8], R10 ;  /* 0x0032c80a01007387 */ /* 0x008fe80000100a00 */
[----:B--2---:R0:W-:Y:S04]  /*66060*/  STL.64 [R1+0x32c0], R8 ;  /* 0x0032c00801007387 */ /* 0x0041e80000100a00 */
[----:B0-----:R-:W2:Y:S04]  /*66070*/  LDL.LU R8, [R1+0x870] ;  /* 0x0008700001087983 */ /* 0x001ea80000300800 */
[----:B------:R-:W2:Y:S04]  /*66080*/  LDL.LU R9, [R1+0x874] ;  /* 0x0008740001097983 */ /* 0x000ea80000300800 */
[----:B------:R-:W3:Y:S04]  /*66090*/  LDL.LU R10, [R1+0x878] ;  /* 0x00087800010a7983 */ /* 0x000ee80000300800 */
[----:B------:R-:W3:Y:S04]  /*660a0*/  LDL.LU R11, [R1+0x87c] ;  /* 0x00087c00010b7983 */ /* 0x000ee80000300800 */
[----:B------:R-:W4:Y:S04]  /*660b0*/  LDL.64 R16, [R1+0xc0] ;  /* 0x0000c00001107983 */ /* 0x000f280000100a00 */
[----:B---3--:R-:W-:Y:S04]  /*660c0*/  STL.64 [R1+0x32e8], R10 ;  /* 0x0032e80a01007387 */ /* 0x008fe80000100a00 */
        /* <DEDUP_REMOVED lines=33> */
[----:B------:R-:W3:Y:S04]  /*662e0*/  LDL.64 R24, [R1+0x60] ;  /* 0x0000600001187983 */ /* 0x000ee80000100a00 */
[----:B------:R-:W3:Y:S04]  /*662f0*/  LDL.64 R4, [R1+0x50] ;  /* 0x0000500001047983 */ /* 0x000ee80000100a00 */
[----:B------:R-:W-:Y:S04]  /*66300*/  STL [R1+0x3134], R0 ;  /* 0x0031340001007387 */ /* 0x000fe80000100800 */
[----:B------:R-:W-:Y:S01]  /*66310*/  STL [R1+0x3130], R28 ;  /* 0x0031301c01007387 */ /* 0x000fe20000100800 */
[----:B----4-:R-:W-:Y:S01]  /*66320*/  IMAD.MOV.U32 R29, RZ, RZ, R17 ;  /* 0x000000ffff1d7224 */ /* 0x010fe200078e0011 */
        /* <DEDUP_REMOVED lines=50> */
[----:B------:R-:W-:Y:S02]  /*66650*/  IMAD.MOV.U32 R28, RZ, RZ, R17 ;  /* 0x000000ffff1c7224 */ /* 0x000fe400078e0011 */
[----:B------:R-:W2:-:S14]  /*66660*/  LDL.LU.64 R16, [R1+0x32d0] ;  /* 0x0032d00001107983 */ /* 0x000e9c0000300a00 */
[----:B------:R-:W-:Y:S01]  /*66670*/  IMAD.MOV.U32 R18, RZ, RZ, R10 ;  /* 0x000000ffff127224 */ /* 0x000fe200078e000a */
[----:B------:R0:W-:Y:S01]  /*66680*/  STL.64 [R1+0x870], R8 ;  /* 0x0008700801007387 */ /* 0x0001e20000100a00 */
[----:B------:R-:W-:-:S03]  /*66690*/  IMAD.MOV.U32 R19, RZ, RZ, R11 ;  /* 0x000000ffff137224 */ /* 0x000fc600078e000b */
[----:B------:R-:W4:Y:S04]  /*666a0*/  LDL.LU.64 R10, [R1+0x32c8] ;  /* 0x0032c800010a7983 */ /* 0x000f280000300a00 */
[----:B0-----:R-:W4:Y:S01]  /*666b0*/  LDL.LU.64 R8, [R1+0x32c0] ;  /* 0x0032c00001087983 */ /* 0x001f220000300a00 */
[C---:B---3--:R-:W-:Y:S01]  /*666c0*/  HMMA.16816.F32 R12, R20.reuse, R24, R12 ;  /* 0x00000018140c723c */ /* 0x048fe2000000180c */
[----:B------:R-:W-:Y:S02]  /*666d0*/  IMAD.MOV.U32 R29, RZ, RZ, R25 ;  /* 0x000000ffff1d7224 */ /* 0x000fe400078e0019 */
[----:B------:R-:W-:Y:S04]  /*666e0*/  STL.64 [R1+0x3270], R18 ;  /* 0x0032701201007387 */ /* 0x000fe80000100a00 */
[----:B--2---:R-:W-:Y:S04]  /*666f0*/  STL.64 [R1+0x3268], R16 ;  /* 0x0032681001007387 */ /* 0x004fe80000100a00 */
[----:B------:R0:W-:Y:S04]  /*66700*/  STL [R1+0x3158], R28 ;  /* 0x0031581c01007387 */ /* 0x0001e80000100800 */
[----:B------:R1:W-:Y:S04]  /*66710*/  STL [R1+0x3154], R0 ;  /* 0x0031540001007387 */ /* 0x0003e80000100800 */
[----:B------:R-:W-:Y:S04]  /*66720*/  STL [R1+0x315c], R29 ;  /* 0x00315c1d01007387 */ /* 0x000fe80000100800 */
[----:B------:R-:W-:Y:S04]  /*66730*/  STL.64 [R1+0x860], R12 ;  /* 0x0008600c01007387 */ /* 0x000fe80000100a00 */
[----:B------:R-:W-:Y:S01]  /*66740*/  STL.64 [R1+0x868], R14 ;  /* 0x0008680e01007387 */ /* 0x000fe20000100a00 */
[----:B----4-:R-:W-:Y:S01]  /*66750*/  HMMA.16816.F32 R8, R20, R4, R8 ;  /* 0x000000041408723c */ /* 0x010fe20000001808 */
[----:B0-----:R-:W-:-:S02]  /*66760*/  IMAD.MOV.U32 R28, RZ, RZ, R4 ;  /* 0x000000ffff1c7224 */ /* 0x001fc400078e0004 */
[----:B-1----:R-:W-:-:S15]  /*66770*/  IMAD.MOV.U32 R0, RZ, RZ, R5 ;  /* 0x000000ffff007224 */ /* 0x002fde00078e0005 */
[----:B------:R-:W-:Y:S01]  /*66780*/  NOP ;  /* 0x0000000000007918 */ /* 0x000fe20000000000 */
[----:B------:R-:W-:Y:S04]  /*66790*/  STL.64 [R1+0x850], R8 ;  /* 0x0008500801007387 */ /* 0x000fe80000100a00 */
[----:B------:R-:W-:Y:S04]  /*667a0*/  STL.64 [R1+0x858], R10 ;  /* 0x0008580a01007387 */ /* 0x000fe80000100a00 */
[----:B------:R-:W2:Y:S04]  /*667b0*/  LDL.64 R24, [R1+0x40] ;  /* 0x0000400001187983 */ /* 0x000ea80000100a00 */
[----:B------:R-:W3:Y:S04]  /*667c0*/  LDL.LU R16, [R1+0x800] ;  /* 0x0008000001107983 */ /* 0x000ee80000300800 */
[----:B------:R-:W3:Y:S04]  /*667d0*/  LDL.LU R17, [R1+0x804] ;  /* 0x0008040001117983 */ /* 0x000ee80000300800 */
[----:B------:R-:W4:Y:S04]  /*667e0*/  LDL.LU R18, [R1+0x808] ;  /* 0x0008080001127983 */ /* 0x000f280000300800 */
[----:B------:R-:W4:Y:S04]  /*667f0*/  LDL.LU R19, [R1+0x80c] ;  /* 0x00080c0001137983 */ /* 0x000f280000300800 */
[----:B------:R-:W2:Y:S04]  /*66800*/  LDL.64 R4, [R1+0x30] ;  /* 0x0000300001047983 */ /* 0x000ea80000100a00 */
[----:B--2---:R0:W-:Y:S04]  /*66810*/  STL.64 [R1+0x32b8], R4 ;  /* 0x0032b80401007387 */ /* 0x0041e80000100a00 */
[----:B0-----:R-:W2:Y:S04]  /*66820*/  LDL.LU R4, [R1+0x840] ;  /* 0x0008400001047983 */ /* 0x001ea80000300800 */
[----:B------:R-:W2:Y:S04]  /*66830*/  LDL.LU R5, [R1+0x844] ;  /* 0x0008440001057983 */ /* 0x000ea80000300800 */
[----:B------:R-:W2:Y:S04]  /*66840*/  LDL.LU R6, [R1+0x848] ;  /* 0x0008480001067983 */ /* 0x000ea80000300800 */
[----:B------:R-:W2:Y:S04]  /*66850*/  LDL.LU R7, [R1+0x84c] ;  /* 0x00084c0001077983 */ /* 0x000ea80000300800 */
        /* <DEDUP_REMOVED lines=8> */
[----:B0-----:R-:W3:Y:S04]  /*668e0*/  LDL.64 R16, [R1+0x20] ;  /* 0x0000200001107983 */ /* 0x001ee80000100a00 */
[----:B---3--:R0:W-:Y:S04]  /*668f0*/  STL.64 [R1+0x32a8], R16 ;  /* 0x0032a81001007387 */ /* 0x0081e80000100a00 */
[----:B0-----:R-:W3:Y:S04]  /*66900*/  LDL.LU R16, [R1+0x830] ;  /* 0x0008300001107983 */ /* 0x001ee80000300800 */
[----:B------:R-:W3:Y:S04]  /*66910*/  LDL.LU R17, [R1+0x834] ;  /* 0x0008340001117983 */ /* 0x000ee80000300800 */
[----:B------:R-:W3:Y:S04]  /*66920*/  LDL.LU R18, [R1+0x838] ;  /* 0x0008380001127983 */ /* 0x000ee80000300800 */
[----:B------:R-:W3:Y:S04]  /*66930*/  LDL.LU R19, [R1+0x83c] ;  /* 0x00083c0001137983 */ /* 0x000ee80000300800 */
[----:B------:R-:W4:Y:S01]  /*66940*/  LDL.64 R12, [R1] ;  /* 0x00000000010c7983 */ /* 0x000f220000100a00 */
[----:B--2---:R-:W-:Y:S03]  /*66950*/  HMMA.16816.F32 R4, R20, R24, R4 ;  /* 0x000000181404723c */ /* 0x004fe60000001804 */
[----:B----4-:R0:W-:Y:S04]  /*66960*/  STL.64 [R1+0x3288], R12 ;  /* 0x0032880c01007387 */ /* 0x0101e80000100a00 */
[----:B0-----:R-:W2:Y:S04]  /*66970*/  LDL.64 R12, [R1+0x10] ;  /* 0x00001000010c7983 */ /* 0x001ea80000100a00 */
[----:B--2---:R0:W-:Y:S04]  /*66980*/  STL.64 [R1+0x32a0], R12 ;  /* 0x0032a00c01007387 */ /* 0x0041e80000100a00 */
[----:B0-----:R-:W2:Y:S04]  /*66990*/  LDL.LU R12, [R1+0x820] ;  /* 0x00082000010c7983 */ /* 0x001ea80000300800 */
[----:B------:R-:W2:Y:S04]  /*669a0*/  LDL.LU R13, [R1+0x824] ;  /* 0x00082400010d7983 */ /* 0x000ea80000300800 */
[----:B------:R-:W2:Y:S04]  /*669b0*/  LDL.LU R14, [R1+0x828] ;  /* 0x00082800010e7983 */ /* 0x000ea80000300800 */
[----:B------:R-:W2:Y:S04]  /*669c0*/  LDL.LU R15, [R1+0x82c] ;  /* 0x00082c00010f7983 */ /* 0x000ea80000300800 */
[----:B------:R-:W4:Y:S04]  /*669d0*/  LDL.LU R8, [R1+0x7f0] ;  /* 0x0007f00001087983 */ /* 0x000f280000300800 */
[----:B------:R-:W4:Y:S04]  /*669e0*/  LDL.LU R9, [R1+0x7f4] ;  /* 0x0007f40001097983 */ /* 0x000f280000300800 */
[----:B------:R-:W4:Y:S04]  /*669f0*/  LDL.LU R10, [R1+0x7f8] ;  /* 0x0007f800010a7983 */ /* 0x000f280000300800 */
[----:B------:R-:W4:Y:S04]  /*66a00*/  LDL.LU R11, [R1+0x7fc] ;  /* 0x0007fc00010b7983 */ /* 0x000f280000300800 */
[----:B------:R-:W-:Y:S04]  /*66a10*/  STL [R1+0x3164], R0 ;  /* 0x0031640001007387 */ /* 0x000fe80000100800 */
[----:B------:R-:W-:Y:S04]  /*66a20*/  STL [R1+0x3160], R28 ;  /* 0x0031601c01007387 */ /* 0x000fe80000100800 */
[----:B------:R0:W-:Y:S04]  /*66a30*/  STL.64 [R1+0x840], R4 ;  /* 0x0008400401007387 */ /* 0x0001e80000100a00 */
[----:B------:R-:W-:Y:S04]  /*66a40*/  STL.64 [R1+0x848], R6 ;  /* 0x0008480601007387 */ /* 0x000fe80000100a00 */
[----:B0-----:R-:W3:Y:S01]  /*66a50*/  LDL.LU.64 R4, [R1+0x32b8] ;  /* 0x0032b80001047983 */ /* 0x001ee20000300a00 */
[----:B------:R-:W-:-:S03]  /*66a60*/  IMAD.MOV.U32 R29, RZ, RZ, R25 ;  /* 0x000000ffff1d7224 */ /* 0x000fc600078e0019 */
[----:B------:R-:W2:Y:S04]  /*66a70*/  LDL.LU R24, [R1+0x7d0] ;  /* 0x0007d00001187983 */ /* 0x000ea80000300800 */
[----:B------:R-:W2:Y:S04]  /*66a80*/  LDL.LU R25, [R1+0x7d4] ;  /* 0x0007d40001197983 */ /* 0x000ea80000300800 */
[----:B------:R-:W2:Y:S04]  /*66a90*/  LDL.LU R26, [R1+0x7d8] ;  /* 0x0007d800011a7983 */ /* 0x000ea80000300800 */
[----:B------:R-:W2:Y:S04]  /*66aa0*/  LDL.LU R27, [R1+0x7dc] ;  /* 0x0007dc00011b7983 */ /* 0x000ea80000300800 */
[----:B------:R-:W-:Y:S01]  /*66ab0*/  STL [R1+0x3168], R29 ;  /* 0x0031681d01007387 */ /* 0x000fe20000100800 */
[----:B---3--:R-:W-:Y:S01]  /*66ac0*/  HMMA.16816.F32 R16, R20, R4, R16 ;  /* 0x000000041410723c */ /* 0x008fe20000001810 */
[----:B------:R-:W-:-:S02]  /*66ad0*/  IMAD.MOV.U32 R0, RZ, RZ, R4 ;  /* 0x000000ffff007224 */ /* 0x000fc400078e0004 */
[----:B------:R-:W-:Y:S02]  /*66ae0*/  IMAD.MOV.U32 R28, RZ, RZ, R5 ;  /* 0x000000ffff1c7224 */ /* 0x000fe400078e0005 */
[----:B------:R-:W3:-:S14]  /*66af0*/  LDL.LU.64 R4, [R1+0x32b0] ;  /* 0x0032b00001047983 */ /* 0x000edc0000300a00 */
[----:B------:R0:W-:Y:S04]  /*66b00*/  STL.64 [R1+0x830], R16 ;  /* 0x0008301001007387 */ /* 0x0001e80000100a00 */
[----:B0-----:R-:W2:Y:S01]  /*66b10*/  LDL.LU.64 R16, [R1+0x32a8] ;  /* 0x0032a80001107983 */ /* 0x001ea20000300a00 */
[----:B------:R-:W-:Y:S02]  /*66b20*/  IMAD.MOV.U32 R7, RZ, RZ, R19 ;  /* 0x000000ffff077224 */ /* 0x000fe400078e0013 */
[----:B------:R-:W-:Y:S01]  /*66b30*/  IMAD.MOV.U32 R6, RZ, RZ, R18 ;  /* 0x000000ffff067224 */ /* 0x000fe200078e0012 */
[----:B------:R-:W-:Y:S04]  /*66b40*/  STL [R1+0x3170], R28 ;  /* 0x0031701c01007387 */ /* 0x000fe80000100800 */
[----:B------:R-:W-:Y:S04]  /*66b50*/  STL [R1+0x316c], R0 ;  /* 0x00316c0001007387 */ /* 0x000fe80000100800 */
[----:B------:R-:W-:Y:S04]  /*66b60*/  STL [R1+0x28fc], R7 ;  /* 0x0028fc0701007387 */ /* 0x000fe80000100800 */
[----:B------:R-:W-:Y:S01]  /*66b70*/  STL [R1+0x28f8], R6 ;  /* 0x0028f80601007387 */ /* 0x000fe20000100800 */
[----:B--2---:R-:W-:Y:S01]  /*66b80*/  HMMA.16816.F32 R12, R20, R16, R12 ;  /* 0x00000010140c723c */ /* 0x004fe2000000180c */
[----:B------:R-:W-:-:S15]  /*66b90*/  IMAD.MOV.U32 R29, RZ, RZ, R17 ;  /* 0x000000ffff1d7224 */ /* 0x000fde00078e0011 */
[----:B------:R-:W-:-:S03]  /*66ba0*/  NOP ;  /* 0x0000000000007918 */ /* 0x000fc60000000000 */
[----:B------:R0:W-:Y:S04]  /*66bb0*/  STL.64 [R1+0x820], R12 ;  /* 0x0008200c01007387 */ /* 0x0001e80000100a00 */
[----:B------:R-:W-:Y:S04]  /*66bc0*/  STL.64 [R1+0x828], R14 ;  /* 0x0008280e01007387 */ /* 0x000fe80000100a00 */
        /* <DEDUP_REMOVED lines=11> */
[----:B------:R-:W2:Y:S04]  /*66c80*/  LDL.LU.64 R18, [R1+0x3280] ;  /* 0x0032800001127983 */ /* 0x000ea80000300a00 */
[----:B0-----:R-:W2:Y:S04]  /*66c90*/  LDL.LU.64 R16, [R1+0x3278] ;  /* 0x0032780001107983 */ /* 0x001ea80000300a00 */
[----:B------:R-:W-:Y:S04]  /*66ca0*/  STL [R1+0x2904], R7 ;  /* 0x0029040701007387 */ /* 0x000fe80000100800 */
[----:B------:R-:W-:Y:S01]  /*66cb0*/  STL [R1+0x2900], R6 ;  /* 0x0029000601007387 */ /* 0x000fe20000100800 */
[----:B--2---:R-:W-:-:S15]  /*66cc0*/  HMMA.16816.F32 R16, R20, R12, R16 ;  /* 0x0000000c1410723c */ /* 0x004fde0000001810 */
[----:B------:R-:W-:-:S04]  /*66cd0*/  NOP ;  /* 0x0000000000007918 */ /* 0x000fc80000000000 */
[----:B------:R-:W-:Y:S04]  /*66ce0*/  STL.64 [R1+0x800], R16 ;  /* 0x0008001001007387 */ /* 0x000fe80000100a00 */
[----:B------:R0:W-:Y:S04]  /*66cf0*/  STL.64 [R1+0x808], R18 ;  /* 0x0008081201007387 */ /* 0x0001e80000100a00 */
[----:B0-----:R-:W2:Y:S04]  /*66d00*/  LDL.LU.64 R18, [R1+0x3270] ;  /* 0x0032700001127983 */ /* 0x001ea80000300a00 */
[----:B------:R-:W4:Y:S04]  /*66d10*/  LDL.LU.64 R16, [R1+0x3268] ;  /* 0x0032680001107983 */ /* 0x000f280000300a00 */
[----:B------:R-:W2:Y:S01]  /*66d20*/  LDL.LU.64 R14, [R1+0x3260] ;  /* 0x00326000010e7983 */ /* 0x000ea20000300a00 */
[----:B------:R-:W-:-:S03]  /*66d30*/  IMAD.MOV.U32 R29, RZ, RZ, R13 ;  /* 0x000000ffff1d7224 */ /* 0x000fc600078e000d */
[----:B------:R-:W2:Y:S01]  /*66d40*/  LDL.LU.64 R12, [R1+0x3258] ;  /* 0x00325800010c7983 */ /* 0x000ea20000300a00 */
[----:B----4-:R-:W-:-:S15]  /*66d50*/  HMMA.16816.F32 R8, R20, R16, R8 ;  /* 0x000000101408723c */ /* 0x010fde0000001808 */
[----:B------:R-:W-:-:S04]  /*66d60*/  NOP ;  /* 0x0000000000007918 */ /* 0x000fc80000000000 */
[----:B------:R-:W-:Y:S04]  /*66d70*/  STL [R1+0x7f0], R8 ;  /* 0x0007f00801007387 */ /* 0x000fe80000100800 */
[----:B------:R0:W-:Y:S01]  /*66d80*/  STL [R1+0x7fc], R11 ;  /* 0x0007fc0b01007387 */ /* 0x0001e20000100800 */
[----:B------:R-:W-:Y:S02]  /*66d90*/  IMAD.MOV.U32 R6, RZ, RZ, R10 ;  /* 0x000000ffff067224 */ /* 0x000fe400078e000a */
[----:B------:R-:W-:Y:S01]  /*66da0*/  IMAD.MOV.U32 R7, RZ, RZ, R9 ;  /* 0x000000ffff077224 */ /* 0x000fe200078e0009 */
[----:B0-----:R-:W4:Y:S04]  /*66db0*/  LDL.LU.64 R10, [R1+0x3250] ;  /* 0x00325000010a7983 */ /* 0x001f280000300a00 */
[----:B------:R-:W3:Y:S04]  /*66dc0*/  LDL.LU.64 R8, [R1+0x3248] ;  /* 0x0032480001087983 */ /* 0x000ee80000300a00 */
[----:B--2---:R-:W-:Y:S04]  /*66dd0*/  STL.64 [R1+0x2f88], R18 ;  /* 0x002f881201007387 */ /* 0x004fe80000100a00 */
[----:B------:R0:W-:Y:S02]  /*66de0*/  STL.64 [R1+0x2f80], R16 ;  /* 0x002f801001007387 */ /* 0x0001e40000100a00 */
[----:B0-----:R-:W-:-:S02]  /*66df0*/  IMAD.MOV.U32 R16, RZ, RZ, R15 ;  /* 0x000000ffff107224 */ /* 0x001fc400078e000f */
[----:B------:R-:W-:-:S05]  /*66e00*/  IMAD.MOV.U32 R17, RZ, RZ, R14 ;  /* 0x000000ffff117224 */ /* 0x000fca00078e000e */
[----:B------:R0:W-:Y:S04]  /*66e10*/  STL.64 [R1+0x3178], R16 ;  /* 0x0031781001007387 */ /* 0x0001e80000100a00 */
[----:B0-----:R-:W2:Y:S04]  /*66e20*/  LDL.LU R16, [R1+0x7e0] ;  /* 0x0007e00001107983 */ /* 0x001ea80000300800 */
[----:B------:R-:W2:Y:S04]  /*66e30*/  LDL.LU R17, [R1+0x7e4] ;  /* 0x0007e40001117983 */ /* 0x000ea80000300800 */
[----:B------:R-:W2:Y:S04]  /*66e40*/  LDL.LU R18, [R1+0x7e8] ;  /* 0x0007e80001127983 */ /* 0x000ea80000300800 */
[----:B------:R-:W2:Y:S04]  /*66e50*/  LDL.LU R19, [R1+0x7ec] ;  /* 0x0007ec0001137983 */ /* 0x000ea80000300800 */
[----:B------:R-:W-:Y:S04]  /*66e60*/  STL [R1+0x2d6c], R6 ;  /* 0x002d6c0601007387 */ /* 0x000fe80000100800 */
[----:B------:R-:W-:Y:S01]  /*66e70*/  STL [R1+0x2d68], R7 ;  /* 0x002d680701007387 */ /* 0x000fe20000100800 */
[----:B--2---:R-:W-:-:S15]  /*66e80*/  HMMA.16816.F32 R16, R20, R12, R16 ;  /* 0x0000000c1410723c */ /* 0x004fde0000001810 */
[----:B------:R-:W-:-:S04]  /*66e90*/  NOP ;  /* 0x0000000000007918 */ /* 0x000fc80000000000 */
[----:B------:R-:W-:Y:S04]  /*66ea0*/  STL.64 [R1+0x7e0], R16 ;  /* 0x0007e01001007387 */ /* 0x000fe80000100a00 */
[----:B------:R3:W-:Y:S02]  /*66eb0*/  STL.64 [R1+0x7e8], R18 ;  /* 0x0007e81201007387 */ /* 0x0007e40000100a00 */
[----:B---3--:R-:W-:-:S15]  /*66ec0*/  HMMA.16816.F32 R16, R20, R8, R24 ;  /* 0x000000081410723c */ /* 0x008fde0000001818 */
[----:B------:R-:W-:-:S04]  /*66ed0*/  NOP ;  /* 0x0000000000007918 */ /* 0x000fc80000000000 */
[----:B------:R0:W-:Y:S04]  /*66ee0*/  STL.64 [R1+0x7d0], R16 ;  /* 0x0007d01001007387 */ /* 0x0001e80000100a00 */
[----:B------:R-:W-:Y:S01]  /*66ef0*/  STL.64 [R1+0x3200], R8 ;  /* 0x0032000801007387 */ /* 0x000fe20000100a00 */
[----:B------:R-:W-:Y:S02]  /*66f00*/  IMAD.MOV.U32 R14, RZ, RZ, R18 ;  /* 0x000000ffff0e7224 */ /* 0x000fe400078e0012 */
[----:B------:R-:W-:Y:S01]  /*66f10*/  IMAD.MOV.U32 R15, RZ, RZ, R19 ;  /* 0x000000ffff0f7224 */ /* 0x000fe200078e0013 */
        /* <DEDUP_REMOVED lines=11> */
[----:B--2---:R4:W-:Y:S02]  /*66fd0*/  STL.64 [R1+0x3190], R16 ;  /* 0x0031901001007387 */ /* 0x0049e40000100a00 */
[----:B----4-:R-:W-:-:S02]  /*66fe0*/  IMAD.MOV.U32 R16, RZ, RZ, R10 ;  /* 0x000000ffff107224 */ /* 0x010fc400078e000a */
[----:B------:R-:W-:Y:S01]  /*66ff0*/  IMAD.MOV.U32 R17, RZ, RZ, R11 ;  /* 0x000000ffff117224 */ /* 0x000fe200078e000b */
[----:B------:R-:W2:Y:S04]  /*67000*/  LDL.LU R10, [R1+0x3244] ;  /* 0x00324400010a7983 */ /* 0x000ea80000300800 */
[----:B------:R-:W3:Y:S04]  /*67010*/  LDL.LU R11, [R1+0x3240] ;  /* 0x00324000010b7983 */ /* 0x000ee80000300800 */
[----:B------:R0:W-:Y:S02]  /*67020*/  STL.64 [R1+0x31b0], R16 ;  /* 0x0031b01001007387 */ /* 0x0001e40000100a00 */
[----:B0-----:R-:W-:-:S02]  /*67030*/  IMAD.MOV.U32 R16, RZ, RZ, R4 ;  /* 0x000000ffff107224 */ /* 0x001fc400078e0004 */
[----:B------:R-:W-:Y:S01]  /*67040*/  IMAD.MOV.U32 R17, RZ, RZ, R5 ;  /* 0x000000ffff117224 */ /* 0x000fe200078e0005 */
[----:B------:R-:W4:Y:S04]  /*67050*/  LDL.LU R4, [R1+0x323c] ;  /* 0x00323c0001047983 */ /* 0x000f280000300800 */
[----:B------:R-:W4:Y:S04]  /*67060*/  LDL.LU R5, [R1+0x3238] ;  /* 0x0032380001057983 */ /* 0x000f280000300800 */
[----:B------:R-:W-:Y:S04]  /*67070*/  STL.64 [R1+0x31f8], R16 ;  /* 0x0031f81001007387 */ /* 0x000fe80000100a00 */
[----:B------:R-:W-:Y:S04]  /*67080*/  STL [R1+0x2d94], R15 ;  /* 0x002d940f01007387 */ /* 0x000fe80000100800 */
[----:B------:R-:W-:Y:S04]  /*67090*/  STL [R1+0x2d90], R14 ;  /* 0x002d900e01007387 */ /* 0x000fe80000100800 */
[----:B------:R0:W-:Y:S04]  /*670a0*/  STL.64 [R1+0x2f78], R12 ;  /* 0x002f780c01007387 */ /* 0x0001e80000100a00 */
[----:B0-----:R-:W4:Y:S04]  /*670b0*/  LDL.LU R12, [R1+0x7a0] ;  /* 0x0007a000010c7983 */ /* 0x001f280000300800 */
[----:B------:R-:W4:Y:S04]  /*670c0*/  LDL.LU R13, [R1+0x7a4] ;  /* 0x0007a400010d7983 */ /* 0x000f280000300800 */
[----:B------:R-:W4:Y:S04]  /*670d0*/  LDL.LU R14, [R1+0x7a8] ;  /* 0x0007a800010e7983 */ /* 0x000f280000300800 */
[----:B------:R-:W4:Y:S04]  /*670e0*/  LDL.LU R15, [R1+0x7ac] ;  /* 0x0007ac00010f7983 */ /* 0x000f280000300800 */
[----:B------:R-:W4:Y:S04]  /*670f0*/  LDL.LU R24, [R1+0x450] ;  /* 0x0004500001187983 */ /* 0x000f280000300800 */
[----:B------:R-:W4:Y:S04]  /*67100*/  LDL.LU R25, [R1+0x454] ;  /* 0x0004540001197983 */ /* 0x000f280000300800 */
[----:B------:R-:W4:Y:S04]  /*67110*/  LDL.LU R26, [R1+0x458] ;  /* 0x00045800011a7983 */ /* 0x000f280000300800 */
[----:B------:R-:W4:Y:S01]  /*67120*/  LDL.LU R27, [R1+0x45c] ;  /* 0x00045c00011b7983 */ /* 0x000f220000300800 */
[----:B--2---:R-:W-:-:S02]  /*67130*/  IMAD.MOV.U32 R17, RZ, RZ, R10 ;  /* 0x000000ffff117224 */ /* 0x004fc400078e000a */
[----:B---3--:R-:W-:Y:S01]  /*67140*/  IMAD.MOV.U32 R16, RZ, RZ, R11 ;  /* 0x000000ffff107224 */ /* 0x008fe200078e000b */
[----:B----4-:R-:W-:Y:S04]  /*67150*/  STL.64 [R1+0x31a8], R14 ;  /* 0x0031a80e01007387 */ /* 0x010fe80000100a00 */
[----:B------:R0:W-:Y:S04]  /*67160*/  STL.64 [R1+0x31a0], R12 ;  /* 0x0031a00c01007387 */ /* 0x0001e80000100a00 */
[----:B0-----:R-:W2:Y:S04]  /*67170*/  LDL.LU R12, [R1+0x3f0] ;  /* 0x0003f000010c7983 */ /* 0x001ea80000300800 */
[----:B------:R-:W2:Y:S04]  /*67180*/  LDL.LU R13, [R1+0x3f4] ;  /* 0x0003f400010d7983 */ /* 0x000ea80000300800 */
[----:B------:R-:W3:Y:S04]  /*67190*/  LDL.LU R14, [R1+0x3f8] ;  /* 0x0003f800010e7983 */ /* 0x000ee80000300800 */
[----:B------:R-:W3:Y:S04]  /*671a0*/  LDL.LU R15, [R1+0x3fc] ;  /* 0x0003fc00010f7983 */ /* 0x000ee80000300800 */
[----:B------:R-:W-:Y:S04]  /*671b0*/  STL.64 [R1+0x3208], R16 ;  /* 0x0032081001007387 */ /* 0x000fe80000100a00 */
        /* <DEDUP_REMOVED lines=8> */
[----:B------:R-:W2:Y:S04]  /*67240*/  LDL.LU R10, [R1+0x448] ;  /* 0x00044800010a7983 */ /* 0x000ea80000300800 */
[----:B------:R-:W2:Y:S04]  /*67250*/  LDL.LU R11, [R1+0x44c] ;  /* 0x00044c00010b7983 */ /* 0x000ea80000300800 */
[----:B------:R-:W2:Y:S04]  /*67260*/  LDL.64 R16, [R1+0x1b0] ;  /* 0x0001b00001107983 */ /* 0x000ea80000100a00 */
[----:B---3--:R-:W-:Y:S04]  /*67270*/  STL.64 [R1+0x31c0], R14 ;  /* 0x0031c00e01007387 */ /* 0x008fe80000100a00 */
[----:B------:R0:W-:Y:S04]  /*67280*/  STL.64 [R1+0x31b8], R12 ;  /* 0x0031b80c01007387 */ /* 0x0001e80000100a00 */
[----:B0-----:R-:W3:Y:S04]  /*67290*/  LDL.LU R12, [R1+0x400] ;  /* 0x00040000010c7983 */ /* 0x001ee80000300800 */
[----:B------:R-:W3:Y:S04]  /*672a0*/  LDL.LU R13, [R1+0x404] ;  /* 0x00040400010d7983 */ /* 0x000ee80000300800 */
[----:B------:R-:W4:Y:S04]  /*672b0*/  LDL.LU R14, [R1+0x408] ;  /* 0x00040800010e7983 */ /* 0x000f280000300800 */
[----:B------:R-:W4:Y:S04]  /*672c0*/  LDL.LU R15, [R1+0x40c] ;  /* 0x00040c00010f7983 */ /* 0x000f280000300800 */
[----:B----4-:R-:W-:Y:S04]  /*672d0*/  STL.64 [R1+0x31d0], R14 ;  /* 0x0031d00e01007387 */ /* 0x010fe80000100a00 */
[----:B---3--:R0:W-:Y:S04]  /*672e0*/  STL.64 [R1+0x31c8], R12 ;  /* 0x0031c80c01007387 */ /* 0x0081e80000100a00 */
[----:B0-----:R-:W3:Y:S04]  /*672f0*/  LDL R12, [R1+0x180] ;  /* 0x00018000010c7983 */ /* 0x001ee80000100800 */
[----:B------:R-:W3:Y:S01]  /*67300*/  LDL R13, [R1+0x184] ;  /* 0x00018400010d7983 */ /* 0x000ee20000100800 */
[----:B------:R-:W-:Y:S03]  /*67310*/  HMMA.16816.F32 R20, R20, R4, R24 ;  /* 0x000000041414723c */ /* 0x000fe60000001818 */
[----:B---3--:R0:W-:Y:S04]  /*67320*/  STL.64 [R1+0x31e0], R12 ;  /* 0x0031e00c01007387 */ /* 0x0081e80000100a00 */
[----:B0-----:R-:W3:Y:S04]  /*67330*/  LDL R12, [R1+0x190] ;  /* 0x00019000010c7983 */ /* 0x001ee80000100800 */
[----:B------:R-:W3:Y:S04]  /*67340*/  LDL R13, [R1+0x194] ;  /* 0x00019400010d7983 */ /* 0x000ee80000100800 */
[----:B------:R-:W4:Y:S04]  /*67350*/  LDL.LU.64 R26, [R1+0x3230] ;  /* 0x00323000011a7983 */ /* 0x000f280000300a00 */
[----:B------:R-:W2:Y:S04]  /*67360*/  LDL.LU.64 R24, [R1+0x3228] ;  /* 0x0032280001187983 */ /* 0x000ea80000300a00 */
[----:B------:R4:W-:Y:S04]  /*67370*/  STL.64 [R1+0x450], R20 ;  /* 0x0004501401007387 */ /* 0x0009e80000100a00 */
[----:B------:R-:W-:Y:S01]  /*67380*/  STL.64 [R1+0x458], R22 ;  /* 0x0004581601007387 */ /* 0x000fe20000100a00 */
[----:B----4-:R-:W-:-:S02]  /*67390*/  IMAD.MOV.U32 R20, RZ, RZ, R26 ;  /* 0x000000ffff147224 */ /* 0x010fc400078e001a */
[----:B------:R-:W-:Y:S01]  /*673a0*/  IMAD.MOV.U32 R21, RZ, RZ, R27 ;  /* 0x000000ffff157224 */ /* 0x000fe200078e001b */
[----:B------:R-:W2:Y:S04]  /*673b0*/  LDL.LU R26, [R1+0x3224] ;  /* 0x00322400011a7983 */ /* 0x000ea80000300800 */
[----:B------:R-:W2:Y:S04]  /*673c0*/  LDL.LU R27, [R1+0x3220] ;  /* 0x00322000011b7983 */ /* 0x000ea80000300800 */
[----:B------:R0:W-:Y:S04]  /*673d0*/  STL.64 [R1+0x31d8], R20 ;  /* 0x0031d81401007387 */ /* 0x0001e80000100a00 */
[----:B0-----:R-:W4:Y:S04]  /*673e0*/  LDL.LU R20, [R1+0x410] ;  /* 0x0004100001147983 */ /* 0x001f280000300800 */
[----:B------:R-:W4:Y:S04]  /*673f0*/  LDL.LU R21, [R1+0x414] ;  /* 0x0004140001157983 */ /* 0x000f280000300800 */
[----:B------:R-:W3:Y:S04]  /*67400*/  LDL.LU R22, [R1+0x418] ;  /* 0x0004180001167983 */ /* 0x000ee80000300800 */
[----:B------:R-:W3:Y:S01]  /*67410*/  LDL.LU R23, [R1+0x41c] ;  /* 0x00041c0001177983 */ /* 0x000ee20000300800 */
[----:B--2---:R-:W-:Y:S03]  /*67420*/  HMMA.16816.F32 R8, R24, R16, R8 ;  /* 0x000000101808723c */ /* 0x004fe60000001808 */
[----:B---3--:R-:W-:Y:S04]  /*67430*/  STL.64 [R1+0x31f0], R22 ;  /* 0x0031f01601007387 */ /* 0x008fe80000100a00 */
[----:B----4-:R0:W-:Y:S04]  /*67440*/  STL.64 [R1+0x31e8], R20 ;  /* 0x0031e81401007387 */ /* 0x0101e80000100a00 */
[----:B0-----:R-:W2:Y:S04]  /*67450*/  LDL.LU R20, [R1+0x420] ;  /* 0x0004200001147983 */ /* 0x001ea80000300800 */
[----:B------:R-:W2:Y:S04]  /*67460*/  LDL.LU R21, [R1+0x424] ;  /* 0x0004240001157983 */ /* 0x000ea80000300800 */
[----:B------:R-:W2:Y:S04]  /*67470*/  LDL.LU R22, [R1+0x428] ;  /* 0x0004280001167983 */ /* 0x000ea80000300800 */
[----:B------:R-:W2:Y:S04]  /*67480*/  LDL.LU R23, [R1+0x42c] ;  /* 0x00042c0001177983 */ /* 0x000ea80000300800 */
[----:B------:R0:W-:Y:S04]  /*67490*/  STL.64 [R1+0x2f60], R4 ;  /* 0x002f600401007387 */ /* 0x0001e80000100a00 */
[----:B------:R-:W-:Y:S04]  /*674a0*/  STL.64 [R1+0x440], R8 ;  /* 0x0004400801007387 */ /* 0x000fe80000100a00 */
[----:B------:R1:W-:Y:S01]  /*674b0*/  STL.64 [R1+0x448], R10 ;  /* 0x0004480a01007387 */ /* 0x0003e20000100a00 */
[----:B0-----:R-:W-:-:S02]  /*674c0*/  IMAD.MOV.U32 R4, RZ, RZ, R3 ;  /* 0x000000ffff047224 */ /* 0x001fc400078e0003 */
[----:B------:R-:W-:Y:S01]  /*674d0*/  IMAD.MOV.U32 R5, RZ, RZ, R2 ;  /* 0x000000ffff057224 */ /* 0x000fe200078e0002 */
[----:B-1----:R-:W3:Y:S04]  /*674e0*/  LDL.LU.64 R10, [R1+0x3218] ;  /* 0x00321800010a7983 */ /* 0x002ee80000300a00 */
[----:B------:R-:W3:Y:S01]  /*674f0*/  LDL.LU.64 R8, [R1+0x3210] ;  /* 0x0032100001087983 */ /* 0x000ee20000300a00 */
[----:B------:R-:W-:Y:S02]  /*67500*/  IMAD.MOV.U32 R3, RZ, RZ, R16 ;  /* 0x000000ffff037224 */ /* 0x000fe400078e0010 */
[----:B------:R-:W-:Y:S02]  /*67510*/  IMAD.MOV.U32 R2, RZ, RZ, R17 ;  /* 0x000000ffff027224 */ /* 0x000fe400078e0011 */
[----:B------:R-:W3:Y:S02]  /*67520*/  LDL.LU.64 R16, [R1+0x3208] ;  /* 0x0032080001107983 */ /* 0x000ee40000300a00 */
[C---:B---3--:R-:W-:Y:S02]  /*67530*/  HMMA.16816.F32 R16, R24.reuse, R16, R8 ;  /* 0x000000101810723c */ /* 0x048fe40000001808 */
[----:B------:R-:W3:Y:S06]  /*67540*/  LDL.LU.64 R8, [R1+0x3200] ;  /* 0x0032000001087983 */ /* 0x000eec0000300a00 */
[----:B--2---:R-:W-:Y:S11]  /*67550*/  HMMA.16816.F32 R12, R24, R12, R20 ;  /* 0x0000000c180c723c */ /* 0x004ff60000001814 */
[----:B------:R-:W-:-:S02]  /*67560*/  IMAD.MOV.U32 R10, RZ, RZ, R18 ;  /* 0x000000ffff0a7224 */ /* 0x000fc400078e0012 */
[----:B------:R-:W-:Y:S01]  /*67570*/  IMAD.MOV.U32 R11, RZ, RZ, R19 ;  /* 0x000000ffff0b7224 */ /* 0x000fe200078e0013 */
[----:B------:R0:W-:Y:S04]  /*67580*/  STL.64 [R1+0x430], R16 ;  /* 0x0004301001007387 */ /* 0x0001e80000100a00 */
[----:B0-----:R-:W2:Y:S04]  /*67590*/  LDL.LU.64 R16, [R1+0x31f8] ;  /* 0x0031f80001107983 */ /* 0x001ea80000300a00 */
[----:B------:R-:W-:Y:S04]  /*675a0*/  STL.64 [R1+0x2f70], R10 ;  /* 0x002f700a01007387 */ /* 0x000fe80000100a00 */
[----:B---3--:R0:W-:Y:S04]  /*675b0*/  STL.64 [R1+0x2f68], R8 ;  /* 0x002f680801007387 */ /* 0x0081e80000100a00 */
[----:B0-----:R-:W3:Y:S04]  /*675c0*/  LDL.LU R8, [R1+0x7b0] ;  /* 0x0007b00001087983 */ /* 0x001ee80000300800 */
[----:B------:R-:W3:Y:S04]  /*675d0*/  LDL.LU R9, [R1+0x7b4] ;  /* 0x0007b40001097983 */ /* 0x000ee80000300800 */
[----:B------:R-:W3:Y:S04]  /*675e0*/  LDL.LU R10, [R1+0x7b8] ;  /* 0x0007b800010a7983 */ /* 0x000ee80000300800 */
[----:B------:R-:W3:Y:S04]  /*675f0*/  LDL.LU R11, [R1+0x7bc] ;  /* 0x0007bc00010b7983 */ /* 0x000ee80000300800 */
[----:B------:R-:W4:Y:S04]  /*67600*/  LDL.LU.64 R22, [R1+0x31f0] ;  /* 0x0031f00001167983 */ /* 0x000f280000300a00 */
[----:B------:R-:W4:Y:S04]  /*67610*/  LDL.LU.64 R20, [R1+0x31e8] ;  /* 0x0031e80001147983 */ /* 0x000f280000300a00 */
[----:B------:R0:W-:Y:S04]  /*67620*/  STL.64 [R1+0x420], R12 ;  /* 0x0004200c01007387 */ /* 0x0001e80000100a00 */
[----:B------:R4:W-:Y:S04]  /*67630*/  STL.64 [R1+0x428], R14 ;  /* 0x0004280e01007387 */ /* 0x0009e80000100a00 */
[----:B0-----:R-:W4:Y:S01]  /*67640*/  LDL.LU.64 R12, [R1+0x31e0] ;  /* 0x0031e000010c7983 */ /* 0x001f220000300a00 */
[----:B------:R-:W0:Y:S01]  /*67650*/  S2R R7, SR_TID.X ;  /* 0x0000000000077919 */ /* 0x000e220000002100 */
[----:B----4-:R-:W-:Y:S02]  /*67660*/  HMMA.16816.F32 R12, R24, R12, R20 ;  /* 0x0000000c180c723c */ /* 0x010fe40000001814 */
[----:B------:R-:W4:-:S15]  /*67670*/  LDL.LU.64 R20, [R1+0x31d8] ;  /* 0x0031d80001147983 */ /* 0x000f1e0000300a00 */
[----:B------:R-:W-:Y:S02]  /*67680*/  NOP ;  /* 0x0000000000007918 */ /* 0x000fe40000000000 */
[----:B------:R-:W-:Y:S04]  /*67690*/  STL.64 [R1+0x410], R12 ;  /* 0x0004100c01007387 */ /* 0x000fe80000100a00 */
[----:B------:R1:W-:Y:S04]  /*676a0*/  STL.64 [R1+0x418], R14 ;  /* 0x0004180e01007387 */ /* 0x0003e80000100a00 */
[----:B-1----:R-:W2:Y:S04]  /*676b0*/  LDL.LU.64 R14, [R1+0x31d0] ;  /* 0x0031d000010e7983 */ /* 0x002ea80000300a00 */
[----:B------:R-:W2:Y:S01]  /*676c0*/  LDL.LU.64 R12, [R1+0x31c8] ;  /* 0x0031c800010c7983 */ /* 0x000ea20000300a00 */
[C---:B0-----:R-:W-:Y:S01]  /*676d0*/  LOP3.LUT R6, R7.reuse, 0x7, RZ, 0xc0, !PT ;  /* 0x0000000707067812 */ /* 0x041fe200078ec0ff */
[----:B------:R-:W-:-:S04]  /*676e0*/  IMAD.SHL.U32 R19, R7, 0x2, RZ ;  /* 0x0000000207137824 */ /* 0x000fc800078e00ff */
[----:B------:R-:W-:-:S05]  /*676f0*/  IMAD R6, R6, 0x90, RZ ;  /* 0x0000009006067824 */ /* 0x000fca00078e02ff */
[----:B------:R-:W-:Y:S02]  /*67700*/  LOP3.LUT R6, R6, 0x10, R19, 0x78, !PT ;  /* 0x0000001006067812 */ /* 0x000fe400078e7813 */
[----:B--2---:R-:W-:Y:S01]  /*67710*/  HMMA.16816.F32 R16, R24, R16, R12 ;  /* 0x000000101810723c */ /* 0x004fe2000000180c */
[----:B------:R-:W2:Y:S04]  /*67720*/  LDL.LU.64 R14, [R1+0x31c0] ;  /* 0x0031c000010e7983 */ /* 0x000ea80000300a00 */
[----:B------:R-:W2:-:S14]  /*67730*/  LDL.LU.64 R12, [R1+0x31b8] ;  /* 0x0031b800010c7983 */ /* 0x000e9c0000300a00 */
        /* <DEDUP_REMOVED lines=8> */
[----:B0-----:R-:W4:Y:S04]  /*677c0*/  LDL.LU.64 R18, [R1+0x3198] ;  /* 0x0031980001127983 */ /* 0x001f280000300a00 */
[----:B------:R-:W4:Y:S01]  /*677d0*/  LDL.LU.64 R16, [R1+0x3190] ;  /* 0x0031900001107983 */ /* 0x000f220000300a00 */
[----:B------:R-:W-:-:S05]  /*677e0*/  IMAD.SHL.U32 R7, R7, 0x40, RZ ;  /* 0x0000004007077824 */ /* 0x000fca00078e00ff */
[----:B------:R-:W-:-:S04]  /*677f0*/  LOP3.LUT R6, R6, 0x400, R7, 0xf8, !PT ;  /* 0x0000040006067812 */ /* 0x000fc800078ef807 */
[----:B------:R-:W-:Y:S01]  /*67800*/  LOP3.LUT R6, R6, 0x40, RZ, 0x3c, !PT ;  /* 0x0000004006067812 */ /* 0x000fe200078e3cff */
[----:B----4-:R-:W-:Y:S01]  /*67810*/  HMMA.16816.F32 R20, R24, R20, R16 ;  /* 0x000000141814723c */ /* 0x010fe20000001810 */
[----:B------:R-:W4:Y:S04]  /*67820*/  LDL.LU.64 R18, [R1+0x3188] ;  /* 0x0031880001127983 */ /* 0x000f280000300a00 */
[----:B------:R-:W4:-:S14]  /*67830*/  LDL.LU.64 R16, [R1+0x3180] ;  /* 0x0031800001107983 */ /* 0x000f1c0000300a00 */
[----:B------:R-:W-:Y:S04]  /*67840*/  STL.64 [R1+0x3e0], R20 ;  /* 0x0003e01401007387 */ /* 0x000fe80000100a00 */
[----:B------:R-:W-:Y:S04]  /*67850*/  STL.64 [R1+0x3e8], R22 ;  /* 0x0003e81601007387 */ /* 0x000fe80000100a00 */
[----:B------:R-:W0:Y:S04]  /*67860*/  LDSM.16.MT88.4 R20, [R6+UR5+0x11000] ;  /* 0x011000050614783b */ /* 0x000e280008004200 */
[----:B0-----:R-:W-:Y:S04]  /*67870*/  STL.64 [R1+0x2f58], R22 ;  /* 0x002f581601007387 */ /* 0x001fe80000100a00 */
[----:B------:R0:W-:Y:S04]  /*67880*/  STL.64 [R1+0x2f50], R20 ;  /* 0x002f501401007387 */ /* 0x0001e80000100a00 */
[----:B0-----:R-:W4:Y:S04]  /*67890*/  LDL R20, [R1+0x140] ;  /* 0x0001400001147983 */ /* 0x001f280000100800 */
[----:B------:R-:W4:Y:S02]  /*678a0*/  LDL R21, [R1+0x144] ;  /* 0x0001440001157983 */ /* 0x000f240000100800 */
[C---:B----4-:R-:W-:Y:S02]  /*678b0*/  HMMA.16816.F32 R20, R24.reuse, R20, R16 ;  /* 0x000000141814723c */ /* 0x050fe40000001810 */
[----:B------:R-:W2:Y:S06]  /*678c0*/  LDL.LU.64 R16, [R1+0x3178] ;  /* 0x0031780001107983 */ /* 0x000eac0000300a00 */
[C---:B---3--:R-:W-:Y:S11]  /*678d0*/  HMMA.16816.F32 R8, R24.reuse, R4, R8 ;  /* 0x000000041808723c */ /* 0x048ff60000001808 */
[----:B------:R-:W-:Y:S04]  /*678e0*/  STL.64 [R1+0x7c0], R20 ;  /* 0x0007c01401007387 */ /* 0x000fe80000100a00 */
[----:B------:R-:W-:Y:S01]  /*678f0*/  STL.64 [R1+0x7c8], R22 ;  /* 0x0007c81601007387 */ /* 0x000fe20000100a00 */
[----:B--2---:R-:W-:Y:S03]  /*67900*/  HMMA.16816.F32 R4, R24, R16, R12 ;  /* 0x000000101804723c */ /* 0x004fe6000000180c */
[----:B------:R-:W2:Y:S04]  /*67910*/  LDL R16, [R1] ;  /* 0x0000000001107983 */ /* 0x000ea80000100800 */
[----:B------:R-:W-:Y:S01]  /*67920*/  STL.64 [R1+0x7b0], R8 ;  /* 0x0007b00801007387 */ /* 0x000fe20000100a00 */
[----:B------:R-:W-:-:S03]  /*67930*/  IMAD.MOV.U32 R17, RZ, RZ, R29 ;  /* 0x000000ffff117224 */ /* 0x000fc600078e001d */
[----:B------:R-:W-:Y:S08]  /*67940*/  STL.64 [R1+0x7b8], R10 ;  /* 0x0007b80a01007387 */ /* 0x000ff00000100a00 */
[----:B------:R-:W-:Y:S04]  /*67950*/  STL.64 [R1+0x7a0], R4 ;  /* 0x0007a00401007387 */ /* 0x000fe80000100a00 */
[----:B------:R-:W-:Y:S04]  /*67960*/  STL.64 [R1+0x7a8], R6 ;  /* 0x0007a80601007387 */ /* 0x000fe80000100a00 */
[----:B------:R-:W3:Y:S04]  /*67970*/  LDL.LU R29, [R1+0x3174] ;  /* 0x00317400011d7983 */ /* 0x000ee80000300800 */
[----:B--2---:R0:W-:Y:S04]  /*67980*/  STL.64 [R1+0x2fa0], R16 ;  /* 0x002fa01001007387 */ /* 0x0041e80000100a00 */
[----:B------:R-:W2:Y:S04]  /*67990*/  LDL.LU R12, [R1+0x670] ;  /* 0x00067000010c7983 */ /* 0x000ea80000300800 */
[----:B------:R-:W2:Y:S04]  /*679a0*/  LDL.LU R13, [R1+0x674] ;  /* 0x00067400010d7983 */ /* 0x000ea80000300800 */
[----:B------:R-:W4:Y:S04]  /*679b0*/  LDL.LU R14, [R1+0x678] ;  /* 0x00067800010e7983 */ /* 0x000f280000300800 */
[----:B------:R-:W4:Y:S01]  /*679c0*/  LDL.LU R15, [R1+0x67c] ;  /* 0x00067c00010f7983 */ /* 0x000f220000300800 */
[----:B0-----:R-:W-:-:S02]  /*679d0*/  IMAD.MOV.U32 R16, RZ, RZ, R28 ;  /* 0x000000ffff107224 */ /* 0x001fc400078e001c */
[----:B------:R-:W-:Y:S01]  /*679e0*/  IMAD.MOV.U32 R17, RZ, RZ, R0 ;  /* 0x000000ffff117224 */ /* 0x000fe200078e0000 */
[----:B------:R-:W2:Y:S04]  /*679f0*/  LDL.LU R28, [R1+0x3170] ;  /* 0x00317000011c7983 */ /* 0x000ea80000300800 */
[----:B------:R-:W3:Y:S04]  /*67a00*/  LDL.LU R0, [R1+0x316c] ;  /* 0x00316c0001007983 */ /* 0x000ee80000300800 */
[----:B------:R-:W-:Y:S04]  /*67a10*/  STL.64 [R1+0x2fb8], R16 ;  /* 0x002fb81001007387 */ /* 0x000fe80000100a00 */
[----:B----4-:R-:W-:Y:S04]  /*67a20*/  STL.64 [R1+0x2f98], R14 ;  /* 0x002f980e01007387 */ /* 0x010fe80000100a00 */
[----:B--2---:R0:W-:Y:S04]  /*67a30*/  STL.64 [R1+0x2f90], R12 ;  /* 0x002f900c01007387 */ /* 0x0041e80000100a00 */
[----:B0-----:R-:W2:Y:S04]  /*67a40*/  LDL.LU R12, [R1+0x680] ;  /* 0x00068000010c7983 */ /* 0x001ea80000300800 */
[----:B------:R-:W2:Y:S04]  /*67a50*/  LDL.LU R13, [R1+0x684] ;  /* 0x00068400010d7983 */ /* 0x000ea80000300800 */
[----:B------:R-:W4:Y:S04]  /*67a60*/  LDL.LU R14, [R1+0x688] ;  /* 0x00068800010e7983 */ /* 0x000f280000300800 */
[----:B------:R-:W4:Y:S04]  /*67a70*/  LDL.LU R15, [R1+0x68c] ;  /* 0x00068c00010f7983 */ /* 0x000f280000300800 */
[----:B------:R-:W2:Y:S01]  /*67a80*/  LDL R16, [R1+0x20] ;  /* 0x0000200001107983 */ /* 0x000ea20000100800 */
[----:B---3--:R-:W-:-:S03]  /*67a90*/  IMAD.MOV.U32 R17, RZ, RZ, R29 ;  /* 0x000000ffff117224 */ /* 0x008fc600078e001d */
[----:B------:R-:W3:Y:S04]  /*67aa0*/  LDL.LU R29, [R1+0x3168] ;  /* 0x00316800011d7983 */ /* 0x000ee80000300800 */
[----:B--2---:R-:W-:Y:S04]  /*67ab0*/  STL.64 [R1+0x2fd0], R16 ;  /* 0x002fd01001007387 */ /* 0x004fe80000100a00 */
[----:B----4-:R-:W-:Y:S04]  /*67ac0*/  STL.64 [R1+0x2fb0], R14 ;  /* 0x002fb00e01007387 */ /* 0x010fe80000100a00 */
[----:B------:R0:W-:Y:S04]  /*67ad0*/  STL.64 [R1+0x2fa8], R12 ;  /* 0x002fa80c01007387 */ /* 0x0001e80000100a00 */
[----:B0-----:R-:W2:Y:S04]  /*67ae0*/  LDL.LU R12, [R1+0x690] ;  /* 0x00069000010c7983 */ /* 0x001ea80000300800 */
[----:B------:R-:W2:Y:S04]  /*67af0*/  LDL.LU R13, [R1+0x694] ;  /* 0x00069400010d7983 */ /* 0x000ea80000300800 */
[----:B------:R-:W4:Y:S04]  /*67b00*/  LDL.LU R14, [R1+0x698] ;  /* 0x00069800010e7983 */ /* 0x000f280000300800 */
[----:B------:R-:W4:Y:S01]  /*67b10*/  LDL.LU R15, [R1+0x69c] ;  /* 0x00069c00010f7983 */ /* 0x000f220000300800 */
[----:B------:R-:W-:-:S02]  /*67b20*/  IMAD.MOV.U32 R16, RZ, RZ, R0 ;  /* 0x000000ffff107224 */ /* 0x000fc400078e0000 */
        /* <DEDUP_REMOVED lines=13> */
[----:B--2---:R0:W-:Y:S04]  /*67c00*/  STL.64 [R1+0x3000], R16 ;  /* 0x0030001001007387 */ /* 0x0041e80000100a00 */
[----:B----4-:R-:W-:Y:S04]  /*67c10*/  STL.64 [R1+0x2fe0], R14 ;  /* 0x002fe00e01007387 */ /* 0x010fe80000100a00 */
[----:B------:R1:W-:Y:S01]  /*67c20*/  STL.64 [R1+0x2fd8], R12 ;  /* 0x002fd80c01007387 */ /* 0x0003e20000100a00 */
[----:B0-----:R-:W-:-:S02]  /*67c30*/  IMAD.MOV.U32 R16, RZ, RZ, R28 ;  /* 0x000000ffff107224 */ /* 0x001fc400078e001c */
[----:B------:R-:W-:Y:S01]  /*67c40*/  IMAD.MOV.U32 R17, RZ, RZ, R0 ;  /* 0x000000ffff117224 */ /* 0x000fe200078e0000 */
[----:B-1----:R-:W2:Y:S04]  /*67c50*/  LDL.LU R12, [R1+0x6b0] ;  /* 0x0006b000010c7983 */ /* 0x002ea80000300800 */
[----:B------:R-:W2:Y:S04]  /*67c60*/  LDL.LU R13, [R1+0x6b4] ;  /* 0x0006b400010d7983 */ /* 0x000ea80000300800 */
[----:B------:R-:W4:Y:S04]  /*67c70*/  LDL.LU R14, [R1+0x6b8] ;  /* 0x0006b800010e7983 */ /* 0x000f280000300800 */
[----:B------:R-:W4:Y:S04]  /*67c80*/  LDL.LU R15, [R1+0x6bc] ;  /* 0x0006bc00010f7983 */ /* 0x000f280000300800 */
[----:B------:R-:W2:Y:S04]  /*67c90*/  LDL.LU R28, [R1+0x3158] ;  /* 0x00315800011c7983 */ /* 0x000ea80000300800 */
[----:B------:R-:W2:Y:S04]  /*67ca0*/  LDL.LU R0, [R1+0x3154] ;  /* 0x0031540001007983 */ /* 0x000ea80000300800 */
[----:B------:R0:W-:Y:S04]  /*67cb0*/  STL.64 [R1+0x3018], R16 ;  /* 0x0030181001007387 */ /* 0x0001e80000100a00 */
[----:B0-----:R-:W2:Y:S01]  /*67cc0*/  LDL R16, [R1+0x60] ;  /* 0x0000600001107983 */ /* 0x001ea20000100800 */
        /* <DEDUP_REMOVED lines=56> */
[----:B------:R-:W2:Y:S01]  /*68050*/  LDL R20, [R1+0xc0] ;  /* 0x0000c00001147983 */ /* 0x000ea20000100800 */
[----:B---3--:R-:W-:-:S03]  /*68060*/  IMAD.MOV.U32 R21, RZ, RZ, R29 ;  /* 0x000000ffff157224 */ /* 0x008fc600078e001d */
[----:B------:R-:W3:Y:S04]  /*68070*/  LDL.LU R29, [R1+0x312c] ;  /* 0x00312c00011d7983 */ /* 0x000ee80000300800 */
[----:B--2---:R1:W-:Y:S04]  /*68080*/  STL.64 [R1+0x30b0], R20 ;  /* 0x0030b01401007387 */ /* 0x0043e80000100a00 */
        /* <DEDUP_REMOVED lines=9> */
[----:B------:R-:W4:Y:S04]  /*68120*/  LDL.LU R0, [R1+0x3124] ;  /* 0x0031240001007983 */ /* 0x000f280000300800 */
[----:B------:R0:W-:Y:S04]  /*68130*/  STL.64 [R1+0x30c8], R20 ;  /* 0x0030c81401007387 */ /* 0x0001e80000100a00 */
[----:B0-----:R-:W4:Y:S01]  /*68140*/  LDL R20, [R1+0xe0] ;  /* 0x0000e00001147983 */ /* 0x001f220000100800 */
[----:B---3--:R-:W-:-:S03]  /*68150*/  IMAD.MOV.U32 R21, RZ, RZ, R29 ;  /* 0x000000ffff157224 */ /* 0x008fc600078e001d */
[----:B------:R-:W3:Y:S01]  /*68160*/  LDL.LU R29, [R1+0x3120] ;  /* 0x00312000011d7983 */ /* 0x000ee20000300800 */
[----:B--2---:R-:W-:Y:S02]  /*68170*/  IMAD.MOV.U32 R5, RZ, RZ, R28 ;  /* 0x000000ffff057224 */ /* 0x004fe400078e001c */
[----:B----4-:R-:W-:Y:S01]  /*68180*/  IMAD.MOV.U32 R4, RZ, RZ, R0 ;  /* 0x000000ffff047224 */ /* 0x010fe200078e0000 */
[----:B------:R-:W-:Y:S04]  /*68190*/  STL.64 [R1+0x30e0], R20 ;  /* 0x0030e01401007387 */ /* 0x000fe80000100a00 */
[----:B------:R-:W2:Y:S04]  /*681a0*/  LDL.LU R16, [R1+0x750] ;  /* 0x0007500001107983 */ /* 0x000ea80000300800 */
[----:B------:R-:W2:Y:S04]  /*681b0*/  LDL.LU R17, [R1+0x754] ;  /* 0x0007540001117983 */ /* 0x000ea80000300800 */
[----:B------:R-:W4:Y:S04]  /*681c0*/  LDL.LU R18, [R1+0x758] ;  /* 0x0007580001127983 */ /* 0x000f280000300800 */
[----:B------:R-:W4:Y:S04]  /*681d0*/  LDL.LU R19, [R1+0x75c] ;  /* 0x00075c0001137983 */ /* 0x000f280000300800 */
[----:B------:R-:W2:Y:S04]  /*681e0*/  LDL.LU R0, [R1+0x311c] ;  /* 0x00311c0001007983 */ /* 0x000ea80000300800 */
[----:B------:R-:W2:Y:S04]  /*681f0*/  LDL.LU R28, [R1+0x3118] ;  /* 0x00311800011c7983 */ /* 0x000ea80000300800 */
[----:B------:R0:W-:Y:S04]  /*68200*/  STL.64 [R1+0x30e8], R4 ;  /* 0x0030e80401007387 */ /* 0x0001e80000100a00 */
[----:B0-----:R-:W2:Y:S01]  /*68210*/  LDL R4, [R1+0x100] ;  /* 0x0001000001047983 */ /* 0x001ea20000100800 */
[----:B---3--:R-:W-:-:S05]  /*68220*/  IMAD.MOV.U32 R5, RZ, RZ, R29 ;  /* 0x000000ffff057224 */ /* 0x008fca00078e001d */
[----:B--2---:R-:W-:Y:S04]  /*68230*/  STL.64 [R1+0x3100], R4 ;  /* 0x0031000401007387 */ /* 0x004fe80000100a00 */
[----:B------:R-:W2:Y:S04]  /*68240*/  LDL.LU R20, [R1+0x770] ;  /* 0x0007700001147983 */ /* 0x000ea80000300800 */
        /* <DEDUP_REMOVED lines=15> */
[----:B----4-:R-:W-:Y:S04]  /*68340*/  STL.64 [R1+0x30d8], R18 ;  /* 0x0030d81201007387 */ /* 0x010fe80000100a00 */
[----:B------:R0:W-:Y:S04]  /*68350*/  STL.64 [R1+0x30d0], R16 ;  /* 0x0030d01001007387 */ /* 0x0001e80000100a00 */
[----:B0-----:R-:W3:Y:S04]  /*68360*/  LDL.LU R16, [R1+0x760] ;  /* 0x0007600001107983 */ /* 0x001ee80000300800 */
[----:B------:R-:W3:Y:S04]  /*68370*/  LDL.LU R17, [R1+0x764] ;  /* 0x0007640001117983 */ /* 0x000ee80000300800 */
[----:B------:R-:W3:Y:S04]  /*68380*/  LDL.LU R18, [R1+0x768] ;  /* 0x0007680001127983 */ /* 0x000ee80000300800 */
[----:B------:R-:W3:Y:S04]  /*68390*/  LDL.LU R19, [R1+0x76c] ;  /* 0x00076c0001137983 */ /* 0x000ee80000300800 */
[----:B------:R-:W-:Y:S04]  /*683a0*/  STL.64 [R1+0x3070], R14 ;  /* 0x0030700e01007387 */ /* 0x000fe80000100a00 */
[----:B------:R0:W-:Y:S04]  /*683b0*/  STL.64 [R1+0x3068], R12 ;  /* 0x0030680c01007387 */ /* 0x0001e80000100a00 */
[----:B0-----:R-:W4:Y:S04]  /*683c0*/  LDL.LU R12, [R1+0x710] ;  /* 0x00071000010c7983 */ /* 0x001f280000300800 */
[----:B------:R-:W4:Y:S04]  /*683d0*/  LDL.LU R13, [R1+0x714] ;  /* 0x00071400010d7983 */ /* 0x000f280000300800 */
[----:B------:R-:W2:Y:S04]  /*683e0*/  LDL.LU R14, [R1+0x718] ;  /* 0x00071800010e7983 */ /* 0x000ea80000300800 */
[----:B------:R-:W2:Y:S01]  /*683f0*/  LDL.LU R15, [R1+0x71c] ;  /* 0x00071c00010f7983 */ /* 0x000ea20000300800 */
[----:B------:R-:W-:-:S02]  /*68400*/  IMAD.MOV.U32 R4, RZ, RZ, R28 ;  /* 0x000000ffff047224 */ /* 0x000fc400078e001c */
[----:B------:R-:W-:Y:S01]  /*68410*/  IMAD.MOV.U32 R5, RZ, RZ, R0 ;  /* 0x000000ffff057224 */ /* 0x000fe200078e0000 */
[----:B--2---:R-:W-:Y:S04]  /*68420*/  STL.64 [R1+0x3088], R14 ;  /* 0x0030880e01007387 */ /* 0x004fe80000100a00 */
[----:B----4-:R0:W-:Y:S04]  /*68430*/  STL.64 [R1+0x3080], R12 ;  /* 0x0030800c01007387 */ /* 0x0101e80000100a00 */
[----:B0-----:R-:W2:Y:S04]  /*68440*/  LDL.LU R12, [R1+0x720] ;  /* 0x00072000010c7983 */ /* 0x001ea80000300800 */
[----:B------:R-:W2:Y:S04]  /*68450*/  LDL.LU R13, [R1+0x724] ;  /* 0x00072400010d7983 */ /* 0x000ea80000300800 */
[----:B------:R-:W4:Y:S04]  /*68460*/  LDL.LU R14, [R1+0x728] ;  /* 0x00072800010e7983 */ /* 0x000f280000300800 */
[----:B------:R-:W4:Y:S01]  /*68470*/  LDL.LU R15, [R1+0x72c] ;  /* 0x00072c00010f7983 */ /* 0x000f220000300800 */
[C---:B------:R-:W-:Y:S03]  /*68480*/  HMMA.16816.F32 R4, R24.reuse, R4, R20 ;  /* 0x000000041804723c */ /* 0x040fe60000001814 */
        /* <DEDUP_REMOVED lines=24> */
[----:B------:R0:W-:Y:S04]  /*68610*/  STL.64 [R1+0x770], R4 ;  /* 0x0007700401007387 */ /* 0x0001e80000100a00 */
[----:B------:R1:W-:Y:S04]  /*68620*/  STL.64 [R1+0x778], R6 ;  /* 0x0007780601007387 */ /* 0x0003e80000100a00 */
[----:B0-----:R-:W2:Y:S04]  /*68630*/  LDL.LU R4, [R1+0x650] ;  /* 0x0006500001047983 */ /* 0x001ea80000300800 */
[----:B------:R-:W2:Y:S04]  /*68640*/  LDL.LU R5, [R1+0x654] ;  /* 0x0006540001057983 */ /* 0x000ea80000300800 */
[----:B-1----:R-:W2:Y:S04]  /*68650*/  LDL.LU R6, [R1+0x658] ;  /* 0x0006580001067983 */ /* 0x002ea80000300800 */
[----:B------:R-:W2:Y:S01]  /*68660*/  LDL.LU R7, [R1+0x65c] ;  /* 0x00065c0001077983 */ /* 0x000ea20000300800 */
        /* <DEDUP_REMOVED lines=11> */
[----:B0-----:R-:W3:Y:S02]  /*68720*/  LDL.LU.64 R20, [R1+0x30b0] ;  /* 0x0030b00001147983 */ /* 0x001ee40000300a00 */
[----:B---3--:R-:W-:Y:S02]  /*68730*/  HMMA.16816.F32 R20, R24, R20, R16 ;  /* 0x000000141814723c */ /* 0x008fe40000001810 */
        /* <DEDUP_REMOVED lines=79> */
[----:B0-----:R-:W2:Y:S04]  /*68c30*/  LDL.LU.64 R18, [R1+0x2f88] ;  /* 0x002f880001127983 */ /* 0x001ea80000300a00 */
[----:B------:R-:W3:Y:S02]  /*68c40*/  LDL.LU.64 R16, [R1+0x2f80] ;  /* 0x002f800001107983 */ /* 0x000ee40000300a00 */
[----:B---3--:R-:W-:-:S15]  /*68c50*/  HMMA.16816.F32 R12, R24, R16, R12 ;  /* 0x00000010180c723c */ /* 0x008fde000000180c */
[----:B------:R-:W-:-:S04]  /*68c60*/  NOP ;  /* 0x0000000000007918 */ /* 0x000fc80000000000 */
[----:B------:R0:W-:Y:S04]  /*68c70*/  STL.64 [R1+0x670], R12 ;  /* 0x0006700c01007387 */ /* 0x0001e80000100a00 */
[----:B------:R-:W-:Y:S04]  /*68c80*/  STL.64 [R1+0x678], R14 ;  /* 0x0006780e01007387 */ /* 0x000fe80000100a00 */
[----:B0-----:R-:W4:Y:S04]  /*68c90*/  LDL.LU.64 R12, [R1+0x2f78] ;  /* 0x002f7800010c7983 */ /* 0x001f280000300a00 */
[----:B--2---:R-:W-:Y:S04]  /*68ca0*/  STL.64 [R1+0x2db0], R18 ;  /* 0x002db01201007387 */ /* 0x004fe80000100a00 */
[----:B------:R0:W-:Y:S04]  /*68cb0*/  STL.64 [R1+0x2da8], R16 ;  /* 0x002da81001007387 */ /* 0x0001e80000100a00 */
[----:B0-----:R-:W2:Y:S01]  /*68cc0*/  LDL.LU.64 R16, [R1+0x1a0] ;  /* 0x0001a00001107983 */ /* 0x001ea20000300a00 */
[----:B----4-:R-:W-:-:S15]  /*68cd0*/  HMMA.16816.F32 R8, R24, R12, R8 ;  /* 0x0000000c1808723c */ /* 0x010fde0000001808 */
[----:B------:R-:W-:-:S04]  /*68ce0*/  NOP ;  /* 0x0000000000007918 */ /* 0x000fc80000000000 */
[----:B------:R-:W-:Y:S04]  /*68cf0*/  STL.64 [R1+0x660], R8 ;  /* 0x0006600801007387 */ /* 0x000fe80000100a00 */
[----:B------:R0:W-:Y:S04]  /*68d00*/  STL.64 [R1+0x668], R10 ;  /* 0x0006680a01007387 */ /* 0x0001e80000100a00 */
[----:B0-----:R-:W3:Y:S04]  /*68d10*/  LDL.LU.64 R10, [R1+0x2f70] ;  /* 0x002f7000010a7983 */ /* 0x001ee80000300a00 */
[----:B------:R-:W4:Y:S04]  /*68d20*/  LDL.LU.64 R8, [R1+0x2f68] ;  /* 0x002f680001087983 */ /* 0x000f280000300a00 */
[----:B------:R0:W-:Y:S04]  /*68d30*/  STL.64 [R1+0x2f48], R12 ;  /* 0x002f480c01007387 */ /* 0x0001e80000100a00 */
[----:B0-----:R-:W2:Y:S04]  /*68d40*/  LDL.LU R12, [R1+0x630] ;  /* 0x00063000010c7983 */ /* 0x001ea80000300800 */
[----:B------:R-:W2:Y:S04]  /*68d50*/  LDL.LU R13, [R1+0x634] ;  /* 0x00063400010d7983 */ /* 0x000ea80000300800 */
[----:B------:R-:W2:Y:S04]  /*68d60*/  LDL.LU R14, [R1+0x638] ;  /* 0x00063800010e7983 */ /* 0x000ea80000300800 */
[----:B------:R-:W2:Y:S01]  /*68d70*/  LDL.LU R15, [R1+0x63c] ;  /* 0x00063c00010f7983 */ /* 0x000ea20000300800 */
[----:B----4-:R-:W-:-:S15]  /*68d80*/  HMMA.16816.F32 R4, R24, R8, R4 ;  /* 0x000000081804723c */ /* 0x010fde0000001804 */
[----:B------:R-:W-:-:S04]  /*68d90*/  NOP ;  /* 0x0000000000007918 */ /* 0x000fc80000000000 */
[----:B------:R0:W-:Y:S04]  /*68da0*/  STL.64 [R1+0x650], R4 ;  /* 0x0006500401007387 */ /* 0x0001e80000100a00 */
[----:B------:R-:W-:Y:S04]  /*68db0*/  STL.64 [R1+0x658], R6 ;  /* 0x0006580601007387 */ /* 0x000fe80000100a00 */
[----:B0-----:R-:W4:Y:S01]  /*68dc0*/  LDL.LU.64 R4, [R1+0x2f60] ;  /* 0x002f600001047983 */ /* 0x001f220000300a00 */
[----:B------:R-:W0:Y:S03]  /*68dd0*/  S2R R29, SR_TID.X ;  /* 0x00000000001d7919 */ /* 0x000e260000002100 */
[----:B---3--:R-:W-:Y:S04]  /*68de0*/  STL.64 [R1+0x2d88], R10 ;  /* 0x002d880a01007387 */ /* 0x008fe80000100a00 */
[----:B------:R-:W-:Y:S01]  /*68df0*/  STL.64 [R1+0x2d80], R8 ;  /* 0x002d800801007387 */ /* 0x000fe20000100a00 */
[C---:B0-----:R-:W-:Y:S01]  /*68e00*/  LOP3.LUT R0, R29.reuse, 0x7, RZ, 0xc0, !PT ;  /* 0x000000071d007812 */ /* 0x041fe200078ec0ff */
[----:B------:R-:W-:-:S04]  /*68e10*/  IMAD.SHL.U32 R28, R29, 0x2, RZ ;  /* 0x000000021d1c7824 */ /* 0x000fc800078e00ff */
[----:B------:R-:W-:Y:S02]  /*68e20*/  IMAD R0, R0, 0x90, RZ ;  /* 0x0000009000007824 */ /* 0x000fe400078e02ff */
[----:B------:R-:W-:-:S03]  /*68e30*/  IMAD.SHL.U32 R29, R29, 0x40, RZ ;  /* 0x000000401d1d7824 */ /* 0x000fc600078e00ff */
[----:B------:R-:W-:-:S04]  /*68e40*/  LOP3.LUT R0, R0, 0x10, R28, 0x78, !PT ;  /* 0x0000001000007812 */ /* 0x000fc800078e781c */
[----:B------:R-:W-:-:S04]  /*68e50*/  LOP3.LUT R0, R0, 0x400, R29, 0xf8, !PT ;  /* 0x0000040000007812 */ /* 0x000fc800078ef81d */
[----:B------:R-:W-:Y:S01]  /*68e60*/  LOP3.LUT R0, R0, 0x60, RZ, 0x3c, !PT ;  /* 0x0000006000007812 */ /* 0x000fe200078e3cff */
[----:B----4-:R-:W-:Y:S01]  /*68e70*/  HMMA.16816.F32 R24, R24, R4, R20 ;  /* 0x000000041818723c */ /* 0x010fe20000001814 */
[----:B------:R-:W3:Y:S04]  /*68e80*/  LDL.LU.64 R22, [R1+0x2f58] ;  /* 0x002f580001167983 */ /* 0x000ee80000300a00 */
[----:B------:R-:W3:-:S14]  /*68e90*/  LDL.LU.64 R20, [R1+0x2f50] ;  /* 0x002f500001147983 */ /* 0x000edc0000300a00 */
[----:B------:R-:W-:Y:S04]  /*68ea0*/  STL.64 [R1+0x3d0], R24 ;  /* 0x0003d01801007387 */ /* 0x000fe80000100a00 */
[----:B------:R-:W-:Y:S04]  /*68eb0*/  STL.64 [R1+0x3d8], R26 ;  /* 0x0003d81a01007387 */ /* 0x000fe80000100a00 */
[----:B------:R-:W0:Y:S04]  /*68ec0*/  LDSM.16.MT88.4 R24, [R0+UR5+0x11000] ;  /* 0x011000050018783b */ /* 0x000e280008004200 */
[----:B0-----:R-:W-:Y:S04]  /*68ed0*/  STL.64 [R1+0x2d60], R26 ;  /* 0x002d601a01007387 */ /* 0x001fe80000100a00 */
[----:B------:R0:W-:Y:S04]  /*68ee0*/  STL.64 [R1+0x2d58], R24 ;  /* 0x002d581801007387 */ /* 0x0001e80000100a00 */
[----:B0-----:R-:W3:Y:S04]  /*68ef0*/  LDL.LU R24, [R1+0x640] ;  /* 0x0006400001187983 */ /* 0x001ee80000300800 */
[----:B------:R-:W3:Y:S04]  /*68f00*/  LDL.LU R25, [R1+0x644] ;  /* 0x0006440001197983 */ /* 0x000ee80000300800 */
[----:B------:R-:W3:Y:S04]  /*68f10*/  LDL.LU R26, [R1+0x648] ;  /* 0x00064800011a7983 */ /* 0x000ee80000300800 */
[----:B------:R-:W3:Y:S01]  /*68f20*/  LDL.LU R27, [R1+0x64c] ;  /* 0x00064c00011b7983 */ /* 0x000ee20000300800 */
[----:B------:R-:W-:-:S02]  /*68f30*/  IMAD.MOV.U32 R8, RZ, RZ, R3 ;  /* 0x000000ffff087224 */ /* 0x000fc400078e0003 */
[----:B------:R-:W-:-:S07]  /*68f40*/  IMAD.MOV.U32 R9, RZ, RZ, R2 ;  /* 0x000000ffff097224 */ /* 0x000fce00078e0002 */
[C---:B---3--:R-:W-:Y:S08]  /*68f50*/  HMMA.16816.F32 R24, R20.reuse, R8, R24 ;  /* 0x000000081418723c */ /* 0x048ff00000001818 */
[C---:B--2---:R-:W-:Y:S11]  /*68f60*/  HMMA.16816.F32 R8, R20.reuse, R16, R12 ;  /* 0x000000101408723c */ /* 0x044ff6000000180c */
[----:B------:R0:W-:Y:S04]  /*68f70*/  STL.64 [R1+0x640], R24 ;  /* 0x0006401801007387 */ /* 0x0001e80000100a00 */
[----:B------:R-:W-:Y:S04]  /*68f80*/  STL.64 [R1+0x648], R26 ;  /* 0x0006481a01007387 */ /* 0x000fe80000100a00 */
[----:B------:R-:W-:Y:S04]  /*68f90*/  STL.64 [R1+0x630], R8 ;  /* 0x0006300801007387 */ /* 0x000fe80000100a00 */
[----:B------:R-:W-:Y:S04]  /*68fa0*/  STL.64 [R1+0x638], R10 ;  /* 0x0006380a01007387 */ /* 0x000fe80000100a00 */
[----:B0-----:R-:W2:Y:S04]  /*68fb0*/  LDL.LU.64 R24, [R1+0x140] ;  /* 0x0001400001187983 */ /* 0x001ea80000300a00 */
[----:B--2---:R0:W-:Y:S04]  /*68fc0*/  STL.64 [R1+0x2ee8], R24 ;  /* 0x002ee81801007387 */ /* 0x0041e80000100a00 */
[----:B0-----:R-:W2:Y:S04]  /*68fd0*/  LDL.LU R24, [R1+0x5e0] ;  /* 0x0005e00001187983 */ /* 0x001ea80000300800 */
[----:B------:R-:W2:Y:S04]  /*68fe0*/  LDL.LU R25, [R1+0x5e4] ;  /* 0x0005e40001197983 */ /* 0x000ea80000300800 */
[----:B------:R-:W3:Y:S04]  /*68ff0*/  LDL.LU R26, [R1+0x5e8] ;  /* 0x0005e800011a7983 */ /* 0x000ee80000300800 */
[----:B------:R-:W3:Y:S04]  /*69000*/  LDL.LU R27, [R1+0x5ec] ;  /* 0x0005ec00011b7983 */ /* 0x000ee80000300800 */
[----:B------:R-:W4:Y:S04]  /*69010*/  LDL.LU R12, [R1+0x620] ;  /* 0x00062000010c7983 */ /* 0x000f280000300800 */
[----:B------:R-:W4:Y:S04]  /*69020*/  LDL.LU R13, [R1+0x624] ;  /* 0x00062400010d7983 */ /* 0x000f280000300800 */
[----:B------:R-:W4:Y:S04]  /*69030*/  LDL.LU R14, [R1+0x628] ;  /* 0x00062800010e7983 */ /* 0x000f280000300800 */
[----:B------:R-:W4:Y:S04]  /*69040*/  LDL.LU R15, [R1+0x62c] ;  /* 0x00062c00010f7983 */ /* 0x000f280000300800 */
[----:B---3--:R-:W-:Y:S04]  /*69050*/  STL.64 [R1+0x2ef8], R26 ;  /* 0x002ef81a01007387 */ /* 0x008fe80000100a00 */
[----:B--2---:R0:W-:Y:S04]  /*69060*/  STL.64 [R1+0x2ef0], R24 ;  /* 0x002ef01801007387 */ /* 0x0041e80000100a00 */
[----:B0-----:R-:W2:Y:S04]  /*69070*/  LDL.LU.64 R24, [R1+0x160] ;  /* 0x0001600001187983 */ /* 0x001ea80000300a00 */
[----:B--2---:R0:W-:Y:S04]  /*69080*/  STL.64 [R1+0x2f10], R24 ;  /* 0x002f101801007387 */ /* 0x0041e80000100a00 */
[----:B0-----:R-:W2:Y:S04]  /*69090*/  LDL.LU.64 R24, [R1+0x170] ;  /* 0x0001700001187983 */ /* 0x001ea80000300a00 */
[----:B--2---:R0:W-:Y:S04]  /*690a0*/  STL.64 [R1+0x2f28], R24 ;  /* 0x002f281801007387 */ /* 0x0041e80000100a00 */
[----:B0-----:R-:W2:Y:S04]  /*690b0*/  LDL.LU.64 R24, [R1+0x180] ;  /* 0x0001800001187983 */ /* 0x001ea80000300a00 */
[----:B--2---:R0:W-:Y:S04]  /*690c0*/  STL.64 [R1+0x2f40], R24 ;  /* 0x002f401801007387 */ /* 0x0041e80000100a00 */
[----:B0-----:R-:W4:Y:S04]  /*690d0*/  LDL.LU.64 R24, [R1+0x190] ;  /* 0x0001900001187983 */ /* 0x001f280000300a00 */
        /* <DEDUP_REMOVED lines=9> */
[----:B------:R-:W3:Y:S01]  /*69170*/  LDL.LU R11, [R1+0x5fc] ;  /* 0x0005fc00010b7983 */ /* 0x000ee20000300800 */
[----:B----4-:R-:W-:Y:S03]  /*69180*/  HMMA.16816.F32 R12, R20, R24, R12 ;  /* 0x00000018140c723c */ /* 0x010fe6000000180c */
[----:B---3--:R-:W-:Y:S04]  /*69190*/  STL.64 [R1+0x2f20], R10 ;  /* 0x002f200a01007387 */ /* 0x008fe80000100a00 */
[----:B--2---:R0:W-:Y:S04]  /*691a0*/  STL.64 [R1+0x2f18], R8 ;  /* 0x002f180801007387 */ /* 0x0041e80000100a00 */
[----:B0-----:R-:W2:Y:S04]  /*691b0*/  LDL.LU R8, [R1+0x600] ;  /* 0x0006000001087983 */ /* 0x001ea80000300800 */
[----:B------:R-:W2:Y:S04]  /*691c0*/  LDL.LU R9, [R1+0x604] ;  /* 0x0006040001097983 */ /* 0x000ea80000300800 */
[----:B------:R-:W3:Y:S04]  /*691d0*/  LDL.LU R10, [R1+0x608] ;  /* 0x00060800010a7983 */ /* 0x000ee80000300800 */
[----:B------:R-:W3:Y:S01]  /*691e0*/  LDL.LU R11, [R1+0x60c] ;  /* 0x00060c00010b7983 */ /* 0x000ee20000300800 */
[----:B------:R-:W-:-:S02]  /*691f0*/  IMAD.MOV.U32 R6, RZ, RZ, R16 ;  /* 0x000000ffff067224 */ /* 0x000fc400078e0010 */
        /* <DEDUP_REMOVED lines=8> */
[----:B------:R-:W-:Y:S04]  /*69280*/  STL.64 [R1+0x2d78], R6 ;  /* 0x002d780601007387 */ /* 0x000fe80000100a00 */
[----:B------:R0:W-:Y:S04]  /*69290*/  STL.64 [R1+0x2d70], R4 ;  /* 0x002d700401007387 */ /* 0x0001e80000100a00 */
[----:B0-----:R-:W4:Y:S04]  /*692a0*/  LDL.LU R4, [R1+0x5d0] ;  /* 0x0005d00001047983 */ /* 0x001f280000300800 */
[----:B------:R-:W4:Y:S04]  /*692b0*/  LDL.LU R5, [R1+0x5d4] ;  /* 0x0005d40001057983 */ /* 0x000f280000300800 */
[----:B------:R-:W4:Y:S04]  /*692c0*/  LDL.LU R6, [R1+0x5d8] ;  /* 0x0005d80001067983 */ /* 0x000f280000300800 */
[----:B------:R-:W4:Y:S04]  /*692d0*/  LDL.LU R7, [R1+0x5dc] ;  /* 0x0005dc0001077983 */ /* 0x000f280000300800 */
[----:B------:R0:W-:Y:S04]  /*692e0*/  STL.64 [R1+0x620], R12 ;  /* 0x0006200c01007387 */ /* 0x0001e80000100a00 */
[----:B------:R1:W-:Y:S04]  /*692f0*/  STL.64 [R1+0x628], R14 ;  /* 0x0006280e01007387 */ /* 0x0003e80000100a00 */
[----:B0-----:R-:W2:Y:S01]  /*69300*/  LDL.LU.64 R12, [R1+0x2f48] ;  /* 0x002f4800010c7983 */ /* 0x001ea20000300a00 */
[----:B-1----:R-:W-:-:S02]  /*69310*/  IMAD.MOV.U32 R15, RZ, RZ, R24 ;  /* 0x000000ffff0f7224 */ /* 0x002fc400078e0018 */
[----:B------:R-:W-:Y:S02]  /*69320*/  IMAD.MOV.U32 R14, RZ, RZ, R25 ;  /* 0x000000ffff0e7224 */ /* 0x000fe400078e0019 */
[----:B------:R-:W2:Y:S04]  /*69330*/  LDL.LU.64 R24, [R1+0x2f40] ;  /* 0x002f400001187983 */ /* 0x000ea80000300a00 */
[----:B------:R-:W-:Y:S01]  /*69340*/  STL.64 [R1+0x2da0], R14 ;  /* 0x002da00e01007387 */ /* 0x000fe20000100a00 */
[----:B--2---:R-:W-:Y:S03]  /*69350*/  HMMA.16816.F32 R8, R20, R24, R8 ;  /* 0x000000181408723c */ /* 0x004fe60000001808 */
[----:B------:R0:W-:Y:S01]  /*69360*/  STL.64 [R1+0x2d98], R12 ;  /* 0x002d980c01007387 */ /* 0x0001e20000100a00 */
[----:B------:R-:W-:-:S02]  /*69370*/  IMAD.MOV.U32 R2, RZ, RZ, R24 ;  /* 0x000000ffff027224 */ /* 0x000fc400078e0018 */
[----:B------:R-:W-:Y:S01]  /*69380*/  IMAD.MOV.U32 R3, RZ, RZ, R25 ;  /* 0x000000ffff037224 */ /* 0x000fe200078e0019 */
[----:B0-----:R-:W2:-:S12]  /*69390*/  LDL.LU.64 R12, [R1+0x150] ;  /* 0x00015000010c7983 */ /* 0x001e980000300a00 */
        /* <DEDUP_REMOVED lines=24> */
[----:B0-----:R-:W3:Y:S04]  /*69520*/  LDL.LU.64 R10, [R1+0x2f08] ;  /* 0x002f0800010a7983 */ /* 0x001ee80000300a00 */
[----:B------:R-:W3:Y:S04]  /*69530*/  LDL.LU.64 R8, [R1+0x2f00] ;  /* 0x002f000001087983 */ /* 0x000ee80000300a00 */
        /* <DEDUP_REMOVED lines=8> */
[----:B0-----:R-:W4:Y:S01]  /*695c0*/  LDL.LU.64 R24, [R1+0x2ee8] ;  /* 0x002ee80001187983 */ /* 0x001f220000300a00 */
[----:B------:R-:W-:Y:S02]  /*695d0*/  IMAD.MOV.U32 R2, RZ, RZ, R13 ;  /* 0x000000ffff027224 */ /* 0x000fe400078e000d */
[----:B------:R-:W-:-:S03]  /*695e0*/  IMAD.MOV.U32 R28, RZ, RZ, R12 ;  /* 0x000000ffff1c7224 */ /* 0x000fc600078e000c */
[----:B------:R-:W-:Y:S04]  /*695f0*/  STL [R1+0x2cb8], R2 ;  /* 0x002cb80201007387 */ /* 0x000fe80000100800 */
[----:B------:R-:W-:Y:S01]  /*69600*/  STL [R1+0x2cb4], R28 ;  /* 0x002cb41c01007387 */ /* 0x000fe20000100800 */
[----:B----4-:R-:W-:Y:S01]  /*69610*/  HMMA.16816.F32 R4, R20, R24, R4 ;  /* 0x000000181404723c */ /* 0x010fe20000001804 */
[----:B------:R-:W-:Y:S02]  /*69620*/  IMAD.MOV.U32 R0, RZ, RZ, R25 ;  /* 0x000000ffff007224 */ /* 0x000fe400078e0019 */
[----:B------:R-:W-:-:S15]  /*69630*/  IMAD.MOV.U32 R3, RZ, RZ, R24 ;  /* 0x000000ffff037224 */ /* 0x000fde00078e0018 */
[----:B------:R-:W-:Y:S01]  /*69640*/  NOP ;  /* 0x0000000000007918 */ /* 0x000fe20000000000 */
[----:B------:R-:W-:Y:S04]  /*69650*/  STL.64 [R1+0x5d0], R4 ;  /* 0x0005d00401007387 */ /* 0x000fe80000100a00 */
[----:B------:R3:W-:Y:S02]  /*69660*/  STL.64 [R1+0x5d8], R6 ;  /* 0x0005d80601007387 */ /* 0x0007e40000100a00 */
[----:B---3--:R-:W-:Y:S02]  /*69670*/  HMMA.16816.F32 R4, R20, R16, R8 ;  /* 0x000000101404723c */ /* 0x008fe40000001808 */
[----:B------:R-:W-:Y:S04]  /*69680*/  STL [R1+0x2cc0], R0 ;  /* 0x002cc00001007387 */ /* 0x000fe80000100800 */
[----:B------:R-:W-:-:S13]  /*69690*/  STL [R1+0x2cbc], R3 ;  /* 0x002cbc0301007387 */ /* 0x000fda0000100800 */
[----:B------:R-:W-:Y:S04]  /*696a0*/  STL.64 [R1+0x5c0], R4 ;  /* 0x0005c00401007387 */ /* 0x000fe80000100a00 */
[----:B------:R-:W-:Y:S04]  /*696b0*/  STL.64 [R1+0x5c8], R6 ;  /* 0x0005c80601007387 */ /* 0x000fe80000100a00 */
[----:B------:R-:W2:Y:S04]  /*696c0*/  LDL.LU.64 R12, [R1+0xe0] ;  /* 0x0000e000010c7983 */ /* 0x000ea80000300a00 */
[----:B--2---:R0:W-:Y:S04]  /*696d0*/  STL.64 [R1+0x2e88], R12 ;  /* 0x002e880c01007387 */ /* 0x0041e80000100a00 */
[----:B0-----:R-:W2:Y:S04]  /*696e0*/  LDL.LU.64 R12, [R1+0xf0] ;  /* 0x0000f000010c7983 */ /* 0x001ea80000300a00 */
[----:B--2---:R0:W-:Y:S04]  /*696f0*/  STL.64 [R1+0x2ea0], R12 ;  /* 0x002ea00c01007387 */ /* 0x0041e80000100a00 */
[----:B------:R-:W2:Y:S04]  /*69700*/  LDL.LU R4, [R1+0x560] ;  /* 0x0005600001047983 */ /* 0x000ea80000300800 */
[----:B------:R-:W2:Y:S04]  /*69710*/  LDL.LU R5, [R1+0x564] ;  /* 0x0005640001057983 */ /* 0x000ea80000300800 */
[----:B------:R-:W3:Y:S04]  /*69720*/  LDL.LU R6, [R1+0x568] ;  /* 0x0005680001067983 */ /* 0x000ee80000300800 */
[----:B------:R-:W3:Y:S04]  /*69730*/  LDL.LU R7, [R1+0x56c] ;  /* 0x00056c0001077983 */ /* 0x000ee80000300800 */
[----:B0-----:R-:W4:Y:S04]  /*69740*/  LDL.LU.64 R12, [R1+0x100] ;  /* 0x00010000010c7983 */ /* 0x001f280000300a00 */
[----:B----4-:R0:W-:Y:S04]  /*69750*/  STL.64 [R1+0x2eb8], R12 ;  /* 0x002eb80c01007387 */ /* 0x0101e80000100a00 */
[----:B0-----:R-:W4:Y:S04]  /*69760*/  LDL.LU.64 R12, [R1+0x110] ;  /* 0x00011000010c7983 */ /* 0x001f280000300a00 */
[----:B----4-:R0:W-:Y:S04]  /*69770*/  STL.64 [R1+0x2ed0], R12 ;  /* 0x002ed00c01007387 */ /* 0x0101e80000100a00 */
[----:B0-----:R-:W4:Y:S04]  /*69780*/  LDL.LU.64 R12, [R1+0x120] ;  /* 0x00012000010c7983 */ /* 0x001f280000300a00 */
        /* <DEDUP_REMOVED lines=30> */
[----:B------:R-:W3:Y:S01]  /*69970*/  LDL.LU.64 R24, [R1+0xd0] ;  /* 0x0000d00001187983 */ /* 0x000ee20000300a00 */
[----:B------:R-:W-:-:S03]  /*69980*/  IMAD.MOV.U32 R29, RZ, RZ, R17 ;  /* 0x000000ffff1d7224 */ /* 0x000fc600078e0011 */
[----:B------:R-:W3:Y:S01]  /*69990*/  LDL.LU R8, [R1+0x550] ;  /* 0x0005500001087983 */ /* 0x000ee20000300800 */
[----:B------:R-:W-:-:S03]  /*699a0*/  IMAD.MOV.U32 R28, RZ, RZ, R16 ;  /* 0x000000ffff1c7224 */ /* 0x000fc600078e0010 */
[----:B------:R-:W3:Y:S04]  /*699b0*/  LDL.LU R9, [R1+0x554] ;  /* 0x0005540001097983 */ /* 0x000ee80000300800 */
[----:B------:R-:W3:Y:S04]  /*699c0*/  LDL.LU R10, [R1+0x558] ;  /* 0x00055800010a7983 */ /* 0x000ee80000300800 */
[----:B------:R-:W3:Y:S04]  /*699d0*/  LDL.LU R11, [R1+0x55c] ;  /* 0x00055c00010b7983 */ /* 0x000ee80000300800 */
[----:B------:R-:W3:Y:S04]  /*699e0*/  LDL.LU.64 R16, [R1+0xc0] ;  /* 0x0000c00001107983 */ /* 0x000ee80000300a00 */
        /* <DEDUP_REMOVED lines=53> */
[----:B------:R-:W-:-:S03]  /*69d40*/  IMAD.MOV.U32 R3, RZ, RZ, R12 ;  /* 0x000000ffff037224 */ /* 0x000fc600078e000c */
[----:B------:R-:W-:Y:S04]  /*69d50*/  STL [R1+0x2cf0], R0 ;  /* 0x002cf00001007387 */ /* 0x000fe80000100800 */
[----:B------:R-:W-:Y:S01]  /*69d60*/  STL [R1+0x2cec], R3 ;  /* 0x002cec0301007387 */ /* 0x000fe20000100800 */
[----:B---3--:R-:W-:Y:S02]  /*69d70*/  IMAD.MOV.U32 R29, RZ, RZ, R25 ;  /* 0x000000ffff1d7224 */ /* 0x008fe400078e0019 */
        /* <DEDUP_REMOVED lines=127> */
[----:B------:R-:W-:Y:S04]  /*6a570*/  STL.64 [R1+0x4e8], R6 ;  /* 0x0004e80601007387 */ /* 0x000fe80000100a00 */
[----:B------:R-:W2:Y:S04]  /*6a580*/  LDL.LU R12, [R1+0x480] ;  /* 0x00048000010c7983 */ /* 0x000ea80000300800 */
[----:B------:R-:W2:Y:S04]  /*6a590*/  LDL.LU R13, [R1+0x484] ;  /* 0x00048400010d7983 */ /* 0x000ea80000300800 */
[----:B------:R-:W3:Y:S04]  /*6a5a0*/  LDL.LU R14, [R1+0x488] ;  /* 0x00048800010e7983 */ /* 0x000ee80000300800 */
[----:B------:R-:W3:Y:S04]  /*6a5b0*/  LDL.LU R15, [R1+0x48c] ;  /* 0x00048c00010f7983 */ /* 0x000ee80000300800 */
[----:B0-----:R-:W4:Y:S04]  /*6a5c0*/  LDL.LU.64 R4, [R1+0x40] ;  /* 0x0000400001047983 */ /* 0x001f280000300a00 */
[----:B------:R-:W2:Y:S04]  /*6a5d0*/  LDL.LU R24, [R1+0x4c0] ;  /* 0x0004c00001187983 */ /* 0x000ea80000300800 */
[----:B------:R-:W2:Y:S04]  /*6a5e0*/  LDL.LU R25, [R1+0x4c4] ;  /* 0x0004c40001197983 */ /* 0x000ea80000300800 */
[----:B------:R-:W2:Y:S04]  /*6a5f0*/  LDL.LU R26, [R1+0x4c8] ;  /* 0x0004c800011a7983 */ /* 0x000ea80000300800 */
[----:B------:R-:W2:Y:S04]  /*6a600*/  LDL.LU R27, [R1+0x4cc] ;  /* 0x0004cc00011b7983 */ /* 0x000ea80000300800 */
[----:B--2---:R-:W-:Y:S04]  /*6a610*/  STL.64 [R1+0x2e00], R26 ;  /* 0x002e001a01007387 */ /* 0x004fe80000100a00 */
[----:B------:R0:W-:Y:S04]  /*6a620*/  STL.64 [R1+0x2df8], R24 ;  /* 0x002df81801007387 */ /* 0x0001e80000100a00 */
[----:B0-----:R-:W4:Y:S04]  /*6a630*/  LDL.LU R24, [R1+0x4d0] ;  /* 0x0004d00001187983 */ /* 0x001f280000300800 */
[----:B------:R-:W4:Y:S04]  /*6a640*/  LDL.LU R25, [R1+0x4d4] ;  /* 0x0004d40001197983 */ /* 0x000f280000300800 */
[----:B------:R-:W4:Y:S04]  /*6a650*/  LDL.LU R26, [R1+0x4d8] ;  /* 0x0004d800011a7983 */ /* 0x000f280000300800 */
[----:B------:R-:W4:Y:S04]  /*6a660*/  LDL.LU R27, [R1+0x4dc] ;  /* 0x0004dc00011b7983 */ /* 0x000f280000300800 */
[----:B------:R-:W2:Y:S04]  /*6a670*/  LDL.LU.64 R8, [R1+0x30] ;  /* 0x0000300001087983 */ /* 0x000ea80000300a00 */
        /* <DEDUP_REMOVED lines=8> */
[----:B0-----:R-:W2:Y:S01]  /*6a700*/  LDL.LU.64 R12, [R1+0x10] ;  /* 0x00001000010c7983 */ /* 0x001ea20000300a00 */
[----:B------:R-:W-:-:S02]  /*6a710*/  IMAD.MOV.U32 R28, RZ, RZ, R16 ;  /* 0x000000ffff1c7224 */ /* 0x000fc400078e0010 */
[----:B------:R-:W-:Y:S01]  /*6a720*/  IMAD.MOV.U32 R0, RZ, RZ, R17 ;  /* 0x000000ffff007224 */ /* 0x000fe200078e0011 */
[----:B--2---:R0:W-:Y:S04]  /*6a730*/  STL.64 [R1+0x2de0], R12 ;  /* 0x002de00c01007387 */ /* 0x0041e80000100a00 */
[----:B0-----:R-:W2:Y:S04]  /*6a740*/  LDL.LU.64 R12, [R1+0x20] ;  /* 0x00002000010c7983 */ /* 0x001ea80000300a00 */
[----:B------:R-:W3:Y:S01]  /*6a750*/  LDL.LU.64 R16, [R1] ;  /* 0x0000000001107983 */ /* 0x000ee20000300a00 */
[----:B----4-:R-:W-:Y:S03]  /*6a760*/  HMMA.16816.F32 R24, R20, R4, R24 ;  /* 0x000000041418723c */ /* 0x010fe60000001818 */
        /* <DEDUP_REMOVED lines=10> */
[----:B------:R-:W3:Y:S04]  /*6a810*/  LDL.LU R19, [R1+0x4bc] ;  /* 0x0004bc0001137983 */ /* 0x000ee80000300800 */
[----:B------:R-:W-:Y:S04]  /*6a820*/  STL [R1+0x2d38], R0 ;  /* 0x002d380001007387 */ /* 0x000fe80000100800 */
[----:B------:R-:W-:Y:S04]  /*6a830*/  STL [R1+0x2d34], R28 ;  /* 0x002d341c01007387 */ /* 0x000fe80000100800 */
[----:B------:R-:W-:Y:S04]  /*6a840*/  STL.64 [R1+0x4d0], R24 ;  /* 0x0004d01801007387 */ /* 0x000fe80000100a00 */
[----:B------:R0:W-:Y:S04]  /*6a850*/  STL.64 [R1+0x4d8], R26 ;  /* 0x0004d81a01007387 */ /* 0x0001e80000100a00 */
[----:B0-----:R-:W4:Y:S04]  /*6a860*/  LDL.LU.64 R26, [R1+0x2e00] ;  /* 0x002e0000011a7983 */ /* 0x001f280000300a00 */
[----:B------:R-:W4:Y:S01]  /*6a870*/  LDL.LU.64 R24, [R1+0x2df8] ;  /* 0x002df80001187983 */ /* 0x000f220000300a00 */
[----:B------:R-:W-:-:S02]  /*6a880*/  IMAD.MOV.U32 R3, RZ, RZ, R4 ;  /* 0x000000ffff037224 */ /* 0x000fc400078e0004 */
[----:B------:R-:W-:Y:S02]  /*6a890*/  IMAD.MOV.U32 R29, RZ, RZ, R5 ;  /* 0x000000ffff1d7224 */ /* 0x000fe400078e0005 */
[----:B------:R-:W-:-:S03]  /*6a8a0*/  IMAD.MOV.U32 R28, RZ, RZ, R8 ;  /* 0x000000ffff1c7224 */ /* 0x000fc600078e0008 */
[----:B------:R-:W-:Y:S04]  /*6a8b0*/  STL [R1+0x2d40], R29 ;  /* 0x002d401d01007387 */ /* 0x000fe80000100800 */
[----:B------:R0:W-:Y:S01]  /*6a8c0*/  STL [R1+0x2d3c], R3 ;  /* 0x002d3c0301007387 */ /* 0x0001e20000100800 */
[----:B------:R-:W-:Y:S02]  /*6a8d0*/  IMAD.MOV.U32 R2, RZ, RZ, R9 ;  /* 0x000000ffff027224 */ /* 0x000fe400078e0009 */
[----:B--2---:R-:W-:Y:S02]  /*6a8e0*/  IMAD.MOV.U32 R0, RZ, RZ, R13 ;  /* 0x000000ffff007224 */ /* 0x004fe400078e000d */
[----:B0-----:R-:W-:Y:S01]  /*6a8f0*/  IMAD.MOV.U32 R3, RZ, RZ, R12 ;  /* 0x000000ffff037224 */ /* 0x001fe200078e000c */
[C---:B---3--:R-:W-:Y:S08]  /*6a900*/  HMMA.16816.F32 R16, R20.reuse, R12, R16 ;  /* 0x0000000c1410723c */ /* 0x048ff00000001810 */
[----:B----4-:R-:W-:-:S15]  /*6a910*/  HMMA.16816.F32 R4, R20, R8, R24 ;  /* 0x000000081404723c */ /* 0x010fde0000001818 */
[----:B------:R-:W-:-:S04]  /*6a920*/  NOP ;  /* 0x0000000000007918 */ /* 0x000fc80000000000 */
[----:B------:R0:W-:Y:S04]  /*6a930*/  STL.64 [R1+0x4c0], R4 ;  /* 0x0004c00401007387 */ /* 0x0001e80000100a00 */
[----:B------:R1:W-:Y:S04]  /*6a940*/  STL.64 [R1+0x4c8], R6 ;  /* 0x0004c80601007387 */ /* 0x0003e80000100a00 */
[----:B------:R-:W2:Y:S04]  /*6a950*/  LDL.LU R8, [R1+0x470] ;  /* 0x0004700001087983 */ /* 0x000ea80000300800 */
[----:B------:R-:W2:Y:S04]  /*6a960*/  LDL.LU R9, [R1+0x474] ;  /* 0x0004740001097983 */ /* 0x000ea80000300800 */
[----:B------:R-:W2:Y:S04]  /*6a970*/  LDL.LU R10, [R1+0x478] ;  /* 0x00047800010a7983 */ /* 0x000ea80000300800 */
[----:B------:R-:W2:Y:S04]  /*6a980*/  LDL.LU R11, [R1+0x47c] ;  /* 0x00047c00010b7983 */ /* 0x000ea80000300800 */
[----:B0-----:R-:W3:Y:S04]  /*6a990*/  LDL.LU R4, [R1+0x460] ;  /* 0x0004600001047983 */ /* 0x001ee80000300800 */
[----:B------:R-:W3:Y:S04]  /*6a9a0*/  LDL.LU R5, [R1+0x464] ;  /* 0x0004640001057983 */ /* 0x000ee80000300800 */
[----:B-1----:R-:W3:Y:S04]  /*6a9b0*/  LDL.LU R6, [R1+0x468] ;  /* 0x0004680001067983 */ /* 0x002ee80000300800 */
[----:B------:R-:W3:Y:S04]  /*6a9c0*/  LDL.LU R7, [R1+0x46c] ;  /* 0x00046c0001077983 */ /* 0x000ee80000300800 */
[----:B------:R-:W4:Y:S04]  /*6a9d0*/  LDL.LU R24, [R1+0x3c0] ;  /* 0x0003c00001187983 */ /* 0x000f280000300800 */
[----:B------:R-:W4:Y:S04]  /*6a9e0*/  LDL.LU R25, [R1+0x3c4] ;  /* 0x0003c40001197983 */ /* 0x000f280000300800 */
[----:B------:R-:W4:Y:S04]  /*6a9f0*/  LDL.LU R26, [R1+0x3c8] ;  /* 0x0003c800011a7983 */ /* 0x000f280000300800 */
[----:B------:R-:W4:Y:S04]  /*6aa00*/  LDL.LU R27, [R1+0x3cc] ;  /* 0x0003cc00011b7983 */ /* 0x000f280000300800 */
[----:B------:R-:W-:Y:S04]  /*6aa10*/  STL [R1+0x2d48], R2 ;  /* 0x002d480201007387 */ /* 0x000fe80000100800 */
[----:B------:R-:W-:Y:S04]  /*6aa20*/  STL [R1+0x2d44], R28 ;  /* 0x002d441c01007387 */ /* 0x000fe80000100800 */
        /* <DEDUP_REMOVED lines=32> */
[----:B------:R0:W-:Y:S01]  /*6ac30*/  STL.64 [R1+0x2a48], R16 ;  /* 0x002a481001007387 */ /* 0x0001e20000100a00 */
[----:B--2---:R-:W-:Y:S01]  /*6ac40*/  HMMA.16816.F32 R8, R20, R12, R8 ;  /* 0x0000000c1408723c */ /* 0x004fe20000001808 */
[----:B0-----:R-:W-:-:S02]  /*6ac50*/  IMAD.MOV.U32 R16, RZ, RZ, R15 ;  /* 0x000000ffff107224 */ /* 0x001fc400078e000f */
[----:B------:R-:W-:Y:S01]  /*6ac60*/  IMAD.MOV.U32 R17, RZ, RZ, R14 ;  /* 0x000000ffff117224 */ /* 0x000fe200078e000e */
[----:B------:R-:W2:Y:S04]  /*6ac70*/  LDL.LU R15, [R1+0x2d94] ;  /* 0x002d9400010f7983 */ /* 0x000ea80000300800 */
[----:B------:R-:W2:Y:S04]  /*6ac80*/  LDL.LU R14, [R1+0x2d90] ;  /* 0x002d9000010e7983 */ /* 0x000ea80000300800 */
[----:B------:R0:W-:Y:S04]  /*6ac90*/  STL.64 [R1+0x2d50], R16 ;  /* 0x002d501001007387 */ /* 0x0001e80000100a00 */
[----:B0-----:R-:W3:Y:S04]  /*6aca0*/  LDL.LU R16, [R1+0x3b0] ;  /* 0x0003b00001107983 */ /* 0x001ee80000300800 */
[----:B------:R-:W3:Y:S04]  /*6acb0*/  LDL.LU R17, [R1+0x3b4] ;  /* 0x0003b40001117983 */ /* 0x000ee80000300800 */
[----:B------:R-:W3:Y:S04]  /*6acc0*/  LDL.LU R18, [R1+0x3b8] ;  /* 0x0003b80001127983 */ /* 0x000ee80000300800 */
[----:B------:R-:W3:Y:S04]  /*6acd0*/  LDL.LU R19, [R1+0x3bc] ;  /* 0x0003bc0001137983 */ /* 0x000ee80000300800 */
[----:B------:R-:W-:Y:S04]  /*6ace0*/  STL.64 [R1+0x470], R8 ;  /* 0x0004700801007387 */ /* 0x000fe80000100a00 */
[----:B------:R0:W-:Y:S04]  /*6acf0*/  STL.64 [R1+0x478], R10 ;  /* 0x0004780a01007387 */ /* 0x0001e80000100a00 */
[----:B0-----:R-:W3:Y:S04]  /*6ad00*/  LDL.LU.64 R10, [R1+0x2d88] ;  /* 0x002d8800010a7983 */ /* 0x001ee80000300a00 */
[----:B------:R-:W3:Y:S04]  /*6ad10*/  LDL.LU.64 R8, [R1+0x2d80] ;  /* 0x002d800001087983 */ /* 0x000ee80000300a00 */
[----:B--2---:R-:W-:Y:S04]  /*6ad20*/  STL.64 [R1+0x2a40], R14 ;  /* 0x002a400e01007387 */ /* 0x004fe80000100a00 */
[----:B------:R0:W-:Y:S04]  /*6ad30*/  STL.64 [R1+0x2a38], R12 ;  /* 0x002a380c01007387 */ /* 0x0001e80000100a00 */
[----:B0-----:R-:W2:Y:S04]  /*6ad40*/  LDL.LU R12, [R1+0x390] ;  /* 0x00039000010c7983 */ /* 0x001ea80000300800 */
[----:B------:R-:W2:Y:S04]  /*6ad50*/  LDL.LU R13, [R1+0x394] ;  /* 0x00039400010d7983 */ /* 0x000ea80000300800 */
[----:B------:R-:W2:Y:S04]  /*6ad60*/  LDL.LU R14, [R1+0x398] ;  /* 0x00039800010e7983 */ /* 0x000ea80000300800 */
[----:B------:R-:W2:Y:S01]  /*6ad70*/  LDL.LU R15, [R1+0x39c] ;  /* 0x00039c00010f7983 */ /* 0x000ea20000300800 */
[----:B---3--:R-:W-:-:S15]  /*6ad80*/  HMMA.16816.F32 R4, R20, R8, R4 ;  /* 0x000000081404723c */ /* 0x008fde0000001804 */
[----:B------:R-:W-:-:S04]  /*6ad90*/  NOP ;  /* 0x0000000000007918 */ /* 0x000fc80000000000 */
[----:B------:R-:W-:Y:S04]  /*6ada0*/  STL.64 [R1+0x460], R4 ;  /* 0x0004600401007387 */ /* 0x000fe80000100a00 */
[----:B------:R0:W-:Y:S04]  /*6adb0*/  STL.64 [R1+0x468], R6 ;  /* 0x0004680601007387 */ /* 0x0001e80000100a00 */
[----:B0-----:R-:W3:Y:S04]  /*6adc0*/  LDL.LU.64 R6, [R1+0x2d78] ;  /* 0x002d780001067983 */ /* 0x001ee80000300a00 */
[----:B------:R-:W4:Y:S04]  /*6add0*/  LDL.LU.64 R4, [R1+0x2d70] ;  /* 0x002d700001047983 */ /* 0x000f280000300a00 */
[----:B------:R-:W-:Y:S04]  /*6ade0*/  STL.64 [R1+0x2a30], R10 ;  /* 0x002a300a01007387 */ /* 0x000fe80000100a00 */
[----:B------:R3:W-:Y:S02]  /*6adf0*/  STL.64 [R1+0x2a28], R8 ;  /* 0x002a280801007387 */ /* 0x0007e40000100a00 */
[----:B---3--:R-:W-:-:S02]  /*6ae00*/  IMAD.MOV.U32 R8, RZ, RZ, R6 ;  /* 0x000000ffff087224 */ /* 0x008fc400078e0006 */
[----:B------:R-:W-:Y:S01]  /*6ae10*/  IMAD.MOV.U32 R9, RZ, RZ, R7 ;  /* 0x000000ffff097224 */ /* 0x000fe200078e0007 */
[----:B------:R-:W3:Y:S04]  /*6ae20*/  LDL.LU R6, [R1+0x2d6c] ;  /* 0x002d6c0001067983 */ /* 0x000ee80000300800 */
[----:B------:R-:W3:Y:S01]  /*6ae30*/  LDL.LU R7, [R1+0x2d68] ;  /* 0x002d680001077983 */ /* 0x000ee20000300800 */
[----:B----4-:R-:W-:Y:S03]  /*6ae40*/  HMMA.16816.F32 R20, R20, R4, R24 ;  /* 0x000000041414723c */ /* 0x010fe60000001818 */
[----:B------:R-:W4:Y:S04]  /*6ae50*/  LDL.LU.64 R26, [R1+0x2d60] ;  /* 0x002d6000011a7983 */ /* 0x000f280000300a00 */
[----:B------:R-:W4:-:S12]  /*6ae60*/  LDL.LU.64 R24, [R1+0x2d58] ;  /* 0x002d580001187983 */ /* 0x000f180000300a00 */
[----:B------:R0:W-:Y:S04]  /*6ae70*/  STL.64 [R1+0x3c0], R20 ;  /* 0x0003c01401007387 */ /* 0x0001e80000100a00 */
[----:B------:R1:W-:Y:S04]  /*6ae80*/  STL.64 [R1+0x3c8], R22 ;  /* 0x0003c81601007387 */ /* 0x0003e80000100a00 */
[----:B0-----:R-:W2:Y:S04]  /*6ae90*/  LDL.LU R20, [R1+0x3a0] ;  /* 0x0003a00001147983 */ /* 0x001ea80000300800 */
[----:B------:R-:W2:Y:S04]  /*6aea0*/  LDL.LU R21, [R1+0x3a4] ;  /* 0x0003a40001157983 */ /* 0x000ea80000300800 */
[----:B-1----:R-:W2:Y:S04]  /*6aeb0*/  LDL.LU R22, [R1+0x3a8] ;  /* 0x0003a80001167983 */ /* 0x002ea80000300800 */
[----:B------:R-:W2:Y:S04]  /*6aec0*/  LDL.LU R23, [R1+0x3ac] ;  /* 0x0003ac0001177983 */ /* 0x000ea80000300800 */
[----:B---3--:R-:W-:Y:S04]  /*6aed0*/  STL.64 [R1+0x2a60], R6 ;  /* 0x002a600601007387 */ /* 0x008fe80000100a00 */
[----:B------:R0:W-:Y:S04]  /*6aee0*/  STL.64 [R1+0x2a58], R4 ;  /* 0x002a580401007387 */ /* 0x0001e80000100a00 */
[----:B0-----:R-:W4:Y:S04]  /*6aef0*/  LDL.LU R4, [R1+0x1b0] ;  /* 0x0001b00001047983 */ /* 0x001f280000300800 */
[----:B------:R-:W4:Y:S02]  /*6af00*/  LDL.LU R5, [R1+0x1b4] ;  /* 0x0001b40001057983 */ /* 0x000f240000300800 */
[C---:B----4-:R-:W-:Y:S02]  /*6af10*/  HMMA.16816.F32 R4, R24.reuse, R4, R16 ;  /* 0x000000041804723c */ /* 0x050fe40000001810 */
[----:B------:R-:W3:Y:S06]  /*6af20*/  LDL.LU.64 R16, [R1+0x2d50] ;  /* 0x002d500001107983 */ /* 0x000eec0000300a00 */
[C---:B--2---:R-:W-:Y:S11]  /*6af30*/  HMMA.16816.F32 R8, R24.reuse, R8, R20 ;  /* 0x000000081808723c */ /* 0x044ff60000001814 */
[----:B------:R-:W-:Y:S04]  /*6af40*/  STL.64 [R1+0x3b0], R4 ;  /* 0x0003b00401007387 */ /* 0x000fe80000100a00 */
[----:B------:R3:W-:Y:S04]  /*6af50*/  STL.64 [R1+0x3b8], R6 ;  /* 0x0003b80601007387 */ /* 0x0007e80000100a00 */
[----:B------:R-:W-:Y:S04]  /*6af60*/  STL.64 [R1+0x3a0], R8 ;  /* 0x0003a00801007387 */ /* 0x000fe80000100a00 */
[----:B------:R-:W-:Y:S01]  /*6af70*/  STL.64 [R1+0x3a8], R10 ;  /* 0x0003a80a01007387 */ /* 0x000fe20000100a00 */
[----:B---3--:R-:W-:Y:S01]  /*6af80*/  HMMA.16816.F32 R4, R24, R16, R12 ;  /* 0x000000101804723c */ /* 0x008fe2000000180c */
[----:B------:R-:W-:-:S02]  /*6af90*/  IMAD.MOV.U32 R16, RZ, RZ, R3 ;  /* 0x000000ffff107224 */ /* 0x000fc400078e0003 */
[----:B------:R-:W-:Y:S01]  /*6afa0*/  IMAD.MOV.U32 R17, RZ, RZ, R2 ;  /* 0x000000ffff117224 */ /* 0x000fe200078e0002 */
[----:B------:R-:W2:-:S15]  /*6afb0*/  LDL.LU R3, [R1+0x2d4c] ;  /* 0x002d4c0001037983 */ /* 0x000e9e0000300800 */
[----:B------:R0:W-:Y:S04]  /*6afc0*/  STL.64 [R1+0x390], R4 ;  /* 0x0003900401007387 */ /* 0x0001e80000100a00 */
[----:B------:R1:W-:Y:S04]  /*6afd0*/  STL.64 [R1+0x398], R6 ;  /* 0x0003980601007387 */ /* 0x0003e80000100a00 */
[----:B------:R-:W3:Y:S04]  /*6afe0*/  LDL.LU R2, [R1+0x2d48] ;  /* 0x002d480001027983 */ /* 0x000ee80000300800 */
[----:B------:R4:W-:Y:S04]  /*6aff0*/  STL.64 [R1+0x2a68], R16 ;  /* 0x002a681001007387 */ /* 0x0009e80000100a00 */
[----:B0-----:R-:W2:Y:S04]  /*6b000*/  LDL.LU R4, [R1+0x200] ;  /* 0x0002000001047983 */ /* 0x001ea80000300800 */
[----:B------:R-:W2:Y:S04]  /*6b010*/  LDL.LU R5, [R1+0x204] ;  /* 0x0002040001057983 */ /* 0x000ea80000300800 */
[----:B-1----:R-:W2:Y:S04]  /*6b020*/  LDL.LU R6, [R1+0x208] ;  /* 0x0002080001067983 */ /* 0x002ea80000300800 */
[----:B------:R-:W2:Y:S01]  /*6b030*/  LDL.LU R7, [R1+0x20c] ;  /* 0x00020c0001077983 */ /* 0x000ea20000300800 */
[----:B----4-:R-:W-:-:S02]  /*6b040*/  IMAD.MOV.U32 R16, RZ, RZ, R28 ;  /* 0x000000ffff107224 */ /* 0x010fc400078e001c */
[----:B------:R-:W-:Y:S01]  /*6b050*/  IMAD.MOV.U32 R17, RZ, RZ, R29 ;  /* 0x000000ffff117224 */ /* 0x000fe200078e001d */
[----:B--2---:R-:W-:Y:S04]  /*6b060*/  STL.64 [R1+0x2a78], R6 ;  /* 0x002a780601007387 */ /* 0x004fe80000100a00 */
[----:B------:R0:W-:Y:S04]  /*6b070*/  STL.64 [R1+0x2a70], R4 ;  /* 0x002a700401007387 */ /* 0x0001e80000100a00 */
[----:B------:R-:W2:Y:S04]  /*6b080*/  LDL.LU R28, [R1+0x2d44] ;  /* 0x002d4400011c7983 */ /* 0x000ea80000300800 */
[----:B------:R-:W4:Y:S04]  /*6b090*/  LDL.LU R29, [R1+0x2d40] ;  /* 0x002d4000011d7983 */ /* 0x000f280000300800 */
        /* <DEDUP_REMOVED lines=17> */
[----:B---3--:R-:W-:Y:S01]  /*6b1b0*/  IMAD.MOV.U32 R17, RZ, RZ, R2 ;  /* 0x000000ffff117224 */ /* 0x008fe200078e0002 */
[----:B--2---:R-:W-:Y:S04]  /*6b1c0*/  STL.64 [R1+0x2aa8], R6 ;  /* 0x002aa80601007387 */ /* 0x004fe80000100a00 */
[----:B------:R-:W-:Y:S04]  /*6b1d0*/  STL.64 [R1+0x2aa0], R4 ;  /* 0x002aa00401007387 */ /* 0x000fe80000100a00 */
[----:B------:R-:W2:Y:S04]  /*6b1e0*/  LDL.LU R28, [R1+0x2d34] ;  /* 0x002d3400011c7983 */ /* 0x000ea80000300800 */
[----:B------:R-:W3:Y:S04]  /*6b1f0*/  LDL.LU R2, [R1+0x2d30] ;  /* 0x002d300001027983 */ /* 0x000ee80000300800 */
[----:B------:R0:W-:Y:S02]  /*6b200*/  STL.64 [R1+0x2ab0], R16 ;  /* 0x002ab01001007387 */ /* 0x0001e40000100a00 */
[----:B0-----:R-:W-:-:S02]  /*6b210*/  IMAD.MOV.U32 R16, RZ, RZ, R3 ;  /* 0x000000ffff107224 */ /* 0x001fc400078e0003 */
[----:B----4-:R-:W-:Y:S01]  /*6b220*/  IMAD.MOV.U32 R17, RZ, RZ, R29 ;  /* 0x000000ffff117224 */ /* 0x010fe200078e001d */
[----:B------:R-:W4:Y:S04]  /*6b230*/  LDL.LU R3, [R1+0x2d2c] ;  /* 0x002d2c0001037983 */ /* 0x000f280000300800 */
[----:B------:R-:W3:Y:S04]  /*6b240*/  LDL.LU R29, [R1+0x2d28] ;  /* 0x002d2800011d7983 */ /* 0x000ee80000300800 */
[----:B------:R0:W-:Y:S04]  /*6b250*/  STL.64 [R1+0x2ac8], R16 ;  /* 0x002ac81001007387 */ /* 0x0001e80000100a00 */
[----:B------:R-:W3:Y:S04]  /*6b260*/  LDL.LU R4, [R1+0x230] ;  /* 0x0002300001047983 */ /* 0x000ee80000300800 */
[----:B------:R-:W3:Y:S04]  /*6b270*/  LDL.LU R5, [R1+0x234] ;  /* 0x0002340001057983 */ /* 0x000ee80000300800 */
[----:B------:R-:W3:Y:S04]  /*6b280*/  LDL.LU R6, [R1+0x238] ;  /* 0x0002380001067983 */ /* 0x000ee80000300800 */
[----:B------:R-:W3:Y:S01]  /*6b290*/  LDL.LU R7, [R1+0x23c] ;  /* 0x00023c0001077983 */ /* 0x000ee20000300800 */
[----:B0-----:R-:W-:-:S02]  /*6b2a0*/  IMAD.MOV.U32 R17, RZ, RZ, R0 ;  /* 0x000000ffff117224 */ /* 0x001fc400078e0000 */
[----:B--2---:R-:W-:Y:S02]  /*6b2b0*/  IMAD.MOV.U32 R16, RZ, RZ, R28 ;  /* 0x000000ffff107224 */ /* 0x004fe400078e001c */
[----:B------:R-:W2:Y:S04]  /*6b2c0*/  LDL.LU R28, [R1+0x2d24] ;  /* 0x002d2400011c7983 */ /* 0x000ea80000300800 */
[----:B------:R-:W2:Y:S04]  /*6b2d0*/  LDL.LU R0, [R1+0x2d20] ;  /* 0x002d200001007983 */ /* 0x000ea80000300800 */
[----:B------:R-:W-:Y:S04]  /*6b2e0*/  STL.64 [R1+0x2ae0], R16 ;  /* 0x002ae01001007387 */ /* 0x000fe80000100a00 */
[----:B---3--:R-:W-:Y:S04]  /*6b2f0*/  STL.64 [R1+0x2ac0], R6 ;  /* 0x002ac00601007387 */ /* 0x008fe80000100a00 */
[----:B------:R0:W-:Y:S04]  /*6b300*/  STL.64 [R1+0x2ab8], R4 ;  /* 0x002ab80401007387 */ /* 0x0001e80000100a00 */
[----:B0-----:R-:W3:Y:S04]  /*6b310*/  LDL.LU R4, [R1+0x240] ;  /* 0x0002400001047983 */ /* 0x001ee80000300800 */
[----:B------:R-:W3:Y:S04]  /*6b320*/  LDL.LU R5, [R1+0x244] ;  /* 0x0002440001057983 */ /* 0x000ee80000300800 */
[----:B------:R-:W2:Y:S04]  /*6b330*/  LDL.LU R6, [R1+0x248] ;  /* 0x0002480001067983 */ /* 0x000ea80000300800 */
[----:B------:R-:W2:Y:S01]  /*6b340*/  LDL.LU R7, [R1+0x24c] ;  /* 0x00024c0001077983 */ /* 0x000ea20000300800 */
[----:B----4-:R-:W-:-:S02]  /*6b350*/  IMAD.MOV.U32 R16, RZ, RZ, R3 ;  /* 0x000000ffff107224 */ /* 0x010fc400078e0003 */
[----:B------:R-:W-:Y:S01]  /*6b360*/  IMAD.MOV.U32 R17, RZ, RZ, R2 ;  /* 0x000000ffff117224 */ /* 0x000fe200078e0002 */
[----:B------:R-:W4:Y:S04]  /*6b370*/  LDL.LU R3, [R1+0x2d1c] ;  /* 0x002d1c0001037983 */ /* 0x000f280000300800 */
[----:B------:R-:W4:Y:S04]  /*6b380*/  LDL.LU R2, [R1+0x2d18] ;  /* 0x002d180001027983 */ /* 0x000f280000300800 */
[----:B------:R-:W-:Y:S04]  /*6b390*/  STL.64 [R1+0x2af8], R16 ;  /* 0x002af81001007387 */ /* 0x000fe80000100a00 */
[----:B--2---:R-:W-:Y:S04]  /*6b3a0*/  STL.64 [R1+0x2ad8], R6 ;  /* 0x002ad80601007387 */ /* 0x004fe80000100a00 */
[----:B---3--:R0:W-:Y:S04]  /*6b3b0*/  STL.64 [R1+0x2ad0], R4 ;  /* 0x002ad00401007387 */ /* 0x0081e80000100a00 */
[----:B0-----:R-:W2:Y:S04]  /*6b3c0*/  LDL.LU R4, [R1+0x250] ;  /* 0x0002500001047983 */ /* 0x001ea80000300800 */
[----:B------:R-:W2:Y:S04]  /*6b3d0*/  LDL.LU R5, [R1+0x254] ;  /* 0x0002540001057983 */ /* 0x000ea80000300800 */
[----:B------:R-:W3:Y:S04]  /*6b3e0*/  LDL.LU R6, [R1+0x258] ;  /* 0x0002580001067983 */ /* 0x000ee80000300800 */
[----:B------:R-:W3:Y:S01]  /*6b3f0*/  LDL.LU R7, [R1+0x25c] ;  /* 0x00025c0001077983 */ /* 0x000ee20000300800 */
[----:B------:R-:W-:-:S02]  /*6b400*/  IMAD.MOV.U32 R16, RZ, RZ, R28 ;  /* 0x000000ffff107224 */ /* 0x000fc400078e001c */
[----:B------:R-:W-:Y:S01]  /*6b410*/  IMAD.MOV.U32 R17, RZ, RZ, R29 ;  /* 0x000000ffff117224 */ /* 0x000fe200078e001d */
[----:B------:R-:W2:Y:S04]  /*6b420*/  LDL.LU R28, [R1+0x2d14] ;  /* 0x002d1400011c7983 */ /* 0x000ea80000300800 */
[----:B------:R-:W4:Y:S04]  /*6b430*/  LDL.LU R29, [R1+0x2d10] ;  /* 0x002d1000011d7983 */ /* 0x000f280000300800 */
[----:B------:R-:W-:Y:S04]  /*6b440*/  STL.64 [R1+0x2b10], R16 ;  /* 0x002b101001007387 */ /* 0x000fe80000100a00 */
[----:B---3--:R-:W-:Y:S04]  /*6b450*/  STL.64 [R1+0x2af0], R6 ;  /* 0x002af00601007387 */ /* 0x008fe80000100a00 */
[----:B--2---:R0:W-:Y:S04]  /*6b460*/  STL.64 [R1+0x2ae8], R4 ;  /* 0x002ae80401007387 */ /* 0x0041e80000100a00 */
[----:B0-----:R-:W2:Y:S04]  /*6b470*/  LDL.LU R4, [R1+0x260] ;  /* 0x0002600001047983 */ /* 0x001ea80000300800 */
[----:B------:R-:W2:Y:S04]  /*6b480*/  LDL.LU R5, [R1+0x264] ;  /* 0x0002640001057983 */ /* 0x000ea80000300800 */
[----:B------:R-:W3:Y:S04]  /*6b490*/  LDL.LU R6, [R1+0x268] ;  /* 0x0002680001067983 */ /* 0x000ee80000300800 */
[----:B------:R-:W3:Y:S01]  /*6b4a0*/  LDL.LU R7, [R1+0x26c] ;  /* 0x00026c0001077983 */ /* 0x000ee20000300800 */
[----:B----4-:R-:W-:-:S02]  /*6b4b0*/  IMAD.MOV.U32 R16, RZ, RZ, R3 ;  /* 0x000000ffff107224 */ /* 0x010fc400078e0003 */
[----:B------:R-:W-:Y:S01]  /*6b4c0*/  IMAD.MOV.U32 R17, RZ, RZ, R0 ;  /* 0x000000ffff117224 */ /* 0x000fe200078e0000 */
[----:B------:R-:W4:Y:S04]  /*6b4d0*/  LDL.LU R3, [R1+0x2d0c] ;  /* 0x002d0c0001037983 */ /* 0x000f280000300800 */
        /* <DEDUP_REMOVED lines=10> */
[----:B------:R-:W2:Y:S04]  /*6b580*/  LDL.LU R28, [R1+0x2d04] ;  /* 0x002d0400011c7983 */ /* 0x000ea80000300800 */
[----:B------:R-:W2:Y:S04]  /*6b590*/  LDL.LU R2, [R1+0x2d00] ;  /* 0x002d000001027983 */ /* 0x000ea80000300800 */
[----:B------:R4:W-:Y:S02]  /*6b5a0*/  STL.64 [R1+0x2b40], R16 ;  /* 0x002b401001007387 */ /* 0x0009e40000100a00 */
        /* <DEDUP_REMOVED lines=121> */
[----:B---3--:R-:W-:Y:S04]  /*6bd40*/  STL.64 [R1+0x2c10], R6 ;  /* 0x002c100601007387 */ /* 0x008fe80000100a00 */
[----:B--2---:R0:W-:Y:S04]  /*6bd50*/  STL.64 [R1+0x2c08], R4 ;  /* 0x002c080401007387 */ /* 0x0041e80000100a00 */
[----:B0-----:R-:W2:Y:S04]  /*6bd60*/  LDL.LU R4, [R1+0x320] ;  /* 0x0003200001047983 */ /* 0x001ea80000300800 */
[----:B------:R-:W2:Y:S04]  /*6bd70*/  LDL.LU R5, [R1+0x324] ;  /* 0x0003240001057983 */ /* 0x000ea80000300800 */
[----:B------:R-:W3:Y:S04]  /*6bd80*/  LDL.LU R6, [R1+0x328] ;  /* 0x0003280001067983 */ /* 0x000ee80000300800 */
[----:B------:R-:W3:Y:S04]  /*6bd90*/  LDL.LU R7, [R1+0x32c] ;  /* 0x00032c0001077983 */ /* 0x000ee80000300800 */
[----:B------:R-:W4:Y:S01]  /*6bda0*/  LDL.LU R3, [R1+0x2c9c] ;  /* 0x002c9c0001037983 */ /* 0x000f220000300800 */
[----:B------:R-:W-:-:S02]  /*6bdb0*/  IMAD.MOV.U32 R21, RZ, RZ, R29 ;  /* 0x000000ffff157224 */ /* 0x000fc400078e001d */
[----:B------:R-:W-:Y:S02]  /*6bdc0*/  IMAD.MOV.U32 R8, RZ, RZ, R28 ;  /* 0x000000ffff087224 */ /* 0x000fe400078e001c */
[----:B------:R-:W-:Y:S01]  /*6bdd0*/  IMAD.MOV.U32 R9, RZ, RZ, R0 ;  /* 0x000000ffff097224 */ /* 0x000fe200078e0000 */
[----:B------:R-:W2:Y:S04]  /*6bde0*/  LDL.LU R29, [R1+0x2c98] ;  /* 0x002c9800011d7983 */ /* 0x000ea80000300800 */
[----:B------:R-:W-:Y:S04]  /*6bdf0*/  STL.64 [R1+0x2c70], R20 ;  /* 0x002c701401007387 */ /* 0x000fe80000100a00 */
[----:B------:R-:W2:Y:S04]  /*6be00*/  LDL.LU R28, [R1+0x2c94] ;  /* 0x002c9400011c7983 */ /* 0x000ea80000300800 */
[----:B------:R-:W2:Y:S04]  /*6be10*/  LDL.LU R0, [R1+0x2c90] ;  /* 0x002c900001007983 */ /* 0x000ea80000300800 */
[----:B------:R0:W-:Y:S01]  /*6be20*/  STL.64 [R1+0x2c80], R8 ;  /* 0x002c800801007387 */ /* 0x0001e20000100a00 */
[----:B------:R-:W-:-:S03]  /*6be30*/  IMAD.MOV.U32 R16, RZ, RZ, R2 ;  /* 0x000000ffff107224 */ /* 0x000fc600078e0002 */
[----:B------:R-:W2:Y:S01]  /*6be40*/  LDL.LU R2, [R1+0x2c8c] ;  /* 0x002c8c0001027983 */ /* 0x000ea20000300800 */
[----:B----4-:R-:W-:-:S03]  /*6be50*/  IMAD.MOV.U32 R17, RZ, RZ, R3 ;  /* 0x000000ffff117224 */ /* 0x010fc600078e0003 */
[----:B------:R-:W4:Y:S04]  /*6be60*/  LDL.LU R3, [R1+0x2c88] ;  /* 0x002c880001037983 */ /* 0x000f280000300800 */
        /* <DEDUP_REMOVED lines=26> */
[C---:B----4-:R-:W-:Y:S03]  /*6c010*/  HMMA.16816.F32 R16, R24.reuse, R16, R8 ;  /* 0x000000101810723c */ /* 0x050fe60000001808 */
        /* <DEDUP_REMOVED lines=10> */
[----:B------:R-:W4:Y:S04]  /*6c0c0*/  LDL.LU.64 R8, [R1+0x2c80] ;  /* 0x002c800001087983 */ /* 0x000f280000300a00 */
[----:B------:R0:W-:Y:S04]  /*6c0d0*/  STL.64 [R1+0x380], R16 ;  /* 0x0003801001007387 */ /* 0x0001e80000100a00 */
[----:B------:R1:W-:Y:S04]  /*6c0e0*/  STL.64 [R1+0x388], R18 ;  /* 0x0003881201007387 */ /* 0x0003e80000100a00 */
[----:B0-----:R-:W2:Y:S01]  /*6c0f0*/  LDL.LU.64 R16, [R1+0x2c78] ;  /* 0x002c780001107983 */ /* 0x001ea20000300a00 */
[----:B-1----:R-:W0:Y:S01]  /*6c100*/  S2R R18, SR_TID.X ;  /* 0x0000000000127919 */ /* 0x002e220000002100 */
[----:B----4-:R-:W-:Y:S02]  /*6c110*/  HMMA.16816.F32 R8, R24, R8, R20 ;  /* 0x000000081808723c */ /* 0x010fe40000001814 */
[----:B------:R-:W2:Y:S01]  /*6c120*/  LDL.LU.64 R20, [R1+0x2c70] ;  /* 0x002c700001147983 */ /* 0x000ea20000300a00 */
[C---:B0-----:R-:W-:Y:S01]  /*6c130*/  LOP3.LUT R19, R18.reuse, 0x7, RZ, 0xc0, !PT ;  /* 0x0000000712137812 */ /* 0x041fe200078ec0ff */
[----:B------:R-:W-:-:S04]  /*6c140*/  IMAD.SHL.U32 R23, R18, 0x2, RZ ;  /* 0x0000000212177824 */ /* 0x000fc800078e00ff */
[----:B------:R-:W-:-:S05]  /*6c150*/  IMAD R19, R19, 0x90, RZ ;  /* 0x0000009013137824 */ /* 0x000fca00078e02ff */
[----:B------:R-:W-:-:S06]  /*6c160*/  LOP3.LUT R19, R19, 0x10, R23, 0x78, !PT ;  /* 0x0000001013137812 */ /* 0x000fcc00078e7817 */
[----:B------:R0:W-:Y:S04]  /*6c170*/  STL.64 [R1+0x370], R8 ;  /* 0x0003700801007387 */ /* 0x0001e80000100a00 */
[----:B------:R1:W-:Y:S04]  /*6c180*/  STL.64 [R1+0x378], R10 ;  /* 0x0003780a01007387 */ /* 0x0003e80000100a00 */
[----:B0-----:R-:W4:Y:S04]  /*6c190*/  LDL.LU R8, [R1+0x1e0] ;  /* 0x0001e00001087983 */ /* 0x001f280000300800 */
[----:B------:R-:W4:Y:S04]  /*6c1a0*/  LDL.LU R9, [R1+0x1e4] ;  /* 0x0001e40001097983 */ /* 0x000f280000300800 */
[----:B-1----:R-:W4:Y:S04]  /*6c1b0*/  LDL.LU R10, [R1+0x1e8] ;  /* 0x0001e800010a7983 */ /* 0x002f280000300800 */
[----:B------:R-:W4:Y:S01]  /*6c1c0*/  LDL.LU R11, [R1+0x1ec] ;  /* 0x0001ec00010b7983 */ /* 0x000f220000300800 */
        /* <DEDUP_REMOVED lines=11> */
[----:B0-----:R-:W2:Y:S01]  /*6c280*/  LDL.LU.64 R20, [R1+0x2c40] ;  /* 0x002c400001147983 */ /* 0x001ea20000300a00 */
[----:B------:R-:W-:Y:S01]  /*6c290*/  IMAD.SHL.U32 R18, R18, 0x40, RZ ;  /* 0x0000004012127824 */ /* 0x000fe200078e00ff */
[----:B--2---:R-:W-:Y:S02]  /*6c2a0*/  HMMA.16816.F32 R20, R24, R20, R4 ;  /* 0x000000141814723c */ /* 0x004fe40000001804 */
[----:B------:R-:W2:Y:S04]  /*6c2b0*/  LDL.LU.64 R6, [R1+0x2c38] ;  /* 0x002c380001067983 */ /* 0x000ea80000300a00 */
[----:B------:R-:W2:Y:S01]  /*6c2c0*/  LDL.LU.64 R4, [R1+0x2c30] ;  /* 0x002c300001047983 */ /* 0x000ea20000300a00 */
[----:B------:R-:W-:-:S12]  /*6c2d0*/  LOP3.LUT R19, R19, 0x400, R18, 0xf8, !PT ;  /* 0x0000040013137812 */ /* 0x000fd800078ef812 */
[----:B------:R-:W-:Y:S04]  /*6c2e0*/  STL.64 [R1+0x340], R20 ;  /* 0x0003401401007387 */ /* 0x000fe80000100a00 */
[----:B------:R-:W-:Y:S04]  /*6c2f0*/  STL.64 [R1+0x348], R22 ;  /* 0x0003481601007387 */ /* 0x000fe80000100a00 */
[----:B------:R2:W-:Y:S02]  /*6c300*/  LDSM.16.MT88.4 R20, [R19+UR5+0x11800] ;  /* 0x011800051314783b */ /* 0x0005e40008004200 */
        /* <DEDUP_REMOVED lines=128> */
[----:B------:R-:W2:Y:S04]  /*6cb10*/  LDL.LU R16, [R1+0x1d0] ;  /* 0x0001d00001107983 */ /* 0x000ea80000300800 */
[----:B------:R-:W2:Y:S04]  /*6cb20*/  LDL.LU R17, [R1+0x1d4] ;  /* 0x0001d40001117983 */ /* 0x000ea80000300800 */
[----:B0-----:R-:W2:Y:S04]  /*6cb30*/  LDL.LU R18, [R1+0x1d8] ;  /* 0x0001d80001127983 */ /* 0x001ea80000300800 */
[----:B------:R-:W2:Y:S01]  /*6cb40*/  LDL.LU R19, [R1+0x1dc] ;  /* 0x0001dc0001137983 */ /* 0x000ea20000300800 */
[----:B----4-:R-:W-:-:S15]  /*6cb50*/  HMMA.16816.F32 R8, R24, R12, R8 ;  /* 0x0000000c1808723c */ /* 0x010fde0000001808 */
[----:B------:R-:W-:-:S04]  /*6cb60*/  NOP ;  /* 0x0000000000007918 */ /* 0x000fc80000000000 */
[----:B------:R-:W-:Y:S04]  /*6cb70*/  STL.64 [R1+0x1e0], R8 ;  /* 0x0001e00801007387 */ /* 0x000fe80000100a00 */
[----:B------:R0:W-:Y:S04]  /*6cb80*/  STL.64 [R1+0x1e8], R10 ;  /* 0x0001e80a01007387 */ /* 0x0001e80000100a00 */
[----:B0-----:R-:W4:Y:S04]  /*6cb90*/  LDL.LU.64 R10, [R1+0x2a30] ;  /* 0x002a3000010a7983 */ /* 0x001f280000300a00 */
[----:B------:R-:W2:Y:S04]  /*6cba0*/  LDL.LU.64 R8, [R1+0x2a28] ;  /* 0x002a280001087983 */ /* 0x000ea80000300a00 */
[----:B---3--:R0:W-:Y:S04]  /*6cbb0*/  STL.64 [R1+0x2a18], R14 ;  /* 0x002a180e01007387 */ /* 0x0081e80000100a00 */
[----:B------:R-:W3:Y:S01]  /*6cbc0*/  LDL.LU R12, [R1+0x1c0] ;  /* 0x0001c000010c7983 */ /* 0x000ee20000300800 */
[----:B------:R-:W-:-:S02]  /*6cbd0*/  IMAD.MOV.U32 R13, RZ, RZ, R3 ;  /* 0x000000ffff0d7224 */ /* 0x000fc400078e0003 */
[----:B0-----:R-:W-:Y:S02]  /*6cbe0*/  IMAD.MOV.U32 R14, RZ, RZ, R2 ;  /* 0x000000ffff0e7224 */ /* 0x001fe400078e0002 */
[----:B------:R-:W-:Y:S01]  /*6cbf0*/  IMAD.MOV.U32 R15, RZ, RZ, R0 ;  /* 0x000000ffff0f7224 */ /* 0x000fe200078e0000 */
[----:B--2---:R-:W-:-:S15]  /*6cc00*/  HMMA.16816.F32 R16, R24, R8, R16 ;  /* 0x000000081810723c */ /* 0x004fde0000001810 */
[----:B------:R-:W-:-:S04]  /*6cc10*/  NOP ;  /* 0x0000000000007918 */ /* 0x000fc80000000000 */
[----:B------:R0:W-:Y:S02]  /*6cc20*/  STL [R1+0x1d0], R16 ;  /* 0x0001d01001007387 */ /* 0x0001e40000100800 */
[----:B0-----:R-:W0:Y:S01]  /*6cc30*/  S2R R16, SR_TID.X ;  /* 0x0000000000107919 */ /* 0x001e220000002100 */
[----:B------:R-:W-:Y:S01]  /*6cc40*/  IMAD.MOV.U32 R3, RZ, RZ, R17 ;  /* 0x000000ffff037224 */ /* 0x000fe200078e0011 */
[----:B---3--:R-:W-:Y:S01]  /*6cc50*/  HMMA.16816.F32 R12, R24, R4, R12 ;  /* 0x00000004180c723c */ /* 0x008fe2000000180c */
[----:B------:R-:W-:Y:S02]  /*6cc60*/  IMAD.MOV.U32 R0, RZ, RZ, R19 ;  /* 0x000000ffff007224 */ /* 0x000fe400078e0013 */
[----:B------:R-:W-:Y:S01]  /*6cc70*/  IMAD.MOV.U32 R2, RZ, RZ, R18 ;  /* 0x000000ffff027224 */ /* 0x000fe200078e0012 */
[----:B----4-:R1:W-:Y:S04]  /*6cc80*/  STL.64 [R1+0x29b8], R10 ;  /* 0x0029b80a01007387 */ /* 0x0103e80000100a00 */
[----:B-1----:R-:W2:Y:S04]  /*6cc90*/  LDL R10, [R1+0x1b8] ;  /* 0x0001b800010a7983 */ /* 0x002ea80000100800 */
[----:B------:R-:W2:Y:S01]  /*6cca0*/  LDL R11, [R1+0x1bc] ;  /* 0x0001bc00010b7983 */ /* 0x000ea20000100800 */
[C---:B0-----:R-:W-:Y:S01]  /*6ccb0*/  LOP3.LUT R17, R16.reuse, 0x7, RZ, 0xc0, !PT ;  /* 0x0000000710117812 */ /* 0x041fe200078ec0ff */
[----:B------:R-:W-:-:S04]  /*6ccc0*/  IMAD.SHL.U32 R19, R16, 0x2, RZ ;  /* 0x0000000210137824 */ /* 0x000fc800078e00ff */
[----:B------:R-:W-:Y:S02]  /*6ccd0*/  IMAD R17, R17, 0x90, RZ ;  /* 0x0000009011117824 */ /* 0x000fe400078e02ff */
[----:B------:R-:W-:-:S03]  /*6cce0*/  IMAD.SHL.U32 R16, R16, 0x40, RZ ;  /* 0x0000004010107824 */ /* 0x000fc600078e00ff */
[----:B------:R-:W-:Y:S01]  /*6ccf0*/  LOP3.LUT R17, R17, 0x10, R19, 0x78, !PT ;  /* 0x0000001011117812 */ /* 0x000fe200078e7813 */
[----:B------:R-:W-:Y:S03]  /*6cd00*/  STL [R1+0x2230], R0 ;  /* 0x0022300001007387 */ /* 0x000fe60000100800 */
[----:B------:R-:W-:Y:S01]  /*6cd10*/  LOP3.LUT R17, R17, 0x400, R16, 0xf8, !PT ;  /* 0x0000040011117812 */ /* 0x000fe200078ef810 */
[----:B------:R-:W-:Y:S04]  /*6cd20*/  STL [R1+0x222c], R2 ;  /* 0x00222c0201007387 */ /* 0x000fe80000100800 */
[----:B------:R-:W-:Y:S01]  /*6cd30*/  STL [R1+0x2228], R3 ;  /* 0x0022280301007387 */ /* 0x000fe20000100800 */
[----:B------:R-:W-:-:S03]  /*6cd40*/  LOP3.LUT R17, R17, 0x20, RZ, 0x3c, !PT ;  /* 0x0000002011117812 */ /* 0x000fc600078e3cff */
[----:B------:R-:W-:Y:S04]  /*6cd50*/  STL.64 [R1+0x2a00], R6 ;  /* 0x002a000601007387 */ /* 0x000fe80000100a00 */
[----:B------:R-:W-:Y:S04]  /*6cd60*/  STL.64 [R1+0x1c0], R12 ;  /* 0x0001c00c01007387 */ /* 0x000fe80000100a00 */
[----:B------:R-:W-:Y:S04]  /*6cd70*/  STL.64 [R1+0x1c8], R14 ;  /* 0x0001c80e01007387 */ /* 0x000fe80000100a00 */
[----:B------:R-:W3:Y:S04]  /*6cd80*/  LDL.LU R16, [R1+0x990] ;  /* 0x0009900001107983 */ /* 0x000ee80000300800 */
[----:B------:R0:W1:Y:S04]  /*6cd90*/  LDSM.16.MT88.4 R24, [R17+UR5+0x11800] ;  /* 0x011800051118783b */ /* 0x0000680008004200 */
[----:B0-----:R-:W3:Y:S01]  /*6cda0*/  LDL.LU R17, [R1+0x994] ;  /* 0x0009940001117983 */ /* 0x001ee20000300800 */
[----:B------:R-:W-:-:S02]  /*6cdb0*/  IMAD.MOV.U32 R18, RZ, RZ, R28 ;  /* 0x000000ffff127224 */ /* 0x000fc400078e001c */
[----:B------:R-:W-:Y:S01]  /*6cdc0*/  IMAD.MOV.U32 R19, RZ, RZ, R29 ;  /* 0x000000ffff137224 */ /* 0x000fe200078e001d */
[----:B------:R-:W4:Y:S04]  /*6cdd0*/  LDL.LU R28, [R1+0x2a24] ;  /* 0x002a2400011c7983 */ /* 0x000f280000300800 */
[----:B------:R-:W2:Y:S04]  /*6cde0*/  LDL.LU R29, [R1+0x2a20] ;  /* 0x002a2000011d7983 */ /* 0x000ea80000300800 */
[----:B------:R0:W-:Y:S04]  /*6cdf0*/  STL.64 [R1+0x2a10], R18 ;  /* 0x002a101201007387 */ /* 0x0001e80000100a00 */
[----:B---3--:R-:W-:Y:S04]  /*6ce00*/  STL.64 [R1+0x2a08], R16 ;  /* 0x002a081001007387 */ /* 0x008fe80000100a00 */
[----:B0-----:R-:W3:Y:S04]  /*6ce10*/  LDL R18, [R1+0x1a8] ;  /* 0x0001a80001127983 */ /* 0x001ee80000100800 */
[----:B------:R-:W3:Y:S04]  /*6ce20*/  LDL R19, [R1+0x1ac] ;  /* 0x0001ac0001137983 */ /* 0x000ee80000100800 */
[----:B------:R-:W3:Y:S04]  /*6ce30*/  LDL.LU R12, [R1+0x9a0] ;  /* 0x0009a000010c7983 */ /* 0x000ee80000300800 */
[----:B------:R-:W3:Y:S04]  /*6ce40*/  LDL.LU R13, [R1+0x9a4] ;  /* 0x0009a400010d7983 */ /* 0x000ee80000300800 */
[----:B------:R-:W3:Y:S04]  /*6ce50*/  LDL.LU R14, [R1+0x9a8] ;  /* 0x0009a800010e7983 */ /* 0x000ee80000300800 */
[----:B------:R-:W3:Y:S04]  /*6ce60*/  LDL.LU R15, [R1+0x9ac] ;  /* 0x0009ac00010f7983 */ /* 0x000ee80000300800 */
[----:B------:R-:W3:Y:S04]  /*6ce70*/  LDL.64 R6, [R1+0x198] ;  /* 0x0001980001067983 */ /* 0x000ee80000100a00 */
[----:B-1----:R-:W-:Y:S04]  /*6ce80*/  STL.64 [R1+0x2830], R26 ;  /* 0x0028301a01007387 */ /* 0x002fe80000100a00 */
[----:B------:R0:W-:Y:S04]  /*6ce90*/  STL.64 [R1+0x2828], R24 ;  /* 0x0028281801007387 */ /* 0x0001e80000100a00 */
[----:B0-----:R-:W3:Y:S04]  /*6cea0*/  LDL.LU R24, [R1+0x9b0] ;  /* 0x0009b00001187983 */ /* 0x001ee80000300800 */
[----:B------:R-:W3:Y:S01]  /*6ceb0*/  LDL.LU R25, [R1+0x9b4] ;  /* 0x0009b40001197983 */ /* 0x000ee20000300800 */
[----:B--2---:R-:W-:-:S02]  /*6cec0*/  IMAD.MOV.U32 R26, RZ, RZ, R29 ;  /* 0x000000ffff1a7224 */ /* 0x004fc400078e001d */
[----:B----4-:R-:W-:-:S07]  /*6ced0*/  IMAD.MOV.U32 R27, RZ, RZ, R28 ;  /* 0x000000ffff1b7224 */ /* 0x010fce00078e001c */
[----:B---3--:R-:W-:-:S15]  /*6cee0*/  HMMA.16816.F32 R8, R20, R10, R24 ;  /* 0x0000000a1408723c */ /* 0x008fde0000001818 */
[----:B------:R-:W-:-:S04]  /*6cef0*/  NOP ;  /* 0x0000000000007918 */ /* 0x000fc80000000000 */
[----:B------:R0:W-:Y:S04]  /*6cf00*/  STL.64 [R1+0x9b0], R8 ;  /* 0x0009b00801007387 */ /* 0x0001e80000100a00 */
[----:B------:R1:W-:Y:S01]  /*6cf10*/  STL.64 [R1+0x9b8], R10 ;  /* 0x0009b80a01007387 */ /* 0x0003e20000100a00 */
[----:B------:R-:W-:Y:S02]  /*6cf20*/  IMAD.MOV.U32 R28, RZ, RZ, R8 ;  /* 0x000000ffff1c7224 */ /* 0x000fe400078e0008 */
[----:B------:R-:W-:Y:S01]  /*6cf30*/  IMAD.MOV.U32 R29, RZ, RZ, R9 ;  /* 0x000000ffff1d7224 */ /* 0x000fe200078e0009 */
[----:B0-----:R-:W2:Y:S04]  /*6cf40*/  LDL.LU R8, [R1+0x950] ;  /* 0x0009500001087983 */ /* 0x001ea80000300800 */
[----:B------:R-:W2:Y:S04]  /*6cf50*/  LDL.LU R9, [R1+0x954] ;  /* 0x0009540001097983 */ /* 0x000ea80000300800 */
[----:B-1----:R-:W3:Y:S04]  /*6cf60*/  LDL.LU R10, [R1+0x958] ;  /* 0x00095800010a7983 */ /* 0x002ee80000300800 */
[----:B------:R-:W3:Y:S04]  /*6cf70*/  LDL.LU R11, [R1+0x95c] ;  /* 0x00095c00010b7983 */ /* 0x000ee80000300800 */
[----:B------:R-:W4:Y:S04]  /*6cf80*/  LDL R26, [R1+0x178] ;  /* 0x00017800011a7983 */ /* 0x000f280000100800 */
[----:B------:R-:W4:Y:S04]  /*6cf90*/  LDL R27, [R1+0x17c] ;  /* 0x00017c00011b7983 */ /* 0x000f280000100800 */
[----:B----4-:R0:W-:Y:S04]  /*6cfa0*/  STL.64 [R1+0x29e8], R26 ;  /* 0x0029e81a01007387 */ /* 0x0101e80000100a00 */
[----:B0-----:R-:W4:Y:S04]  /*6cfb0*/  LDL.64 R26, [R1+0x188] ;  /* 0x00018800011a7983 */ /* 0x001f280000100a00 */
[----:B---3--:R0:W-:Y:S04]  /*6cfc0*/  STL.64 [R1+0x29c8], R10 ;  /* 0x0029c80a01007387 */ /* 0x0081e80000100a00 */
[----:B--2---:R1:W-:Y:S04]  /*6cfd0*/  STL.64 [R1+0x29c0], R8 ;  /* 0x0029c00801007387 */ /* 0x0043e80000100a00 */
[----:B0-----:R-:W2:Y:S01]  /*6cfe0*/  LDL.64 R10, [R1+0x168] ;  /* 0x00016800010a7983 */ /* 0x001ea20000100a00 */
[----:B------:R-:W-:Y:S03]  /*6cff0*/  HMMA.16816.F32 R16, R20, R18, R12 ;  /* 0x000000121410723c */ /* 0x000fe6000000180c */
[----:B--2---:R0:W-:Y:S04]  /*6d000*/  STL.64 [R1+0x29e0], R10 ;  /* 0x0029e00a01007387 */ /* 0x0041e80000100a00 */
[----:B-1----:R-:W2:Y:S04]  /*6d010*/  LDL.LU R8, [R1+0x970] ;  /* 0x0009700001087983 */ /* 0x002ea80000300800 */
[----:B------:R-:W2:Y:S04]  /*6d020*/  LDL.LU R9, [R1+0x974] ;  /* 0x0009740001097983 */ /* 0x000ea80000300800 */
[----:B0-----:R-:W3:Y:S04]  /*6d030*/  LDL.LU R10, [R1+0x978] ;  /* 0x00097800010a7983 */ /* 0x001ee80000300800 */
[----:B------:R-:W3:Y:S01]  /*6d040*/  LDL.LU R11, [R1+0x97c] ;  /* 0x00097c00010b7983 */ /* 0x000ee20000300800 */
[----:B------:R-:W-:-:S02]  /*6d050*/  IMAD.MOV.U32 R13, RZ, RZ, R18 ;  /* 0x000000ffff0d7224 */ /* 0x000fc400078e0012 */
[----:B------:R-:W-:Y:S01]  /*6d060*/  IMAD.MOV.U32 R12, RZ, RZ, R16 ;  /* 0x000000ffff0c7224 */ /* 0x000fe200078e0010 */
[----:B---3--:R-:W-:Y:S04]  /*6d070*/  STL.64 [R1+0x29f8], R10 ;  /* 0x0029f80a01007387 */ /* 0x008fe80000100a00 */
[----:B--2---:R0:W-:Y:S04]  /*6d080*/  STL.64 [R1+0x29f0], R8 ;  /* 0x0029f00801007387 */ /* 0x0041e80000100a00 */
[----:B0-----:R-:W4:Y:S04]  /*6d090*/  LDL.LU R8, [R1+0x980] ;  /* 0x0009800001087983 */ /* 0x001f280000300800 */
[----:B------:R-:W4:Y:S04]  /*6d0a0*/  LDL.LU R9, [R1+0x984] ;  /* 0x0009840001097983 */ /* 0x000f280000300800 */
[----:B------:R-:W4:Y:S04]  /*6d0b0*/  LDL.LU R10, [R1+0x988] ;  /* 0x00098800010a7983 */ /* 0x000f280000300800 */
[----:B------:R-:W4:Y:S04]  /*6d0c0*/  LDL.LU R11, [R1+0x98c] ;  /* 0x00098c00010b7983 */ /* 0x000f280000300800 */
[----:B------:R-:W-:Y:S04]  /*6d0d0*/  STL [R1+0x1fe0], R28 ;  /* 0x001fe01c01007387 */ /* 0x000fe80000100800 */
[----:B------:R-:W-:Y:S04]  /*6d0e0*/  STL [R1+0x1fdc], R29 ;  /* 0x001fdc1d01007387 */ /* 0x000fe80000100800 */
[----:B------:R-:W2:Y:S04]  /*6d0f0*/  LDL.LU.64 R14, [R1+0x2a18] ;  /* 0x002a1800010e7983 */ /* 0x000ea80000300a00 */
[----:B------:R-:W-:Y:S04]  /*6d100*/  STL.64 [R1+0x9a0], R16 ;  /* 0x0009a01001007387 */ /* 0x000fe80000100a00 */
[----:B------:R0:W-:Y:S04]  /*6d110*/  STL.64 [R1+0x9a8], R18 ;  /* 0x0009a81201007387 */ /* 0x0001e80000100a00 */
[----:B0-----:R-:W3:Y:S04]  /*6d120*/  LDL.LU.64 R18, [R1+0x2a10] ;  /* 0x002a100001127983 */ /* 0x001ee80000300a00 */
[----:B------:R-:W3:Y:S04]  /*6d130*/  LDL.LU.64 R16, [R1+0x2a08] ;  /* 0x002a080001107983 */ /* 0x000ee80000300a00 */
[----:B------:R0:W-:Y:S04]  /*6d140*/  STL [R1+0x1fe8], R12 ;  /* 0x001fe80c01007387 */ /* 0x0001e80000100800 */
[----:B------:R1:W-:Y:S01]  /*6d150*/  STL [R1+0x1fe4], R13 ;  /* 0x001fe40d01007387 */ /* 0x0003e20000100800 */
[----:B0-----:R-:W-:-:S02]  /*6d160*/  IMAD.MOV.U32 R12, RZ, RZ, R7 ;  /* 0x000000ffff0c7224 */ /* 0x001fc400078e0007 */
[----:B-1----:R-:W-:Y:S01]  /*6d170*/  IMAD.MOV.U32 R13, RZ, RZ, R6 ;  /* 0x000000ffff0d7224 */ /* 0x002fe200078e0006 */
[----:B---3--:R-:W-:Y:S01]  /*6d180*/  HMMA.16816.F32 R16, R20, R6, R16 ;  /* 0x000000061410723c */ /* 0x008fe20000001810 */
[----:B------:R-:W3:-:S15]  /*6d190*/  LDL.LU.64 R6, [R1+0x2a00] ;  /* 0x002a000001067983 */ /* 0x000ede0000300a00 */
[----:B------:R-:W-:-:S03]  /*6d1a0*/  NOP ;  /* 0x0000000000007918 */ /* 0x000fc60000000000 */
[----:B------:R0:W-:Y:S04]  /*6d1b0*/  STL.64 [R1+0x990], R16 ;  /* 0x0009901001007387 */ /* 0x0001e80000100a00 */
[----:B------:R1:W-:Y:S01]  /*6d1c0*/  STL.64 [R1+0x998], R18 ;  /* 0x0009981201007387 */ /* 0x0003e20000100a00 */
[----:B------:R-:W-:Y:S02]  /*6d1d0*/  IMAD.MOV.U32 R4, RZ, RZ, R16 ;  /* 0x000000ffff047224 */ /* 0x000fe400078e0010 */
[----:B------:R-:W-:Y:S01]  /*6d1e0*/  IMAD.MOV.U32 R5, RZ, RZ, R18 ;  /* 0x000000ffff057224 */ /* 0x000fe200078e0012 */
[----:B0-----:R-:W2:Y:S04]  /*6d1f0*/  LDL.LU R16, [R1+0x940] ;  /* 0x0009400001107983 */ /* 0x001ea80000300800 */
[----:B------:R-:W2:Y:S04]  /*6d200*/  LDL.LU R17, [R1+0x944] ;  /* 0x0009440001117983 */ /* 0x000ea80000300800 */
[----:B-1----:R-:W2:Y:S04]  /*6d210*/  LDL.LU R18, [R1+0x948] ;  /* 0x0009480001127983 */ /* 0x002ea80000300800 */
[----:B------:R-:W2:Y:S01]  /*6d220*/  LDL.LU R19, [R1+0x94c] ;  /* 0x00094c0001137983 */ /* 0x000ea20000300800 */
[----:B----4-:R-:W-:Y:S01]  /*6d230*/  HMMA.16816.F32 R8, R20, R26, R8 ;  /* 0x0000001a1408723c */ /* 0x010fe20000001808 */
[----:B------:R-:W-:-:S02]  /*6d240*/  IMAD.MOV.U32 R2, RZ, RZ, R26 ;  /* 0x000000ffff027224 */ /* 0x000fc400078e001a */
[----:B------:R-:W-:Y:S01]  /*6d250*/  IMAD.MOV.U32 R0, RZ, RZ, R27 ;  /* 0x000000ffff007224 */ /* 0x000fe200078e001b */
[----:B--2---:R-:W-:Y:S04]  /*6d260*/  STL.64 [R1+0x29d8], R18 ;  /* 0x0029d81201007387 */ /* 0x004fe80000100a00 */
[----:B------:R0:W-:Y:S04]  /*6d270*/  STL.64 [R1+0x29d0], R16 ;  /* 0x0029d01001007387 */ /* 0x0001e80000100a00 */
[----:B0-----:R-:W2:Y:S04]  /*6d280*/  LDL.LU R16, [R1+0x960] ;  /* 0x0009600001107983 */ /* 0x001ea80000300800 */
[----:B------:R-:W2:Y:S04]  /*6d290*/  LDL.LU R17, [R1+0x964] ;  /* 0x0009640001117983 */ /* 0x000ea80000300800 */
[----:B------:R-:W2:Y:S04]  /*6d2a0*/  LDL.LU R18, [R1+0x968] ;  /* 0x0009680001127983 */ /* 0x000ea80000300800 */
[----:B------:R-:W2:Y:S04]  /*6d2b0*/  LDL.LU R19, [R1+0x96c] ;  /* 0x00096c0001137983 */ /* 0x000ea80000300800 */
[----:B------:R0:W-:Y:S04]  /*6d2c0*/  STL.64 [R1+0x2870], R14 ;  /* 0x0028700e01007387 */ /* 0x0001e80000100a00 */
[----:B------:R-:W-:Y:S04]  /*6d2d0*/  STL.64 [R1+0x2868], R12 ;  /* 0x0028680c01007387 */ /* 0x000fe80000100a00 */
[----:B0-----:R-:W4:Y:S04]  /*6d2e0*/  LDL.64 R14, [R1+0x158] ;  /* 0x00015800010e7983 */ /* 0x001f280000100a00 */
[----:B------:R-:W-:Y:S04]  /*6d2f0*/  STL [R1+0x1ff0], R4 ;  /* 0x001ff00401007387 */ /* 0x000fe80000100800 */
[----:B------:R-:W-:Y:S04]  /*6d300*/  STL [R1+0x1fec], R5 ;  /* 0x001fec0501007387 */ /* 0x000fe80000100800 */
[----:B------:R-:W-:Y:S04]  /*6d310*/  STL.64 [R1+0x980], R8 ;  /* 0x0009800801007387 */ /* 0x000fe80000100a00 */
[----:B------:R0:W-:Y:S04]  /*6d320*/  STL.64 [R1+0x988], R10 ;  /* 0x0009880a01007387 */ /* 0x0001e80000100a00 */
[----:B0-----:R-:W2:Y:S04]  /*6d330*/  LDL.LU.64 R10, [R1+0x29f8] ;  /* 0x0029f800010a7983 */ /* 0x001ea80000300a00 */
[----:B------:R-:W2:Y:S04]  /*6d340*/  LDL.LU.64 R8, [R1+0x29f0] ;  /* 0x0029f00001087983 */ /* 0x000ea80000300a00 */
[----:B------:R-:W2:Y:S02]  /*6d350*/  LDL.LU.64 R26, [R1+0x29e8] ;  /* 0x0029e800011a7983 */ /* 0x000ea40000300a00 */
[----:B--2---:R-:W-:Y:S02]  /*6d360*/  HMMA.16816.F32 R24, R20, R26, R8 ;  /* 0x0000001a1418723c */ /* 0x004fe40000001808 */
[----:B------:R-:W2:-:S15]  /*6d370*/  LDL.LU.64 R10, [R1+0x29e0] ;  /* 0x0029e000010a7983 */ /* 0x000e9e0000300a00 */
[----:B------:R-:W-:Y:S02]  /*6d380*/  NOP ;  /* 0x0000000000007918 */ /* 0x000fe40000000000 */
[----:B------:R-:W-:Y:S04]  /*6d390*/  STL.64 [R1+0x970], R24 ;  /* 0x0009701801007387 */ /* 0x000fe80000100a00 */
[----:B------:R0:W-:Y:S04]  /*6d3a0*/  STL.64 [R1+0x978], R26 ;  /* 0x0009781a01007387 */ /* 0x0001e80000100a00 */
[----:B0-----:R-:W3:Y:S01]  /*6d3b0*/  LDL.64 R26, [R1+0x138] ;  /* 0x00013800011a7983 */ /* 0x001ee20000100a00 */
[----:B--2---:R-:W-:Y:S01]  /*6d3c0*/  HMMA.16816.F32 R16, R20, R10, R16 ;  /* 0x0000000a1410723c */ /* 0x004fe20000001810 */
[----:B------:R-:W-:-:S02]  /*6d3d0*/  IMAD.MOV.U32 R4, RZ, RZ, R10 ;  /* 0x000000ffff047224 */ /* 0x000fc400078e000a */
[----:B------:R-:W-:Y:S01]  /*6d3e0*/  IMAD.MOV.U32 R3, RZ, RZ, R11 ;  /* 0x000000ffff037224 */ /* 0x000fe200078e000b */
[----:B---3--:R0:W-:Y:S04]  /*6d3f0*/  STL.64 [R1+0x29a8], R26 ;  /* 0x0029a81a01007387 */ /* 0x0081e80000100a00 */
[----:B0-----:R-:W2:Y:S11]  /*6d400*/  LDL.64 R26, [R1+0x148] ;  /* 0x00014800011a7983 */ /* 0x001eb60000100a00 */
[----:B------:R-:W-:Y:S04]  /*6d410*/  STL.64 [R1+0x960], R16 ;  /* 0x0009601001007387 */ /* 0x000fe80000100a00 */
[----:B------:R0:W-:Y:S04]  /*6d420*/  STL.64 [R1+0x968], R18 ;  /* 0x0009681201007387 */ /* 0x0001e80000100a00 */
[----:B0-----:R-:W2:Y:S04]  /*6d430*/  LDL.LU.64 R18, [R1+0x29d8] ;  /* 0x0029d80001127983 */ /* 0x001ea80000300a00 */
[----:B------:R-:W2:Y:S04]  /*6d440*/  LDL.LU.64 R16, [R1+0x29d0] ;  /* 0x0029d00001107983 */ /* 0x000ea80000300a00 */
[----:B------:R-:W3:Y:S04]  /*6d450*/  LDL.LU.64 R10, [R1+0x29c8] ;  /* 0x0029c800010a7983 */ /* 0x000ee80000300a00 */
[----:B------:R-:W3:Y:S04]  /*6d460*/  LDL.LU.64 R8, [R1+0x29c0] ;  /* 0x0029c00001087983 */ /* 0x000ee80000300a00 */
[----:B------:R-:W-:Y:S04]  /*6d470*/  STL [R1+0x2754], R3 ;  /* 0x0027540301007387 */ /* 0x000fe80000100800 */
[----:B------:R-:W-:Y:S01]  /*6d480*/  STL [R1+0x2750], R4 ;  /* 0x0027500401007387 */ /* 0x000fe20000100800 */
[----:B----4-:R-:W-:Y:S01]  /*6d490*/  IMAD.MOV.U32 R5, RZ, RZ, R15 ;  /* 0x000000ffff057224 */ /* 0x010fe200078e000f */
[----:B---3--:R-:W-:-:S15]  /*6d4a0*/  HMMA.16816.F32 R8, R20, R14, R8 ;  /* 0x0000000e1408723c */ /* 0x008fde0000001808 */
[----:B------:R-:W-:-:S04]  /*6d4b0*/  NOP ;  /* 0x0000000000007918 */ /* 0x000fc80000000000 */
[----:B------:R0:W-:Y:S04]  /*6d4c0*/  STL.64 [R1+0x950], R8 ;  /* 0x0009500801007387 */ /* 0x0001e80000100a00 */
[----:B------:R1:W-:Y:S01]  /*6d4d0*/  STL.64 [R1+0x958], R10 ;  /* 0x0009580a01007387 */ /* 0x0003e20000100a00 */
[----:B0-----:R-:W-:-:S03]  /*6d4e0*/  IMAD.MOV.U32 R8, RZ, RZ, R14 ;  /* 0x000000ffff087224 */ /* 0x001fc600078e000e */
[----:B-1----:R-:W3:Y:S04]  /*6d4f0*/  LDL.LU.64 R10, [R1+0x29b8] ;  /* 0x0029b800010a7983 */ /* 0x002ee80000300a00 */
[----:B------:R-:W4:Y:S04]  /*6d500*/  LDL.64 R14, [R1+0x108] ;  /* 0x00010800010e7983 */ /* 0x000f280000100a00 */
[----:B----4-:R0:W-:Y:S04]  /*6d510*/  STL.64 [R1+0x2980], R14 ;  /* 0x0029800e01007387 */ /* 0x0101e80000100a00 */
[----:B0-----:R-:W4:Y:S01]  /*6d520*/  LDL.64 R14, [R1+0x118] ;  /* 0x00011800010e7983 */ /* 0x001f220000100a00 */
[----:B--2---:R-:W-:Y:S03]  /*6d530*/  HMMA.16816.F32 R16, R20, R26, R16 ;  /* 0x0000001a1410723c */ /* 0x004fe60000001810 */
[----:B----4-:R0:W-:Y:S04]  /*6d540*/  STL.64 [R1+0x2990], R14 ;  /* 0x0029900e01007387 */ /* 0x0101e80000100a00 */
[----:B0-----:R-:W2:Y:S01]  /*6d550*/  LDL.64 R14, [R1+0x128] ;  /* 0x00012800010e7983 */ /* 0x001ea20000100a00 */
[----:B------:R-:W-:-:S03]  /*6d560*/  IMAD.MOV.U32 R9, RZ, RZ, R27 ;  /* 0x000000ffff097224 */ /* 0x000fc600078e001b */
[----:B--2---:R0:W-:Y:S04]  /*6d570*/  STL.64 [R1+0x29a0], R14 ;  /* 0x0029a00e01007387 */ /* 0x0041e80000100a00 */
[----:B------:R-:W2:Y:S04]  /*6d580*/  LDL.LU R12, [R1+0x930] ;  /* 0x00093000010c7983 */ /* 0x000ea80000300800 */
[----:B------:R-:W2:Y:S04]  /*6d590*/  LDL.LU R13, [R1+0x934] ;  /* 0x00093400010d7983 */ /* 0x000ea80000300800 */
[----:B0-----:R-:W2:Y:S04]  /*6d5a0*/  LDL.LU R14, [R1+0x938] ;  /* 0x00093800010e7983 */ /* 0x001ea80000300800 */
[----:B------:R-:W2:Y:S04]  /*6d5b0*/  LDL.LU R15, [R1+0x93c] ;  /* 0x00093c00010f7983 */ /* 0x000ea80000300800 */
[----:B------:R0:W-:Y:S04]  /*6d5c0*/  STL [R1+0x275c], R5 ;  /* 0x00275c0501007387 */ /* 0x0001e80000100800 */
[----:B------:R1:W-:Y:S04]  /*6d5d0*/  STL.64 [R1+0x2998], R6 ;  /* 0x0029980601007387 */ /* 0x0003e80000100a00 */
[----:B------:R-:W4:Y:S04]  /*6d5e0*/  LDL.LU R4, [R1+0x920] ;  /* 0x0009200001047983 */ /* 0x000f280000300800 */
[----:B0-----:R-:W4:Y:S04]  /*6d5f0*/  LDL.LU R5, [R1+0x924] ;  /* 0x0009240001057983 */ /* 0x001f280000300800 */
[----:B-1----:R-:W4:Y:S04]  /*6d600*/  LDL.LU R6, [R1+0x928] ;  /* 0x0009280001067983 */ /* 0x002f280000300800 */
[----:B------:R-:W4:Y:S04]  /*6d610*/  LDL.LU R7, [R1+0x92c] ;  /* 0x00092c0001077983 */ /* 0x000f280000300800 */
[----:B------:R-:W-:Y:S04]  /*6d620*/  STL [R1+0x2758], R8 ;  /* 0x0027580801007387 */ /* 0x000fe80000100800 */
[----:B------:R0:W-:Y:S04]  /*6d630*/  STL.64 [R1+0x940], R16 ;  /* 0x0009401001007387 */ /* 0x0001e80000100a00 */
[----:B------:R1:W-:Y:S01]  /*6d640*/  STL.64 [R1+0x948], R18 ;  /* 0x0009481201007387 */ /* 0x0003e20000100a00 */
[----:B0-----:R-:W-:-:S03]  /*6d650*/  IMAD.MOV.U32 R16, RZ, RZ, R26 ;  /* 0x000000ffff107224 */ /* 0x001fc600078e001a */
[----:B-1----:R-:W2:Y:S04]  /*6d660*/  LDL.LU.64 R18, [R1+0x29b0] ;  /* 0x0029b00001127983 */ /* 0x002ea80000300a00 */
[----:B------:R-:W2:Y:S04]  /*6d670*/  LDL.LU.64 R26, [R1+0x29a8] ;  /* 0x0029a800011a7983 */ /* 0x000ea80000300a00 */
[----:B------:R0:W-:Y:S04]  /*6d680*/  STL [R1+0x2764], R9 ;  /* 0x0027640901007387 */ /* 0x0001e80000100800 */
[----:B---3--:R1:W-:Y:S04]  /*6d690*/  STL.64 [R1+0x2988], R10 ;  /* 0x0029880a01007387 */ /* 0x0083e80000100a00 */
[----:B------:R-:W3:Y:S04]  /*6d6a0*/  LDL.LU R8, [R1+0x910] ;  /* 0x0009100001087983 */ /* 0x000ee80000300800 */
[----:B0-----:R-:W3:Y:S04]  /*6d6b0*/  LDL.LU R9, [R1+0x914] ;  /* 0x0009140001097983 */ /* 0x001ee80000300800 */
[----:B-1----:R-:W3:Y:S04]  /*6d6c0*/  LDL.LU R10, [R1+0x918] ;  /* 0x00091800010a7983 */ /* 0x002ee80000300800 */
[----:B------:R-:W3:Y:S04]  /*6d6d0*/  LDL.LU R11, [R1+0x91c] ;  /* 0x00091c00010b7983 */ /* 0x000ee80000300800 */
        /* <DEDUP_REMOVED lines=8> */
[----:B------:R-:W2:Y:S04]  /*6d760*/  LDL.64 R26, [R1+0xe8] ;  /* 0x0000e800011a7983 */ /* 0x000ea80000100a00 */
[----:B--2---:R0:W-:Y:S04]  /*6d770*/  STL.64 [R1+0x2968], R26 ;  /* 0x0029681a01007387 */ /* 0x0041e80000100a00 */
[----:B0-----:R-:W2:Y:S01]  /*6d780*/  LDL.64 R26, [R1+0xf8] ;  /* 0x0000f800011a7983 */ /* 0x001ea20000100a00 */
[----:B----4-:R-:W-:Y:S01]  /*6d790*/  HMMA.16816.F32 R4, R20, R14, R4 ;  /* 0x0000000e1404723c */ /* 0x010fe20000001804 */
[----:B------:R-:W-:-:S02]  /*6d7a0*/  IMAD.MOV.U32 R29, RZ, RZ, R15 ;  /* 0x000000ffff1d7224 */ /* 0x000fc400078e000f */
[----:B--2---:R0:W-:Y:S04]  /*6d7b0*/  STL.64 [R1+0x2978], R26 ;  /* 0x0029781a01007387 */ /* 0x0041e80000100a00 */
[----:B------:R-:W2:Y:S04]  /*6d7c0*/  LDL.LU R24, [R1+0x900] ;  /* 0x0009000001187983 */ /* 0x000ea80000300800 */
[----:B------:R-:W2:Y:S04]  /*6d7d0*/  LDL.LU R25, [R1+0x904] ;  /* 0x0009040001197983 */ /* 0x000ea80000300800 */
[----:B0-----:R-:W2:Y:S04]  /*6d7e0*/  LDL.LU R26, [R1+0x908] ;  /* 0x00090800011a7983 */ /* 0x001ea80000300800 */
[----:B------:R-:W2:Y:S04]  /*6d7f0*/  LDL.LU R27, [R1+0x90c] ;  /* 0x00090c00011b7983 */ /* 0x000ea80000300800 */
[----:B------:R-:W-:Y:S04]  /*6d800*/  STL [R1+0x276c], R17 ;  /* 0x00276c1101007387 */ /* 0x000fe80000100800 */
[----:B------:R-:W-:Y:S04]  /*6d810*/  STL [R1+0x2768], R28 ;  /* 0x0027681c01007387 */ /* 0x000fe80000100800 */
[----:B------:R0:W-:Y:S04]  /*6d820*/  STL.64 [R1+0x920], R4 ;  /* 0x0009200401007387 */ /* 0x0001e80000100a00 */
[----:B------:R1:W-:Y:S01]  /*6d830*/  STL.64 [R1+0x928], R6 ;  /* 0x0009280601007387 */ /* 0x0003e20000100a00 */
[----:B0-----:R-:W-:-:S03]  /*6d840*/  IMAD.MOV.U32 R4, RZ, RZ, R14 ;  /* 0x000000ffff047224 */ /* 0x001fc600078e000e */
[----:B-1----:R-:W4:Y:S04]  /*6d850*/  LDL.LU.64 R6, [R1+0x2998] ;  /* 0x0029980001067983 */ /* 0x002f280000300a00 */
[----:B------:R-:W3:Y:S04]  /*6d860*/  LDL.LU.64 R14, [R1+0x2990] ;  /* 0x00299000010e7983 */ /* 0x000ee80000300a00 */
[----:B------:R-:W-:Y:S04]  /*6d870*/  STL [R1+0x2774], R29 ;  /* 0x0027741d01007387 */ /* 0x000fe80000100800 */
[----:B------:R-:W-:Y:S01]  /*6d880*/  STL [R1+0x2770], R4 ;  /* 0x0027700401007387 */ /* 0x000fe20000100800 */
[----:B---3--:R-:W-:Y:S01]  /*6d890*/  HMMA.16816.F32 R8, R20, R14, R8 ;  /* 0x0000000e1408723c */ /* 0x008fe20000001808 */
[----:B------:R-:W-:-:S15]  /*6d8a0*/  IMAD.MOV.U32 R3, RZ, RZ, R15 ;  /* 0x000000ffff037224 */ /* 0x000fde00078e000f */
[----:B------:R-:W-:-:S03]  /*6d8b0*/  NOP ;  /* 0x0000000000007918 */ /* 0x000fc60000000000 */
[----:B------:R0:W-:Y:S04]  /*6d8c0*/  STL.64 [R1+0x910], R8 ;  /* 0x0009100801007387 */ /* 0x0001e80000100a00 */
[----:B------:R1:W-:Y:S01]  /*6d8d0*/  STL.64 [R1+0x918], R10 ;  /* 0x0009180a01007387 */ /* 0x0003e20000100a00 */
[----:B0-----:R-:W-:-:S03]  /*6d8e0*/  IMAD.MOV.U32 R8, RZ, RZ, R14 ;  /* 0x000000ffff087224 */ /* 0x001fc600078e000e */
[----:B-1----:R-:W3:Y:S04]  /*6d8f0*/  LDL.LU.64 R10, [R1+0x2988] ;  /* 0x00298800010a7983 */ /* 0x002ee80000300a00 */
[----:B------:R-:W2:Y:S04]  /*6d900*/  LDL.LU.64 R14, [R1+0x2980] ;  /* 0x00298000010e7983 */ /* 0x000ea80000300a00 */
[----:B------:R-:W-:Y:S04]  /*6d910*/  STL [R1+0x277c], R3 ;  /* 0x00277c0301007387 */ /* 0x000fe80000100800 */
[----:B------:R0:W-:Y:S01]  /*6d920*/  STL [R1+0x2778], R8 ;  /* 0x0027780801007387 */ /* 0x0001e20000100800 */
[----:B--2---:R-:W-:Y:S03]  /*6d930*/  HMMA.16816.F32 R24, R20, R14, R24 ;  /* 0x0000000e1418723c */ /* 0x004fe60000001818 */
[----:B---3--:R1:W-:Y:S04]  /*6d940*/  STL.64 [R1+0x2970], R10 ;  /* 0x0029700a01007387 */ /* 0x0083e80000100a00 */
[----:B0-----:R-:W2:Y:S04]  /*6d950*/  LDL.LU R8, [R1+0x8f0] ;  /* 0x0008f00001087983 */ /* 0x001ea80000300800 */
[----:B------:R-:W2:Y:S01]  /*6d960*/  LDL.LU R9, [R1+0x8f4] ;  /* 0x0008f40001097983 */ /* 0x000ea20000300800 */
[----:B------:R-:W-:-:S02]  /*6d970*/  IMAD.MOV.U32 R16, RZ, RZ, R14 ;  /* 0x000000ffff107224 */ /* 0x000fc400078e000e */
[----:B------:R-:W-:Y:S01]  /*6d980*/  IMAD.MOV.U32 R5, RZ, RZ, R15 ;  /* 0x000000ffff057224 */ /* 0x000fe200078e000f */
[----:B-1----:R-:W2:Y:S04]  /*6d990*/  LDL.LU R10, [R1+0x8f8] ;  /* 0x0008f800010a7983 */ /* 0x002ea80000300800 */
[----:B------:R-:W2:Y:S04]  /*6d9a0*/  LDL.LU R11, [R1+0x8fc] ;  /* 0x0008fc00010b7983 */ /* 0x000ea80000300800 */
[----:B------:R-:W-:Y:S04]  /*6d9b0*/  STL.64 [R1+0x900], R24 ;  /* 0x0009001801007387 */ /* 0x000fe80000100a00 */
[----:B------:R0:W-:Y:S04]  /*6d9c0*/  STL.64 [R1+0x908], R26 ;  /* 0x0009081a01007387 */ /* 0x0001e80000100a00 */
[----:B0-----:R-:W2:Y:S04]  /*6d9d0*/  LDL.LU.64 R26, [R1+0x2978] ;  /* 0x00297800011a7983 */ /* 0x001ea80000300a00 */
[----:B------:R-:W3:Y:S04]  /*6d9e0*/  LDL.64 R14, [R1+0xc8] ;  /* 0x0000c800010e7983 */ /* 0x000ee80000100a00 */
[----:B---3--:R0:W-:Y:S04]  /*6d9f0*/  STL.64 [R1+0x2950], R14 ;  /* 0x0029500e01007387 */ /* 0x0081e80000100a00 */
[----:B0-----:R-:W3:Y:S01]  /*6da00*/  LDL.64 R14, [R1+0xd8] ;  /* 0x0000d800010e7983 */ /* 0x001ee20000100a00 */
[----:B--2---:R-:W-:Y:S01]  /*6da10*/  HMMA.16816.F32 R8, R20, R26, R8 ;  /* 0x0000001a1408723c */ /* 0x004fe20000001808 */
[----:B------:R-:W-:-:S02]  /*6da20*/  IMAD.MOV.U32 R28, RZ, RZ, R26 ;  /* 0x000000ffff1c7224 */ /* 0x000fc400078e001a */
[----:B---3--:R0:W-:Y:S04]  /*6da30*/  STL.64 [R1+0x2960], R14 ;  /* 0x0029600e01007387 */ /* 0x0081e80000100a00 */
        /* <DEDUP_REMOVED lines=9> */
[----:B-1----:R-:W3:Y:S04]  /*6dad0*/  LDL.LU.64 R10, [R1+0x2970] ;  /* 0x00297000010a7983 */ /* 0x002ee80000300a00 */
[----:B------:R-:W2:Y:S04]  /*6dae0*/  LDL.LU.64 R26, [R1+0x2968] ;  /* 0x00296800011a7983 */ /* 0x000ea80000300a00 */
[----:B------:R0:W-:Y:S01]  /*6daf0*/  STL [R1+0x278c], R9 ;  /* 0x00278c0901007387 */ /* 0x0001e20000100800 */
[----:B--2---:R-:W-:Y:S03]  /*6db00*/  HMMA.16816.F32 R12, R20, R26, R12 ;  /* 0x0000001a140c723c */ /* 0x004fe6000000180c */
[----:B---3--:R1:W-:Y:S04]  /*6db10*/  STL.64 [R1+0x2958], R10 ;  /* 0x0029580a01007387 */ /* 0x0083e80000100a00 */
[----:B------:R-:W2:Y:S04]  /*6db20*/  LDL.LU R8, [R1+0x8d0] ;  /* 0x0008d00001087983 */ /* 0x000ea80000300800 */
[----:B0-----:R-:W2:Y:S01]  /*6db30*/  LDL.LU R9, [R1+0x8d4] ;  /* 0x0008d40001097983 */ /* 0x001ea20000300800 */
[----:B------:R-:W-:-:S02]  /*6db40*/  IMAD.MOV.U32 R4, RZ, RZ, R26 ;  /* 0x000000ffff047224 */ /* 0x000fc400078e001a */
[----:B------:R-:W-:Y:S01]  /*6db50*/  IMAD.MOV.U32 R17, RZ, RZ, R27 ;  /* 0x000000ffff117224 */ /* 0x000fe200078e001b */
[----:B-1----:R-:W2:Y:S04]  /*6db60*/  LDL.LU R10, [R1+0x8d8] ;  /* 0x0008d800010a7983 */ /* 0x002ea80000300800 */
[----:B------:R-:W2:Y:S04]  /*6db70*/  LDL.LU R11, [R1+0x8dc] ;  /* 0x0008dc00010b7983 */ /* 0x000ea80000300800 */
[----:B------:R-:W-:Y:S04]  /*6db80*/  STL [R1+0x2788], R28 ;  /* 0x0027881c01007387 */ /* 0x000fe80000100800 */
[----:B------:R-:W-:Y:S04]  /*6db90*/  STL.64 [R1+0x8e0], R12 ;  /* 0x0008e00c01007387 */ /* 0x000fe80000100a00 */
[----:B------:R0:W-:Y:S04]  /*6dba0*/  STL.64 [R1+0x8e8], R14 ;  /* 0x0008e80e01007387 */ /* 0x0001e80000100a00 */
[----:B0-----:R-:W2:Y:S04]  /*6dbb0*/  LDL.LU.64 R14, [R1+0x2960] ;  /* 0x00296000010e7983 */ /* 0x001ea80000300a00 */
[----:B------:R-:W3:Y:S04]  /*6dbc0*/  LDL.64 R26, [R1+0x88] ;  /* 0x00008800011a7983 */ /* 0x000ee80000100a00 */
[----:B---3--:R0:W-:Y:S04]  /*6dbd0*/  STL.64 [R1+0x2918], R26 ;  /* 0x0029181a01007387 */ /* 0x0081e80000100a00 */
[----:B0-----:R-:W3:Y:S04]  /*6dbe0*/  LDL.64 R26, [R1+0x98] ;  /* 0x00009800011a7983 */ /* 0x001ee80000100a00 */
[----:B---3--:R0:W-:Y:S04]  /*6dbf0*/  STL.64 [R1+0x2928], R26 ;  /* 0x0029281a01007387 */ /* 0x0081e80000100a00 */
[----:B0-----:R-:W3:Y:S01]  /*6dc00*/  LDL.64 R26, [R1+0xa8] ;  /* 0x0000a800011a7983 */ /* 0x001ee20000100a00 */
[----:B--2---:R-:W-:Y:S03]  /*6dc10*/  HMMA.16816.F32 R8, R20, R14, R8 ;  /* 0x0000000e1408723c */ /* 0x004fe60000001808 */
[----:B---3--:R0:W-:Y:S04]  /*6dc20*/  STL.64 [R1+0x2938], R26 ;  /* 0x0029381a01007387 */ /* 0x0081e80000100a00 */
[----:B0-----:R-:W2:Y:S01]  /*6dc30*/  LDL.64 R26, [R1+0xb8] ;  /* 0x0000b800011a7983 */ /* 0x001ea20000100a00 */
[----:B------:R-:W-:-:S03]  /*6dc40*/  IMAD.MOV.U32 R29, RZ, RZ, R15 ;  /* 0x000000ffff1d7224 */ /* 0x000fc600078e000f */
[----:B--2---:R0:W-:Y:S04]  /*6dc50*/  STL.64 [R1+0x2948], R26 ;  /* 0x0029481a01007387 */ /* 0x0041e80000100a00 */
[----:B------:R-:W2:Y:S04]  /*6dc60*/  LDL.LU R24, [R1+0x8c0] ;  /* 0x0008c00001187983 */ /* 0x000ea80000300800 */
[----:B------:R-:W2:Y:S04]  /*6dc70*/  LDL.LU R25, [R1+0x8c4] ;  /* 0x0008c40001197983 */ /* 0x000ea80000300800 */
[----:B0-----:R-:W2:Y:S04]  /*6dc80*/  LDL.LU R26, [R1+0x8c8] ;  /* 0x0008c800011a7983 */ /* 0x001ea80000300800 */
[----:B------:R-:W2:Y:S04]  /*6dc90*/  LDL.LU R27, [R1+0x8cc] ;  /* 0x0008cc00011b7983 */ /* 0x000ea80000300800 */
[----:B------:R-:W-:Y:S04]  /*6dca0*/  STL [R1+0x2794], R17 ;  /* 0x0027941101007387 */ /* 0x000fe80000100800 */
[----:B------:R0:W-:Y:S04]  /*6dcb0*/  STL [R1+0x2790], R4 ;  /* 0x0027900401007387 */ /* 0x0001e80000100800 */
[----:B----4-:R1:W-:Y:S04]  /*6dcc0*/  STL.64 [R1+0x2940], R6 ;  /* 0x0029400601007387 */ /* 0x0103e80000100a00 */
[----:B0-----:R-:W3:Y:S04]  /*6dcd0*/  LDL.LU R4, [R1+0x8b0] ;  /* 0x0008b00001047983 */ /* 0x001ee80000300800 */
[----:B------:R-:W3:Y:S04]  /*6dce0*/  LDL.LU R5, [R1+0x8b4] ;  /* 0x0008b40001057983 */ /* 0x000ee80000300800 */
[----:B-1----:R-:W3:Y:S04]  /*6dcf0*/  LDL.LU R6, [R1+0x8b8] ;  /* 0x0008b80001067983 */ /* 0x002ee80000300800 */
[----:B------:R-:W3:Y:S04]  /*6dd00*/  LDL.LU R7, [R1+0x8bc] ;  /* 0x0008bc0001077983 */ /* 0x000ee80000300800 */
[----:B------:R0:W-:Y:S04]  /*6dd10*/  STL.64 [R1+0x8d0], R8 ;  /* 0x0008d00801007387 */ /* 0x0001e80000100a00 */
[----:B------:R1:W-:Y:S01]  /*6dd20*/  STL.64 [R1+0x8d8], R10 ;  /* 0x0008d80a01007387 */ /* 0x0003e20000100a00 */
[----:B0-----:R-:W-:-:S03]  /*6dd30*/  IMAD.MOV.U32 R8, RZ, RZ, R14 ;  /* 0x000000ffff087224 */ /* 0x001fc600078e000e */
[----:B-1----:R-:W4:Y:S04]  /*6dd40*/  LDL.LU.64 R10, [R1+0x2958] ;  /* 0x00295800010a7983 */ /* 0x002f280000300a00 */
[----:B------:R-:W2:Y:S04]  /*6dd50*/  LDL.LU.64 R14, [R1+0x2950] ;  /* 0x00295000010e7983 */ /* 0x000ea80000300a00 */
[----:B------:R-:W-:Y:S04]  /*6dd60*/  STL [R1+0x279c], R29 ;  /* 0x00279c1d01007387 */ /* 0x000fe80000100800 */
[----:B------:R0:W-:Y:S01]  /*6dd70*/  STL [R1+0x2798], R8 ;  /* 0x0027980801007387 */ /* 0x0001e20000100800 */
[----:B--2---:R-:W-:Y:S03]  /*6dd80*/  HMMA.16816.F32 R24, R20, R14, R24 ;  /* 0x0000000e1418723c */ /* 0x004fe60000001818 */
[----:B----4-:R1:W-:Y:S04]  /*6dd90*/  STL.64 [R1+0x2930], R10 ;  /* 0x0029300a01007387 */ /* 0x0103e80000100a00 */
[----:B0-----:R-:W2:Y:S04]  /*6dda0*/  LDL.LU R8, [R1+0x8a0] ;  /* 0x0008a00001087983 */ /* 0x001ea80000300800 */
[----:B------:R-:W2:Y:S04]  /*6ddb0*/  LDL.LU R9, [R1+0x8a4] ;  /* 0x0008a40001097983 */ /* 0x000ea80000300800 */
[----:B-1----:R-:W2:Y:S04]  /*6ddc0*/  LDL.LU R10, [R1+0x8a8] ;  /* 0x0008a800010a7983 */ /* 0x002ea80000300800 */
[----:B------:R-:W2:Y:S04]  /*6ddd0*/  LDL.LU R11, [R1+0x8ac] ;  /* 0x0008ac00010b7983 */ /* 0x000ea80000300800 */
[----:B------:R-:W-:Y:S04]  /*6dde0*/  STL.64 [R1+0x8c0], R24 ;  /* 0x0008c01801007387 */ /* 0x000fe80000100a00 */
[----:B------:R0:W-:Y:S01]  /*6ddf0*/  STL.64 [R1+0x8c8], R26 ;  /* 0x0008c81a01007387 */ /* 0x0001e20000100a00 */
[----:B------:R-:W-:-:S03]  /*6de00*/  IMAD.MOV.U32 R16, RZ, RZ, R14 ;  /* 0x000000ffff107224 */ /* 0x000fc600078e000e */
[----:B0-----:R-:W3:Y:S01]  /*6de10*/  LDL.LU.64 R26, [R1+0x2948] ;  /* 0x00294800011a7983 */ /* 0x001ee20000300a00 */
[----:B------:R-:W-:-:S03]  /*6de20*/  IMAD.MOV.U32 R3, RZ, RZ, R15 ;  /* 0x000000ffff037224 */ /* 0x000fc600078e000f */
[----:B------:R-:W4:Y:S01]  /*6de30*/  LDL.64 R14, [R1+0x78] ;  /* 0x00007800010e7983 */ /* 0x000f220000100a00 */
[----:B---3--:R-:W-:Y:S03]  /*6de40*/  HMMA.16816.F32 R4, R20, R26, R4 ;  /* 0x0000001a1404723c */ /* 0x008fe60000001804 */
[----:B----4-:R0:W-:Y:S04]  /*6de50*/  STL.64 [R1+0x2920], R14 ;  /* 0x0029200e01007387 */ /* 0x0101e80000100a00 */
[----:B------:R-:W3:Y:S04]  /*6de60*/  LDL.LU R12, [R1+0x890] ;  /* 0x00089000010c7983 */ /* 0x000ee80000300800 */
[----:B------:R-:W3:Y:S01]  /*6de70*/  LDL.LU R13, [R1+0x894] ;  /* 0x00089400010d7983 */ /* 0x000ee20000300800 */
[----:B------:R-:W-:-:S03]  /*6de80*/  IMAD.MOV.U32 R28, RZ, RZ, R26 ;  /* 0x000000ffff1c7224 */ /* 0x000fc600078e001a */
[----:B0-----:R-:W3:Y:S04]  /*6de90*/  LDL.LU R14, [R1+0x898] ;  /* 0x00089800010e7983 */ /* 0x001ee80000300800 */
[----:B------:R-:W3:Y:S04]  /*6dea0*/  LDL.LU R15, [R1+0x89c] ;  /* 0x00089c00010f7983 */ /* 0x000ee80000300800 */
[----:B------:R-:W-:Y:S04]  /*6deb0*/  STL [R1+0x27a4], R3 ;  /* 0x0027a40301007387 */ /* 0x000fe80000100800 */
[----:B------:R-:W-:Y:S04]  /*6dec0*/  STL [R1+0x27a0], R16 ;  /* 0x0027a01001007387 */ /* 0x000fe80000100800 */
[----:B------:R0:W-:Y:S04]  /*6ded0*/  STL.64 [R1+0x8b0], R4 ;  /* 0x0008b00401007387 */ /* 0x0001e80000100a00 */
[----:B------:R1:W-:Y:S01]  /*6dee0*/  STL.64 [R1+0x8b8], R6 ;  /* 0x0008b80601007387 */ /* 0x0003e20000100a00 */
[----:B0-----:R-:W-:-:S03]  /*6def0*/  IMAD.MOV.U32 R5, RZ, RZ, R27 ;  /* 0x000000ffff057224 */ /* 0x001fc600078e001b */
[----:B-1----:R-:W4:Y:S04]  /*6df00*/  LDL.LU.64 R6, [R1+0x2940] ;  /* 0x0029400001067983 */ /* 0x002f280000300a00 */
        /* <DEDUP_REMOVED lines=10> */
[----:B------:R-:W3:Y:S04]  /*6dfb0*/  LDL.LU.64 R26, [R1+0x2928] ;  /* 0x00292800011a7983 */ /* 0x000ee80000300a00 */
[----:B------:R-:W-:Y:S04]  /*6dfc0*/  STL [R1+0x27b4], R9 ;  /* 0x0027b40901007387 */ /* 0x000fe80000100800 */
[----:B------:R0:W-:Y:S04]  /*6dfd0*/  STL [R1+0x27b0], R4 ;  /* 0x0027b00401007387 */ /* 0x0001e80000100800 */
[----:B----4-:R1:W-:Y:S04]  /*6dfe0*/  STL.64 [R1+0x2908], R6 ;  /* 0x0029080601007387 */ /* 0x0103e80000100a00 */
[----:B0-----:R-:W4:Y:S04]  /*6dff0*/  LDL.LU R4, [R1+0x880] ;  /* 0x0008800001047983 */ /* 0x001f280000300800 */
[----:B------:R-:W4:Y:S04]  /*6e000*/  LDL.LU R5, [R1+0x884] ;  /* 0x0008840001057983 */ /* 0x000f280000300800 */
[----:B-1----:R-:W4:Y:S04]  /*6e010*/  LDL.LU R6, [R1+0x888] ;  /* 0x0008880001067983 */ /* 0x002f280000300800 */
[----:B------:R-:W4:Y:S01]  /*6e020*/  LDL.LU R7, [R1+0x88c] ;  /* 0x00088c0001077983 */ /* 0x000f220000300800 */
[----:B---3--:R-:W-:Y:S01]  /*6e030*/  HMMA.16816.F32 R12, R20, R26, R12 ;  /* 0x0000001a140c723c */ /* 0x008fe2000000180c */
[----:B------:R-:W-:-:S02]  /*6e040*/  IMAD.MOV.U32 R8, RZ, RZ, R26 ;  /* 0x000000ffff087224 */ /* 0x000fc400078e001a */
[----:B------:R-:W-:-:S15]  /*6e050*/  IMAD.MOV.U32 R17, RZ, RZ, R27 ;  /* 0x000000ffff117224 */ /* 0x000fde00078e001b */
[----:B------:R-:W-:Y:S01]  /*6e060*/  NOP ;  /* 0x0000000000007918 */ /* 0x000fe20000000000 */
[----:B------:R-:W-:Y:S04]  /*6e070*/  STL.64 [R1+0x890], R12 ;  /* 0x0008900c01007387 */ /* 0x000fe80000100a00 */
[----:B------:R0:W-:Y:S04]  /*6e080*/  STL.64 [R1+0x898], R14 ;  /* 0x0008980e01007387 */ /* 0x0001e80000100a00 */
[----:B0-----:R-:W3:Y:S04]  /*6e090*/  LDL.LU.64 R14, [R1+0x2920] ;  /* 0x00292000010e7983 */ /* 0x001ee80000300a00 */
[----:B------:R-:W4:Y:S04]  /*6e0a0*/  LDL.LU.64 R26, [R1+0x2918] ;  /* 0x00291800011a7983 */ /* 0x000f280000300a00 */
[----:B------:R-:W-:Y:S04]  /*6e0b0*/  STL [R1+0x27bc], R17 ;  /* 0x0027bc1101007387 */ /* 0x000fe80000100800 */
[----:B------:R0:W-:Y:S04]  /*6e0c0*/  STL [R1+0x27b8], R8 ;  /* 0x0027b80801007387 */ /* 0x0001e80000100800 */
[----:B--2---:R1:W-:Y:S04]  /*6e0d0*/  STL.64 [R1+0x28e8], R10 ;  /* 0x0028e80a01007387 */ /* 0x0043e80000100a00 */
[----:B0-----:R-:W3:Y:S04]  /*6e0e0*/  LDL.LU R8, [R1+0x870] ;  /* 0x0008700001087983 */ /* 0x001ee80000300800 */
[----:B------:R-:W3:Y:S01]  /*6e0f0*/  LDL.LU R9, [R1+0x874] ;  /* 0x0008740001097983 */ /* 0x000ee20000300800 */
[----:B-1----:R-:W-:-:S02]  /*6e100*/  IMAD.MOV.U32 R10, RZ, RZ, R18 ;  /* 0x000000ffff0a7224 */ /* 0x002fc400078e0012 */
[----:B------:R-:W-:Y:S01]  /*6e110*/  IMAD.MOV.U32 R11, RZ, RZ, R19 ;  /* 0x000000ffff0b7224 */ /* 0x000fe200078e0013 */
[----:B------:R-:W2:Y:S04]  /*6e120*/  LDL.LU R18, [R1+0x2914] ;  /* 0x0029140001127983 */ /* 0x000ea80000300800 */
[----:B------:R-:W2:Y:S01]  /*6e130*/  LDL.LU R19, [R1+0x2910] ;  /* 0x0029100001137983 */ /* 0x000ea20000300800 */
[----:B----4-:R-:W-:Y:S01]  /*6e140*/  HMMA.16816.F32 R4, R20, R26, R4 ;  /* 0x0000001a1404723c */ /* 0x010fe20000001804 */
[----:B------:R-:W-:-:S07]  /*6e150*/  IMAD.MOV.U32 R29, RZ, RZ, R27 ;  /* 0x000000ffff1d7224 */ /* 0x000fce00078e001b */
[----:B---3--:R-:W-:Y:S01]  /*6e160*/  HMMA.16816.F32 R8, R20, R14, R8 ;  /* 0x0000000e1408723c */ /* 0x008fe20000001808 */
[----:B------:R-:W-:-:S10]  /*6e170*/  IMAD.MOV.U32 R16, RZ, RZ, R26 ;  /* 0x000000ffff107224 */ /* 0x000fd400078e001a */
[----:B------:R0:W-:Y:S04]  /*6e180*/  STL.64 [R1+0x880], R4 ;  /* 0x0008800401007387 */ /* 0x0001e80000100a00 */
[----:B------:R1:W-:Y:S04]  /*6e190*/  STL.64 [R1+0x888], R6 ;  /* 0x0008880601007387 */ /* 0x0003e80000100a00 */
[----:B0-----:R-:W3:Y:S04]  /*6e1a0*/  LDL.LU R4, [R1+0x860] ;  /* 0x0008600001047983 */ /* 0x001ee80000300800 */
[----:B------:R-:W3:Y:S04]  /*6e1b0*/  LDL.LU R5, [R1+0x864] ;  /* 0x0008640001057983 */ /* 0x000ee80000300800 */
[----:B-1----:R-:W3:Y:S04]  /*6e1c0*/  LDL.LU R6, [R1+0x868] ;  /* 0x0008680001067983 */ /* 0x002ee80000300800 */
[----:B------:R-:W3:Y:S04]  /*6e1d0*/  LDL.LU R7, [R1+0x86c] ;  /* 0x00086c0001077983 */ /* 0x000ee80000300800 */
[----:B------:R-:W3:Y:S04]  /*6e1e0*/  LDL.64 R26, [R1+0x68] ;  /* 0x00006800011a7983 */ /* 0x000ee80000100a00 */
[----:B------:R-:W-:Y:S04]  /*6e1f0*/  STL [R1+0x27c4], R29 ;  /* 0x0027c41d01007387 */ /* 0x000fe80000100800 */
[----:B------:R0:W-:Y:S04]  /*6e200*/  STL [R1+0x27c0], R16 ;  /* 0x0027c01001007387 */ /* 0x0001e80000100800 */
[----:B--2---:R1:W-:Y:S04]  /*6e210*/  STL.64 [R1+0x28d0], R18 ;  /* 0x0028d01201007387 */ /* 0x0043e80000100a00 */
[----:B------:R2:W-:Y:S04]  /*6e220*/  STL.64 [R1+0x870], R8 ;  /* 0x0008700801007387 */ /* 0x0005e80000100a00 */
[----:B------:R4:W-:Y:S04]  /*6e230*/  STL.64 [R1+0x878], R10 ;  /* 0x0008780a01007387 */ /* 0x0009e80000100a00 */
[----:B------:R-:W3:Y:S01]  /*6e240*/  LDL.LU R12, [R1+0x800] ;  /* 0x00080000010c7983 */ /* 0x000ee20000300800 */
[----:B------:R-:W-:-:S03]  /*6e250*/  IMAD.MOV.U32 R28, RZ, RZ, R14 ;  /* 0x000000ffff1c7224 */ /* 0x000fc600078e000e */
[----:B------:R-:W3:Y:S01]  /*6e260*/  LDL.LU R13, [R1+0x804] ;  /* 0x00080400010d7983 */ /* 0x000ee20000300800 */
[----:B------:R-:W-:-:S03]  /*6e270*/  IMAD.MOV.U32 R3, RZ, RZ, R15 ;  /* 0x000000ffff037224 */ /* 0x000fc600078e000f */
[----:B------:R-:W3:Y:S04]  /*6e280*/  LDL.LU R14, [R1+0x808] ;  /* 0x00080800010e7983 */ /* 0x000ee80000300800 */
[----:B------:R-:W3:Y:S04]  /*6e290*/  LDL.LU R15, [R1+0x80c] ;  /* 0x00080c00010f7983 */ /* 0x000ee80000300800 */
[----:B0-----:R-:W3:Y:S04]  /*6e2a0*/  LDL.LU R16, [R1+0x840] ;  /* 0x0008400001107983 */ /* 0x001ee80000300800 */
[----:B------:R-:W3:Y:S04]  /*6e2b0*/  LDL.LU R17, [R1+0x844] ;  /* 0x0008440001117983 */ /* 0x000ee80000300800 */
[----:B-1----:R-:W3:Y:S04]  /*6e2c0*/  LDL.LU R18, [R1+0x848] ;  /* 0x0008480001127983 */ /* 0x002ee80000300800 */
[----:B------:R-:W3:Y:S04]  /*6e2d0*/  LDL.LU R19, [R1+0x84c] ;  /* 0x00084c0001137983 */ /* 0x000ee80000300800 */
[----:B--2---:R-:W2:Y:S04]  /*6e2e0*/  LDL.LU R8, [R1+0x850] ;  /* 0x0008500001087983 */ /* 0x004ea80000300800 */
[----:B------:R-:W2:Y:S04]  /*6e2f0*/  LDL.LU R9, [R1+0x854] ;  /* 0x0008540001097983 */ /* 0x000ea80000300800 */
[----:B----4-:R-:W2:Y:S04]  /*6e300*/  LDL.LU R10, [R1+0x858] ;  /* 0x00085800010a7983 */ /* 0x010ea80000300800 */
[----:B------:R-:W2:Y:S04]  /*6e310*/  LDL.LU R11, [R1+0x85c] ;  /* 0x00085c00010b7983 */ /* 0x000ea80000300800 */
[----:B---3--:R0:W-:Y:S04]  /*6e320*/  STL.64 [R1+0x28e0], R18 ;  /* 0x0028e01201007387 */ /* 0x0081e80000100a00 */
[----:B------:R-:W-:Y:S04]  /*6e330*/  STL.64 [R1+0x28d8], R16 ;  /* 0x0028d81001007387 */ /* 0x000fe80000100a00 */
[----:B0-----:R-:W2:Y:S04]  /*6e340*/  LDL.64 R18, [R1+0x58] ;  /* 0x0000580001127983 */ /* 0x001ea80000100a00 */
[----:B------:R0:W-:Y:S04]  /*6e350*/  STL.64 [R1+0x2880], R14 ;  /* 0x0028800e01007387 */ /* 0x0001e80000100a00 */
[----:B------:R-:W-:Y:S04]  /*6e360*/  STL.64 [R1+0x2878], R12 ;  /* 0x0028780c01007387 */ /* 0x000fe80000100a00 */
[----:B0-----:R-:W3:Y:S04]  /*6e370*/  LDL.64 R14, [R1+0x18] ;  /* 0x00001800010e7983 */ /* 0x001ee80000100a00 */
[----:B---3--:R0:W-:Y:S04]  /*6e380*/  STL.64 [R1+0x2898], R14 ;  /* 0x0028980e01007387 */ /* 0x0081e80000100a00 */
[----:B0-----:R-:W3:Y:S01]  /*6e390*/  LDL.64 R14, [R1+0x28] ;  /* 0x00002800010e7983 */ /* 0x001ee20000100a00 */
[----:B------:R-:W-:Y:S03]  /*6e3a0*/  HMMA.16816.F32 R4, R20, R26, R4 ;  /* 0x0000001a1404723c */ /* 0x000fe60000001804 */
[----:B---3--:R0:W-:Y:S04]  /*6e3b0*/  STL.64 [R1+0x28b0], R14 ;  /* 0x0028b00e01007387 */ /* 0x0081e80000100a00 */
[----:B0-----:R-:W3:Y:S04]  /*6e3c0*/  LDL.64 R14, [R1+0x38] ;  /* 0x00003800010e7983 */ /* 0x001ee80000100a00 */
[----:B---3--:R0:W-:Y:S04]  /*6e3d0*/  STL.64 [R1+0x28c8], R14 ;  /* 0x0028c80e01007387 */ /* 0x0081e80000100a00 */
[----:B0-----:R-:W3:Y:S04]  /*6e3e0*/  LDL.64 R14, [R1+0x48] ;  /* 0x00004800010e7983 */ /* 0x001ee80000100a00 */
[----:B------:R-:W-:Y:S04]  /*6e3f0*/  STL [R1+0x27cc], R3 ;  /* 0x0027cc0301007387 */ /* 0x000fe80000100800 */
[----:B------:R-:W-:Y:S04]  /*6e400*/  STL [R1+0x27c8], R28 ;  /* 0x0027c81c01007387 */ /* 0x000fe80000100800 */
[----:B------:R-:W-:Y:S04]  /*6e410*/  STL.64 [R1+0x860], R4 ;  /* 0x0008600401007387 */ /* 0x000fe80000100a00 */
[----:B------:R0:W-:Y:S04]  /*6e420*/  STL.64 [R1+0x868], R6 ;  /* 0x0008680601007387 */ /* 0x0001e80000100a00 */
[----:B0-----:R-:W4:Y:S01]  /*6e430*/  LDL.LU.64 R6, [R1+0x2908] ;  /* 0x0029080001067983 */ /* 0x001f220000300a00 */
[----:B------:R-:W-:-:S03]  /*6e440*/  IMAD.MOV.U32 R4, RZ, RZ, R26 ;  /* 0x000000ffff047224 */ /* 0x000fc600078e001a */
[----:B------:R-:W2:Y:S01]  /*6e450*/  LDL.LU R24, [R1+0x7f0] ;  /* 0x0007f00001187983 */ /* 0x000ea20000300800 */
[----:B------:R-:W-:Y:S02]  /*6e460*/  IMAD.MOV.U32 R5, RZ, RZ, R27 ;  /* 0x000000ffff057224 */ /* 0x000fe400078e001b */
[----:B----4-:R-:W-:Y:S02]  /*6e470*/  IMAD.MOV.U32 R25, RZ, RZ, R7 ;  /* 0x000000ffff197224 */ /* 0x010fe400078e0007 */
[----:B------:R-:W-:Y:S01]  /*6e480*/  IMAD.MOV.U32 R26, RZ, RZ, R6 ;  /* 0x000000ffff1a7224 */ /* 0x000fe200078e0006 */
[----:B------:R-:W4:Y:S04]  /*6e490*/  LDL.LU R7, [R1+0x2904] ;  /* 0x0029040001077983 */ /* 0x000f280000300800 */
[----:B------:R-:W2:Y:S04]  /*6e4a0*/  LDL.LU R6, [R1+0x2900] ;  /* 0x0029000001067983 */ /* 0x000ea80000300800 */
[----:B------:R-:W2:Y:S04]  /*6e4b0*/  LDL.LU R27, [R1+0x7fc] ;  /* 0x0007fc00011b7983 */ /* 0x000ea80000300800 */
[----:B--2---:R-:W-:Y:S04]  /*6e4c0*/  STL.64 [R1+0x2890], R26 ;  /* 0x0028901a01007387 */ /* 0x004fe80000100a00 */
[----:B------:R0:W-:Y:S04]  /*6e4d0*/  STL.64 [R1+0x2888], R24 ;  /* 0x0028881801007387 */ /* 0x0001e80000100a00 */
[----:B0-----:R-:W2:Y:S04]  /*6e4e0*/  LDL.LU R24, [R1+0x810] ;  /* 0x0008100001187983 */ /* 0x001ea80000300800 */
[----:B------:R-:W2:Y:S01]  /*6e4f0*/  LDL.LU R25, [R1+0x814] ;  /* 0x0008140001197983 */ /* 0x000ea20000300800 */
[----:B----4-:R-:W-:-:S02]  /*6e500*/  IMAD.MOV.U32 R26, RZ, RZ, R7 ;  /* 0x000000ffff1a7224 */ /* 0x010fc400078e0007 */
[----:B------:R-:W-:Y:S01]  /*6e510*/  IMAD.MOV.U32 R27, RZ, RZ, R6 ;  /* 0x000000ffff1b7224 */ /* 0x000fe200078e0006 */
[----:B------:R-:W4:Y:S04]  /*6e520*/  LDL.LU R7, [R1+0x28fc] ;  /* 0x0028fc0001077983 */ /* 0x000f280000300800 */
[----:B------:R-:W3:Y:S04]  /*6e530*/  LDL.LU R6, [R1+0x28f8] ;  /* 0x0028f80001067983 */ /* 0x000ee80000300800 */
[----:B------:R-:W-:Y:S04]  /*6e540*/  STL.64 [R1+0x28a8], R26 ;  /* 0x0028a81a01007387 */ /* 0x000fe80000100a00 */
[----:B--2---:R0:W-:Y:S04]  /*6e550*/  STL.64 [R1+0x28a0], R24 ;  /* 0x0028a01801007387 */ /* 0x0041e80000100a00 */
[----:B0-----:R-:W2:Y:S04]  /*6e560*/  LDL.LU R24, [R1+0x820] ;  /* 0x0008200001187983 */ /* 0x001ea80000300800 */
[----:B------:R-:W2:Y:S04]  /*6e570*/  LDL.LU R25, [R1+0x824] ;  /* 0x0008240001197983 */ /* 0x000ea80000300800 */
[----:B------:R-:W2:Y:S04]  /*6e580*/  LDL.LU R26, [R1+0x828] ;  /* 0x00082800011a7983 */ /* 0x000ea80000300800 */
[----:B------:R-:W2:Y:S01]  /*6e590*/  LDL.LU R27, [R1+0x82c] ;  /* 0x00082c00011b7983 */ /* 0x000ea20000300800 */
[----:B------:R-:W-:Y:S03]  /*6e5a0*/  HMMA.16816.F32 R8, R20, R18, R8 ;  /* 0x000000121408723c */ /* 0x000fe60000001808 */
[----:B--2---:R3:W-:Y:S04]  /*6e5b0*/  STL.64 [R1+0x28c0], R26 ;  /* 0x0028c01a01007387 */ /* 0x0047e80000100a00 */
[----:B------:R0:W-:Y:S01]  /*6e5c0*/  STL.64 [R1+0x28b8], R24 ;  /* 0x0028b81801007387 */ /* 0x0001e20000100a00 */
[----:B---3--:R-:W-:-:S03]  /*6e5d0*/  IMAD.MOV.U32 R26, RZ, RZ, R6 ;  /* 0x000000ffff1a7224 */ /* 0x008fc600078e0006 */
[----:B0-----:R-:W2:Y:S04]  /*6e5e0*/  LDL.LU R24, [R1+0x830] ;  /* 0x0008300001187983 */ /* 0x001ea80000300800 */
[----:B------:R-:W2:Y:S04]  /*6e5f0*/  LDL.LU R25, [R1+0x834] ;  /* 0x0008340001197983 */ /* 0x000ea80000300800 */
[----:B------:R-:W3:Y:S01]  /*6e600*/  LDL.LU R6, [R1+0x28f4] ;  /* 0x0028f40001067983 */ /* 0x000ee20000300800 */
[----:B----4-:R-:W-:-:S03]  /*6e610*/  IMAD.MOV.U32 R27, RZ, RZ, R7 ;  /* 0x000000ffff1b7224 */ /* 0x010fc600078e0007 */
[----:B------:R-:W3:Y:S04]  /*6e620*/  LDL.LU R7, [R1+0x28f0] ;  /* 0x0028f00001077983 */ /* 0x000ee80000300800 */
[----:B------:R-:W-:Y:S04]  /*6e630*/  STL [R1+0x27d4], R5 ;  /* 0x0027d40501007387 */ /* 0x000fe80000100800 */
[----:B------:R-:W-:Y:S04]  /*6e640*/  STL [R1+0x27d0], R4 ;  /* 0x0027d00401007387 */ /* 0x000fe80000100800 */
[----:B------:R0:W-:Y:S04]  /*6e650*/  STL.64 [R1+0x850], R8 ;  /* 0x0008500801007387 */ /* 0x0001e80000100a00 */
[----:B------:R1:W-:Y:S01]  /*6e660*/  STL.64 [R1+0x858], R10 ;  /* 0x0008580a01007387 */ /* 0x0003e20000100a00 */
[----:B0-----:R-:W-:-:S03]  /*6e670*/  IMAD.MOV.U32 R8, RZ, RZ, R18 ;  /* 0x000000ffff087224 */ /* 0x001fc600078e0012 */
[----:B-1----:R-:W4:Y:S01]  /*6e680*/  LDL.LU.64 R10, [R1+0x28e8] ;  /* 0x0028e800010a7983 */ /* 0x002f220000300a00 */
[----:B------:R-:W-:-:S03]  /*6e690*/  IMAD.MOV.U32 R9, RZ, RZ, R19 ;  /* 0x000000ffff097224 */ /* 0x000fc600078e0013 */
        /* <DEDUP_REMOVED lines=9> */
[----:B-1----:R-:W2:Y:S01]  /*6e730*/  LDL.LU.64 R18, [R1+0x28d0] ;  /* 0x0028d00001127983 */ /* 0x002ea20000300a00 */
[----:B------:R-:W-:-:S03]  /*6e740*/  IMAD.MOV.U32 R17, RZ, RZ, R15 ;  /* 0x000000ffff117224 */ /* 0x000fc600078e000f */
[----:B------:R-:W2:Y:S04]  /*6e750*/  LDL.LU.64 R14, [R1+0x28c8] ;  /* 0x0028c800010e7983 */ /* 0x000ea80000300a00 */
        /* <DEDUP_REMOVED lines=28> */
[----:B------:R-:W2:Y:S04]  /*6e920*/  LDL.LU.64 R12, [R1+0x2878] ;  /* 0x00287800010c7983 */ /* 0x000ea80000300a00 */
[----:B---3--:R0:W-:Y:S04]  /*6e930*/  STL.64 [R1+0x2840], R6 ;  /* 0x0028400601007387 */ /* 0x0081e80000100a00 */
[----:B------:R-:W-:Y:S04]  /*6e940*/  STL.64 [R1+0x2838], R4 ;  /* 0x0028380401007387 */ /* 0x000fe80000100a00 */
[----:B0-----:R-:W2:Y:S02]  /*6e950*/  LDL.64 R6, [R1+0x8] ;  /* 0x0000080001067983 */ /* 0x001ea40000100a00 */
[----:B--2---:R-:W-:-:S15]  /*6e960*/  HMMA.16816.F32 R12, R20, R6, R12 ;  /* 0x00000006140c723c */ /* 0x004fde000000180c */
[----:B------:R-:W-:-:S04]  /*6e970*/  NOP ;  /* 0x0000000000007918 */ /* 0x000fc80000000000 */
[----:B------:R-:W-:Y:S04]  /*6e980*/  STL.64 [R1+0x800], R12 ;  /* 0x0008000c01007387 */ /* 0x000fe80000100a00 */
[----:B------:R0:W-:Y:S04]  /*6e990*/  STL.64 [R1+0x808], R14 ;  /* 0x0008080e01007387 */ /* 0x0001e80000100a00 */
[----:B0-----:R-:W2:Y:S04]  /*6e9a0*/  LDL.LU.64 R14, [R1+0x2870] ;  /* 0x00287000010e7983 */ /* 0x001ea80000300a00 */
[----:B------:R-:W3:Y:S01]  /*6e9b0*/  LDL.LU.64 R12, [R1+0x2868] ;  /* 0x00286800010c7983 */ /* 0x000ee20000300a00 */
[----:B------:R-:W-:-:S02]  /*6e9c0*/  IMAD.MOV.U32 R16, RZ, RZ, R6 ;  /* 0x000000ffff107224 */ /* 0x000fc400078e0006 */
[----:B------:R-:W-:Y:S02]  /*6e9d0*/  IMAD.MOV.U32 R9, RZ, RZ, R7 ;  /* 0x000000ffff097224 */ /* 0x000fe400078e0007 */
[----:B------:R-:W-:Y:S01]  /*6e9e0*/  HMMA.16816.F32 R4, R20, R18, R24 ;  /* 0x000000121404723c */ /* 0x000fe20000001818 */
[----:B----4-:R-:W-:Y:S04]  /*6e9f0*/  STL.64 [R1+0x2858], R10 ;  /* 0x0028580a01007387 */ /* 0x010fe80000100a00 */
[----:B------:R0:W-:Y:S04]  /*6ea00*/  STL.64 [R1+0x2850], R8 ;  /* 0x0028500801007387 */ /* 0x0001e80000100a00 */
[----:B0-----:R-:W4:Y:S04]  /*6ea10*/  LDL.LU R8, [R1+0x7e0] ;  /* 0x0007e00001087983 */ /* 0x001f280000300800 */
[----:B------:R-:W4:Y:S04]  /*6ea20*/  LDL.LU R9, [R1+0x7e4] ;  /* 0x0007e40001097983 */ /* 0x000f280000300800 */
[----:B------:R-:W4:Y:S04]  /*6ea30*/  LDL.LU R10, [R1+0x7e8] ;  /* 0x0007e800010a7983 */ /* 0x000f280000300800 */
[----:B------:R-:W4:Y:S04]  /*6ea40*/  LDL.LU R11, [R1+0x7ec] ;  /* 0x0007ec00010b7983 */ /* 0x000f280000300800 */
[----:B------:R-:W4:Y:S04]  /*6ea50*/  LDL.LU R24, [R1+0x450] ;  /* 0x0004500001187983 */ /* 0x000f280000300800 */
[----:B------:R0:W-:Y:S04]  /*6ea60*/  STL.64 [R1+0x7f0], R4 ;  /* 0x0007f00401007387 */ /* 0x0001e80000100a00 */
[----:B------:R2:W-:Y:S04]  /*6ea70*/  STL.64 [R1+0x7f8], R6 ;  /* 0x0007f80601007387 */ /* 0x0005e80000100a00 */
[----:B------:R-:W4:Y:S04]  /*6ea80*/  LDL.LU R25, [R1+0x454] ;  /* 0x0004540001197983 */ /* 0x000f280000300800 */
[----:B------:R-:W4:Y:S04]  /*6ea90*/  LDL.LU R26, [R1+0x458] ;  /* 0x00045800011a7983 */ /* 0x000f280000300800 */
[----:B------:R-:W4:Y:S04]  /*6eaa0*/  LDL.LU R27, [R1+0x45c] ;  /* 0x00045c00011b7983 */ /* 0x000f280000300800 */
[----:B0-----:R-:W4:Y:S04]  /*6eab0*/  LDL.LU R4, [R1+0x7d0] ;  /* 0x0007d00001047983 */ /* 0x001f280000300800 */
[----:B------:R-:W4:Y:S01]  /*6eac0*/  LDL.LU R5, [R1+0x7d4] ;  /* 0x0007d40001057983 */ /* 0x000f220000300800 */
[----:B--2---:R-:W-:-:S02]  /*6ead0*/  IMAD.MOV.U32 R6, RZ, RZ, R14 ;  /* 0x000000ffff067224 */ /* 0x004fc400078e000e */
[----:B------:R-:W-:Y:S01]  /*6eae0*/  IMAD.MOV.U32 R7, RZ, RZ, R15 ;  /* 0x000000ffff077224 */ /* 0x000fe200078e000f */
[----:B------:R-:W4:Y:S04]  /*6eaf0*/  LDL.LU R14, [R1+0x2864] ;  /* 0x00286400010e7983 */ /* 0x000f280000300800 */
[----:B------:R-:W4:Y:S04]  /*6eb00*/  LDL.LU R15, [R1+0x2860] ;  /* 0x00286000010f7983 */ /* 0x000f280000300800 */
[----:B------:R3:W-:Y:S04]  /*6eb10*/  STL.64 [R1+0x2528], R18 ;  /* 0x0025281201007387 */ /* 0x0007e80000100a00 */
[----:B------:R-:W-:Y:S01]  /*6eb20*/  STL.64 [R1+0x27e8], R16 ;  /* 0x0027e81001007387 */ /* 0x000fe20000100a00 */
[----:B---3--:R-:W-:-:S02]  /*6eb30*/  IMAD.MOV.U32 R18, RZ, RZ, R13 ;  /* 0x000000ffff127224 */ /* 0x008fc400078e000d */
[----:B------:R-:W-:-:S05]  /*6eb40*/  IMAD.MOV.U32 R19, RZ, RZ, R12 ;  /* 0x000000ffff137224 */ /* 0x000fca00078e000c */
[----:B------:R0:W-:Y:S04]  /*6eb50*/  STL.64 [R1+0x27f8], R18 ;  /* 0x0027f81201007387 */ /* 0x0001e80000100a00 */
[----:B0-----:R-:W2:Y:S04]  /*6eb60*/  LDL R18, [R1+0x1a8] ;  /* 0x0001a80001127983 */ /* 0x001ea80000100800 */
[----:B------:R-:W2:Y:S01]  /*6eb70*/  LDL R19, [R1+0x1ac] ;  /* 0x0001ac0001137983 */ /* 0x000ea20000100800 */
[----:B----4-:R-:W-:Y:S03]  /*6eb80*/  HMMA.16816.F32 R8, R20, R14, R8 ;  /* 0x0000000e1408723c */ /* 0x010fe60000001808 */
[----:B--2---:R0:W-:Y:S04]  /*6eb90*/  STL.64 [R1+0x2810], R18 ;  /* 0x0028101201007387 */ /* 0x0041e80000100a00 */
[----:B0-----:R-:W2:-:S12]  /*6eba0*/  LDL.64 R18, [R1+0x1b8] ;  /* 0x0001b80001127983 */ /* 0x001e980000100a00 */
[----:B------:R-:W-:Y:S04]  /*6ebb0*/  STL.64 [R1+0x7e0], R8 ;  /* 0x0007e00801007387 */ /* 0x000fe80000100a00 */
[----:B------:R0:W-:Y:S04]  /*6ebc0*/  STL.64 [R1+0x7e8], R10 ;  /* 0x0007e80a01007387 */ /* 0x0001e80000100a00 */
[----:B0-----:R-:W3:Y:S04]  /*6ebd0*/  LDL.LU.64 R10, [R1+0x2858] ;  /* 0x00285800010a7983 */ /* 0x001ee80000300a00 */
[----:B------:R-:W4:Y:S04]  /*6ebe0*/  LDL.LU.64 R8, [R1+0x2850] ;  /* 0x0028500001087983 */ /* 0x000f280000300a00 */
        /* <DEDUP_REMOVED lines=10> */
[----:B---3--:R-:W-:-:S03]  /*6ec90*/  IMAD.MOV.U32 R14, RZ, RZ, R10 ;  /* 0x000000ffff0e7224 */ /* 0x008fc600078e000a */
        /* <DEDUP_REMOVED lines=15> */
[----:B------:R-:W2:Y:S04]  /*6ed90*/  LDL.LU.64 R4, [R1+0x2838] ;  /* 0x0028380001047983 */ /* 0x000ea80000300a00 */
[----:B------:R-:W-:Y:S01]  /*6eda0*/  STL.64 [R1+0x2518], R10 ;  /* 0x0025180a01007387 */ /* 0x000fe20000100a00 */
[----:B---3--:R-:W-:Y:S03]  /*6edb0*/  HMMA.16816.F32 R20, R20, R6, R24 ;  /* 0x000000061414723c */ /* 0x008fe60000001818 */
[----:B------:R-:W2:Y:S04]  /*6edc0*/  LDL.LU.64 R26, [R1+0x2830] ;  /* 0x00283000011a7983 */ /* 0x000ea80000300a00 */
[----:B------:R-:W2:Y:S01]  /*6edd0*/  LDL.LU.64 R24, [R1+0x2828] ;  /* 0x0028280001187983 */ /* 0x000ea20000300a00 */
[----:B------:R-:W-:-:S02]  /*6ede0*/  IMAD.MOV.U32 R2, RZ, RZ, R18 ;  /* 0x000000ffff027224 */ /* 0x000fc400078e0012 */
[----:B------:R-:W-:-:S09]  /*6edf0*/  IMAD.MOV.U32 R0, RZ, RZ, R19 ;  /* 0x000000ffff007224 */ /* 0x000fd200078e0013 */
[----:B------:R0:W-:Y:S04]  /*6ee00*/  STL.64 [R1+0x450], R20 ;  /* 0x0004501401007387 */ /* 0x0001e80000100a00 */
[----:B------:R1:W-:Y:S04]  /*6ee10*/  STL.64 [R1+0x458], R22 ;  /* 0x0004581601007387 */ /* 0x0003e80000100a00 */
[----:B0-----:R-:W3:Y:S04]  /*6ee20*/  LDL.LU R20, [R1+0x410] ;  /* 0x0004100001147983 */ /* 0x001ee80000300800 */
[----:B------:R-:W3:Y:S04]  /*6ee30*/  LDL.LU R21, [R1+0x414] ;  /* 0x0004140001157983 */ /* 0x000ee80000300800 */
[----:B-1----:R-:W3:Y:S04]  /*6ee40*/  LDL.LU R22, [R1+0x418] ;  /* 0x0004180001167983 */ /* 0x002ee80000300800 */
[----:B------:R-:W3:Y:S04]  /*6ee50*/  LDL.LU R23, [R1+0x41c] ;  /* 0x00041c0001177983 */ /* 0x000ee80000300800 */
[----:B------:R-:W-:Y:S01]  /*6ee60*/  STL.64 [R1+0x2748], R6 ;  /* 0x0027480601007387 */ /* 0x000fe20000100a00 */
[----:B--2---:R-:W-:-:S15]  /*6ee70*/  HMMA.16816.F32 R12, R24, R18, R12 ;  /* 0x00000012180c723c */ /* 0x004fde000000180c */
[----:B------:R-:W-:-:S04]  /*6ee80*/  NOP ;  /* 0x0000000000007918 */ /* 0x000fc80000000000 */
[----:B------:R-:W-:Y:S04]  /*6ee90*/  STL.64 [R1+0x440], R12 ;  /* 0x0004400c01007387 */ /* 0x000fe80000100a00 */
[----:B------:R0:W-:Y:S04]  /*6eea0*/  STL.64 [R1+0x448], R14 ;  /* 0x0004480e01007387 */ /* 0x0001e80000100a00 */
[----:B0-----:R-:W2:Y:S04]  /*6eeb0*/  LDL.LU.64 R14, [R1+0x2820] ;  /* 0x00282000010e7983 */ /* 0x001ea80000300a00 */
[----:B------:R-:W2:Y:S04]  /*6eec0*/  LDL.LU.64 R12, [R1+0x2818] ;  /* 0x00281800010c7983 */ /* 0x000ea80000300a00 */
[----:B------:R-:W2:Y:S02]  /*6eed0*/  LDL.LU.64 R18, [R1+0x2810] ;  /* 0x0028100001127983 */ /* 0x000ea40000300a00 */
        /* <DEDUP_REMOVED lines=12> */
[----:B------:R-:W2:Y:S01]  /*6efa0*/  LDL.LU R12, [R1+0x670] ;  /* 0x00067000010c7983 */ /* 0x000ea20000300800 */
[----:B---3--:R-:W-:-:S15]  /*6efb0*/  HMMA.16816.F32 R20, R24, R14, R20 ;  /* 0x0000000e1814723c */ /* 0x008fde0000001814 */
[----:B------:R-:W-:-:S04]  /*6efc0*/  NOP ;  /* 0x0000000000007918 */ /* 0x000fc80000000000 */
[----:B------:R-:W-:Y:S04]  /*6efd0*/  STL.64 [R1+0x410], R20 ;  /* 0x0004101401007387 */ /* 0x000fe80000100a00 */
[----:B------:R-:W-:Y:S04]  /*6efe0*/  STL.64 [R1+0x418], R22 ;  /* 0x0004181601007387 */ /* 0x000fe80000100a00 */
[----:B------:R-:W3:Y:S04]  /*6eff0*/  LDL.LU R13, [R1+0x674] ;  /* 0x00067400010d7983 */ /* 0x000ee80000300800 */
[----:B------:R-:W3:Y:S04]  /*6f000*/  LDL.LU R14, [R1+0x678] ;  /* 0x00067800010e7983 */ /* 0x000ee80000300800 */
[----:B------:R-:W3:Y:S01]  /*6f010*/  LDL.LU R15, [R1+0x67c] ;  /* 0x00067c00010f7983 */ /* 0x000ee20000300800 */
[----:B----4-:R-:W-:-:S02]  /*6f020*/  IMAD.MOV.U32 R19, RZ, RZ, R9 ;  /* 0x000000ffff137224 */ /* 0x010fc400078e0009 */
[----:B--2---:R-:W-:Y:S01]  /*6f030*/  IMAD.MOV.U32 R18, RZ, RZ, R16 ;  /* 0x000000ffff127224 */ /* 0x004fe200078e0010 */
[----:B---3--:R-:W-:Y:S04]  /*6f040*/  STL.64 [R1+0x2538], R14 ;  /* 0x0025380e01007387 */ /* 0x008fe80000100a00 */
[----:B------:R-:W-:Y:S04]  /*6f050*/  STL.64 [R1+0x2530], R12 ;  /* 0x0025300c01007387 */ /* 0x000fe80000100a00 */
        /* <DEDUP_REMOVED lines=119> */
[----:B------:R-:W4:Y:S04]  /*6f7d0*/  LDL.LU R3, [R1+0x277c] ;  /* 0x00277c0001037983 */ /* 0x000f280000300800 */
[----:B------:R3:W-:Y:S02]  /*6f7e0*/  STL.64 [R1+0x2660], R18 ;  /* 0x0026601201007387 */ /* 0x0007e40000100a00 */
        /* <DEDUP_REMOVED lines=58> */
[----:B------:R0:W-:Y:S02]  /*6fb90*/  STL.64 [R1+0x26f0], R18 ;  /* 0x0026f01201007387 */ /* 0x0001e40000100a00 */
[----:B0-----:R-:W-:Y:S02]  /*6fba0*/  IMAD.MOV.U32 R18, RZ, RZ, R28 ;  /* 0x000000ffff127224 */ /* 0x001fe400078e001c */
        /* <DEDUP_REMOVED lines=8> */
[----:B---3--:R-:W-:-:S03]  /*6fc30*/  IMAD.MOV.U32 R22, RZ, RZ, R8 ;  /* 0x000000ffff167224 */ /* 0x008fc600078e0008 */
[----:B--2---:R-:W-:Y:S04]  /*6fc40*/  STL.64 [R1+0x26b8], R14 ;  /* 0x0026b80e01007387 */ /* 0x004fe80000100a00 */
[----:B------:R0:W-:Y:S04]  /*6fc50*/  STL.64 [R1+0x26b0], R12 ;  /* 0x0026b00c01007387 */ /* 0x0001e80000100a00 */
[----:B0-----:R-:W2:Y:S04]  /*6fc60*/  LDL.LU R12, [R1+0x780] ;  /* 0x00078000010c7983 */ /* 0x001ea80000300800 */
[----:B------:R-:W2:Y:S04]  /*6fc70*/  LDL.LU R13, [R1+0x784] ;  /* 0x00078400010d7983 */ /* 0x000ea80000300800 */
[----:B------:R-:W3:Y:S04]  /*6fc80*/  LDL.LU R14, [R1+0x788] ;  /* 0x00078800010e7983 */ /* 0x000ee80000300800 */
[----:B------:R-:W3:Y:S01]  /*6fc90*/  LDL.LU R15, [R1+0x78c] ;  /* 0x00078c00010f7983 */ /* 0x000ee20000300800 */
[----:B------:R-:W-:-:S05]  /*6fca0*/  IMAD.MOV.U32 R23, RZ, RZ, R5 ;  /* 0x000000ffff177224 */ /* 0x000fca00078e0005 */
[----:B------:R-:W-:Y:S04]  /*6fcb0*/  STL.64 [R1+0x2730], R22 ;  /* 0x0027301601007387 */ /* 0x000fe80000100a00 */
[----:B---3--:R-:W-:Y:S04]  /*6fcc0*/  STL.64 [R1+0x26d0], R14 ;  /* 0x0026d00e01007387 */ /* 0x008fe80000100a00 */
[----:B--2---:R0:W-:Y:S04]  /*6fcd0*/  STL.64 [R1+0x26c8], R12 ;  /* 0x0026c80c01007387 */ /* 0x0041e80000100a00 */
[----:B0-----:R-:W2:Y:S04]  /*6fce0*/  LDL.LU R12, [R1+0x790] ;  /* 0x00079000010c7983 */ /* 0x001ea80000300800 */
[----:B------:R-:W2:Y:S04]  /*6fcf0*/  LDL.LU R13, [R1+0x794] ;  /* 0x00079400010d7983 */ /* 0x000ea80000300800 */
[----:B------:R-:W3:Y:S04]  /*6fd00*/  LDL.LU R14, [R1+0x798] ;  /* 0x00079800010e7983 */ /* 0x000ee80000300800 */
[----:B------:R-:W3:Y:S01]  /*6fd10*/  LDL.LU R15, [R1+0x79c] ;  /* 0x00079c00010f7983 */ /* 0x000ee20000300800 */
[----:B----4-:R-:W-:-:S03]  /*6fd20*/  IMAD.MOV.U32 R22, RZ, RZ, R4 ;  /* 0x000000ffff167224 */ /* 0x010fc600078e0004 */
[----:B------:R-:W4:Y:S04]  /*6fd30*/  LDL.LU R4, [R1+0x400] ;  /* 0x0004000001047983 */ /* 0x000f280000300800 */
[----:B------:R-:W4:Y:S04]  /*6fd40*/  LDL.LU R5, [R1+0x404] ;  /* 0x0004040001057983 */ /* 0x000f280000300800 */
[----:B------:R-:W4:Y:S04]  /*6fd50*/  LDL.LU R6, [R1+0x408] ;  /* 0x0004080001067983 */ /* 0x000f280000300800 */
[----:B------:R-:W4:Y:S04]  /*6fd60*/  LDL.LU R7, [R1+0x40c] ;  /* 0x00040c0001077983 */ /* 0x000f280000300800 */
        /* <DEDUP_REMOVED lines=25> */
[----:B----4-:R-:W-:Y:S01]  /*6ff00*/  HMMA.16816.F32 R4, R24, R10, R4 ;  /* 0x0000000a1804723c */ /* 0x010fe20000001804 */
[----:B------:R-:W-:-:S02]  /*6ff10*/  IMAD.MOV.U32 R23, RZ, RZ, R3 ;  /* 0x000000ffff177224 */ /* 0x000fc400078e0003 */
[----:B---3--:R-:W-:Y:S04]  /*6ff20*/  STL.64 [R1+0x2740], R14 ;  /* 0x0027400e01007387 */ /* 0x008fe80000100a00 */
[----:B--2---:R0:W-:Y:S04]  /*6ff30*/  STL.64 [R1+0x2738], R12 ;  /* 0x0027380c01007387 */ /* 0x0041e80000100a00 */
[----:B0-----:R-:W2:Y:S04]  /*6ff40*/  LDL.LU R12, [R1+0x3f0] ;  /* 0x0003f000010c7983 */ /* 0x001ea80000300800 */
[----:B------:R-:W2:Y:S04]  /*6ff50*/  LDL.LU R13, [R1+0x3f4] ;  /* 0x0003f400010d7983 */ /* 0x000ea80000300800 */
[----:B------:R-:W2:Y:S04]  /*6ff60*/  LDL.LU R14, [R1+0x3f8] ;  /* 0x0003f800010e7983 */ /* 0x000ea80000300800 */
[----:B------:R-:W2:Y:S04]  /*6ff70*/  LDL.LU R15, [R1+0x3fc] ;  /* 0x0003fc00010f7983 */ /* 0x000ea80000300800 */
[----:B------:R-:W-:Y:S04]  /*6ff80*/  STL.64 [R1+0x400], R4 ;  /* 0x0004000401007387 */ /* 0x000fe80000100a00 */
[----:B------:R0:W-:Y:S01]  /*6ff90*/  STL.64 [R1+0x408], R6 ;  /* 0x0004080601007387 */ /* 0x0001e20000100a00 */
[----:B------:R-:W-:-:S02]  /*6ffa0*/  IMAD.MOV.U32 R19, RZ, RZ, R9 ;  /* 0x000000ffff137224 */ /* 0x000fc400078e0009 */
[----:B------:R-:W-:Y:S01]  /*6ffb0*/  IMAD.MOV.U32 R3, RZ, RZ, R11 ;  /* 0x000000ffff037224 */ /* 0x000fe200078e000b */
[----:B0-----:R-:W3:Y:S04]  /*6ffc0*/  LDL.LU.64 R6, [R1+0x2748] ;  /* 0x0027480001067983 */ /* 0x001ee80000300a00 */
[----:B------:R-:W4:Y:S01]  /*6ffd0*/  LDL.LU R8, [R1+0x660] ;  /* 0x0006600001087983 */ /* 0x000f220000300800 */
[----:B------:R-:W-:-:S03]  /*6ffe0*/  IMAD.MOV.U32 R4, RZ, RZ, R10 ;  /* 0x000000ffff047224 */ /* 0x000fc600078e000a */
[----:B------:R-:W4:Y:S04]  /*6fff0*/  LDL.LU R9, [R1+0x664] ;  /* 0x0006640001097983 */ /* 0x000f280000300800 */
[----:B------:R-:W4:Y:S04]  /*70000*/  LDL.LU R10, [R1+0x668] ;  /* 0x00066800010a7983 */ /* 0x000f280000300800 */
[----:B------:R-:W4:Y:S01]  /*70010*/  LDL.LU R11, [R1+0x66c] ;  /* 0x00066c00010b7983 */ /* 0x000f220000300800 */
[----:B--2---:R-:W-:Y:S03]  /*70020*/  HMMA.16816.F32 R20, R24, R22, R12 ;  /* 0x000000161814723c */ /* 0x004fe6000000180c */
[----:B------:R-:W2:Y:S04]  /*70030*/  LDL.LU.64 R14, [R1+0x2740] ;  /* 0x00274000010e7983 */ /* 0x000ea80000300a00 */
[----:B------:R-:W2:-:S12]  /*70040*/  LDL.LU.64 R12, [R1+0x2738] ;  /* 0x00273800010c7983 */ /* 0x000e980000300a00 */
[----:B------:R-:W-:Y:S04]  /*70050*/  STL.64 [R1+0x3f0], R20 ;  /* 0x0003f01401007387 */ /* 0x000fe80000100a00 */
[----:B------:R0:W-:Y:S04]  /*70060*/  STL.64 [R1+0x3f8], R22 ;  /* 0x0003f81601007387 */ /* 0x0001e80000100a00 */
[----:B0-----:R-:W2:Y:S01]  /*70070*/  LDL.LU.64 R22, [R1+0x2730] ;  /* 0x0027300001167983 */ /* 0x001ea20000300a00 */
[----:B------:R-:W-:Y:S02]  /*70080*/  IMAD.MOV.U32 R18, RZ, RZ, R16 ;  /* 0x000000ffff127224 */ /* 0x000fe400078e0010 */
[----:B------:R-:W0:Y:S01]  /*70090*/  S2R R16, SR_TID.X ;  /* 0x0000000000107919 */ /* 0x000e220000002100 */
[----:B--2---:R-:W-:Y:S01]  /*700a0*/  HMMA.16816.F32 R20, R24, R22, R12 ;  /* 0x000000161814723c */ /* 0x004fe2000000180c */
[----:B------:R-:W2:Y:S04]  /*700b0*/  LDL.LU.64 R14, [R1+0x2728] ;  /* 0x00272800010e7983 */ /* 0x000ea80000300a00 */
[----:B------:R-:W2:Y:S01]  /*700c0*/  LDL.LU.64 R12, [R1+0x2720] ;  /* 0x00272000010c7983 */ /* 0x000ea20000300a00 */
[C---:B0-----:R-:W-:Y:S01]  /*700d0*/  LOP3.LUT R17, R16.reuse, 0x7, RZ, 0xc0, !PT ;  /* 0x0000000710117812 */ /* 0x041fe200078ec0ff */
[----:B------:R-:W-:-:S04]  /*700e0*/  IMAD.SHL.U32 R28, R16, 0x2, RZ ;  /* 0x00000002101c7824 */ /* 0x000fc800078e00ff */
[----:B------:R-:W-:Y:S02]  /*700f0*/  IMAD R17, R17, 0x90, RZ ;  /* 0x0000009011117824 */ /* 0x000fe400078e02ff */
[----:B------:R-:W-:-:S03]  /*70100*/  IMAD.SHL.U32 R16, R16, 0x40, RZ ;  /* 0x0000004010107824 */ /* 0x000fc600078e00ff */
[----:B------:R-:W-:-:S04]  /*70110*/  LOP3.LUT R17, R17, 0x10, R28, 0x78, !PT ;  /* 0x0000001011117812 */ /* 0x000fc800078e781c */
[----:B------:R-:W-:-:S04]  /*70120*/  LOP3.LUT R17, R17, 0x400, R16, 0xf8, !PT ;  /* 0x0000040011117812 */ /* 0x000fc800078ef810 */
[----:B------:R-:W-:Y:S01]  /*70130*/  LOP3.LUT R17, R17, 0x40, RZ, 0x3c, !PT ;  /* 0x0000004011117812 */ /* 0x000fe200078e3cff */
[----:B------:R-:W-:Y:S04]  /*70140*/  STL.64 [R1+0x3e0], R20 ;  /* 0x0003e01401007387 */ /* 0x000fe80000100a00 */
[----:B------:R-:W-:Y:S04]  /*70150*/  STL.64 [R1+0x3e8], R22 ;  /* 0x0003e81601007387 */ /* 0x000fe80000100a00 */
[----:B------:R2:W-:Y:S02]  /*70160*/  LDSM.16.MT88.4 R20, [R17+UR5+0x11800] ;  /* 0x011800051114783b */ /* 0x0005e40008004200 */
        /* <DEDUP_REMOVED lines=126> */
[----:B--2---:R-:W-:-:S15]  /*70950*/  HMMA.16816.F32 R12, R24, R18, R12 ;  /* 0x00000012180c723c */ /* 0x004fde000000180c */
[----:B------:R-:W-:-:S04]  /*70960*/  NOP ;  /* 0x0000000000007918 */ /* 0x000fc80000000000 */
[----:B------:R-:W-:Y:S04]  /*70970*/  STL.64 [R1+0x670], R12 ;  /* 0x0006700c01007387 */ /* 0x000fe80000100a00 */
[----:B------:R0:W-:Y:S04]  /*70980*/  STL.64 [R1+0x678], R14 ;  /* 0x0006780e01007387 */ /* 0x0001e80000100a00 */
[----:B0-----:R-:W4:Y:S04]  /*70990*/  LDL.LU.64 R14, [R1+0x2520] ;  /* 0x00252000010e7983 */ /* 0x001f280000300a00 */
[----:B------:R0:W-:Y:S04]  /*709a0*/  STL.64 [R1+0x2510], R18 ;  /* 0x0025101201007387 */ /* 0x0001e80000100a00 */
[----:B------:R-:W3:Y:S04]  /*709b0*/  LDL.LU R16, [R1+0x3d0] ;  /* 0x0003d00001107983 */ /* 0x000ee80000300800 */
[----:B------:R-:W3:Y:S04]  /*709c0*/  LDL.LU R17, [R1+0x3d4] ;  /* 0x0003d40001117983 */ /* 0x000ee80000300800 */
[----:B0-----:R-:W3:Y:S04]  /*709d0*/  LDL.LU R18, [R1+0x3d8] ;  /* 0x0003d80001127983 */ /* 0x001ee80000300800 */
[----:B------:R-:W3:Y:S01]  /*709e0*/  LDL.LU R19, [R1+0x3dc] ;  /* 0x0003dc0001137983 */ /* 0x000ee20000300800 */
[----:B----4-:R-:W-:-:S15]  /*709f0*/  HMMA.16816.F32 R8, R24, R14, R8 ;  /* 0x0000000e1808723c */ /* 0x010fde0000001808 */
[----:B------:R-:W-:-:S04]  /*70a00*/  NOP ;  /* 0x0000000000007918 */ /* 0x000fc80000000000 */
[----:B------:R-:W-:Y:S04]  /*70a10*/  STL.64 [R1+0x660], R8 ;  /* 0x0006600801007387 */ /* 0x000fe80000100a00 */
[----:B------:R0:W-:Y:S04]  /*70a20*/  STL.64 [R1+0x668], R10 ;  /* 0x0006680a01007387 */ /* 0x0001e80000100a00 */
[----:B0-----:R-:W2:Y:S04]  /*70a30*/  LDL.LU.64 R10, [R1+0x2518] ;  /* 0x00251800010a7983 */ /* 0x001ea80000300a00 */
[----:B------:R0:W-:Y:S04]  /*70a40*/  STL [R1+0x2354], R14 ;  /* 0x0023540e01007387 */ /* 0x0001e80000100800 */
[----:B------:R1:W-:Y:S04]  /*70a50*/  STL [R1+0x2350], R15 ;  /* 0x0023500f01007387 */ /* 0x0003e80000100800 */
[----:B------:R-:W4:Y:S04]  /*70a60*/  LDL.LU R12, [R1+0x650] ;  /* 0x00065000010c7983 */ /* 0x000f280000300800 */
[----:B------:R-:W4:Y:S04]  /*70a70*/  LDL.LU R13, [R1+0x654] ;  /* 0x00065400010d7983 */ /* 0x000f280000300800 */
[----:B0-----:R-:W4:Y:S04]  /*70a80*/  LDL.LU R14, [R1+0x658] ;  /* 0x00065800010e7983 */ /* 0x001f280000300800 */
[----:B-1----:R-:W4:Y:S04]  /*70a90*/  LDL.LU R15, [R1+0x65c] ;  /* 0x00065c00010f7983 */ /* 0x002f280000300800 */
[----:B--2---:R3:W-:Y:S01]  /*70aa0*/  STL.64 [R1+0x2508], R10 ;  /* 0x0025080a01007387 */ /* 0x0047e20000100a00 */
[C---:B----4-:R-:W-:Y:S08]  /*70ab0*/  HMMA.16816.F32 R12, R24.reuse, R10, R12 ;  /* 0x0000000a180c723c */ /* 0x050ff0000000180c */
[----:B---3--:R-:W-:Y:S11]  /*70ac0*/  HMMA.16816.F32 R8, R24, R6, R16 ;  /* 0x000000061808723c */ /* 0x008ff60000001810 */
[----:B------:R-:W-:Y:S04]  /*70ad0*/  STL.64 [R1+0x650], R12 ;  /* 0x0006500c01007387 */ /* 0x000fe80000100a00 */
[----:B------:R-:W-:Y:S04]  /*70ae0*/  STL.64 [R1+0x658], R14 ;  /* 0x0006580e01007387 */ /* 0x000fe80000100a00 */
[----:B------:R-:W2:Y:S04]  /*70af0*/  LDL.LU R16, [R1+0x640] ;  /* 0x0006400001107983 */ /* 0x000ea80000300800 */
[----:B------:R-:W-:Y:S04]  /*70b00*/  STL.64 [R1+0x3d0], R8 ;  /* 0x0003d00801007387 */ /* 0x000fe80000100a00 */
[----:B------:R0:W-:Y:S04]  /*70b10*/  STL.64 [R1+0x3d8], R10 ;  /* 0x0003d80a01007387 */ /* 0x0001e80000100a00 */
[----:B------:R-:W2:Y:S04]  /*70b20*/  LDL.LU R17, [R1+0x644] ;  /* 0x0006440001117983 */ /* 0x000ea80000300800 */
[----:B------:R-:W2:Y:S04]  /*70b30*/  LDL.LU R18, [R1+0x648] ;  /* 0x0006480001127983 */ /* 0x000ea80000300800 */
[----:B------:R-:W2:Y:S04]  /*70b40*/  LDL.LU R19, [R1+0x64c] ;  /* 0x00064c0001137983 */ /* 0x000ea80000300800 */
[----:B0-----:R-:W3:Y:S04]  /*70b50*/  LDL.LU.64 R10, [R1+0x1a8] ;  /* 0x0001a800010a7983 */ /* 0x001ee80000300a00 */
[----:B------:R0:W-:Y:S04]  /*70b60*/  STL.64 [R1+0x2390], R6 ;  /* 0x0023900601007387 */ /* 0x0001e80000100a00 */
[----:B0-----:R-:W4:Y:S04]  /*70b70*/  LDL.LU.64 R6, [R1+0x168] ;  /* 0x0001680001067983 */ /* 0x001f280000300a00 */
[----:B----4-:R0:W-:Y:S02]  /*70b80*/  STL.64 [R1+0x24d0], R6 ;  /* 0x0024d00601007387 */ /* 0x0101e40000100a00 */
[----:B0-----:R-:W-:-:S02]  /*70b90*/  IMAD.MOV.U32 R6, RZ, RZ, R4 ;  /* 0x000000ffff067224 */ /* 0x001fc400078e0004 */
[----:B------:R-:W-:-:S05]  /*70ba0*/  IMAD.MOV.U32 R7, RZ, RZ, R3 ;  /* 0x000000ffff077224 */ /* 0x000fca00078e0003 */
[----:B------:R-:W-:Y:S04]  /*70bb0*/  STL.64 [R1+0x24e0], R6 ;  /* 0x0024e00601007387 */ /* 0x000fe80000100a00 */
[----:B------:R-:W4:Y:S04]  /*70bc0*/  LDL.LU R12, [R1+0x610] ;  /* 0x00061000010c7983 */ /* 0x000f280000300800 */
[----:B------:R-:W4:Y:S04]  /*70bd0*/  LDL.LU R13, [R1+0x614] ;  /* 0x00061400010d7983 */ /* 0x000f280000300800 */
[----:B------:R-:W2:Y:S04]  /*70be0*/  LDL.LU R14, [R1+0x618] ;  /* 0x00061800010e7983 */ /* 0x000ea80000300800 */
[----:B------:R-:W2:Y:S04]  /*70bf0*/  LDL.LU R15, [R1+0x61c] ;  /* 0x00061c00010f7983 */ /* 0x000ea80000300800 */
[----:B--2---:R0:W-:Y:S04]  /*70c00*/  STL.64 [R1+0x24f0], R14 ;  /* 0x0024f00e01007387 */ /* 0x0041e80000100a00 */
[----:B----4-:R1:W-:Y:S04]  /*70c10*/  STL.64 [R1+0x24e8], R12 ;  /* 0x0024e80c01007387 */ /* 0x0103e80000100a00 */
[----:B0-----:R-:W2:Y:S01]  /*70c20*/  LDL.LU.64 R14, [R1+0x198] ;  /* 0x00019800010e7983 */ /* 0x001ea20000300a00 */
[----:B------:R-:W0:Y:S02]  /*70c30*/  S2R R8, SR_TID.X ;  /* 0x0000000000087919 */ /* 0x000e240000002100 */
[C---:B0-----:R-:W-:Y:S01]  /*70c40*/  LOP3.LUT R9, R8.reuse, 0x7, RZ, 0xc0, !PT ;  /* 0x0000000708097812 */ /* 0x041fe200078ec0ff */
[----:B------:R-:W-:-:S04]  /*70c50*/  IMAD.SHL.U32 R28, R8, 0x2, RZ ;  /* 0x00000002081c7824 */ /* 0x000fc800078e00ff */
[----:B------:R-:W-:Y:S02]  /*70c60*/  IMAD R9, R9, 0x90, RZ ;  /* 0x0000009009097824 */ /* 0x000fe400078e02ff */
[----:B------:R-:W-:-:S03]  /*70c70*/  IMAD.SHL.U32 R8, R8, 0x40, RZ ;  /* 0x0000004008087824 */ /* 0x000fc600078e00ff */
[----:B------:R-:W-:Y:S01]  /*70c80*/  LOP3.LUT R9, R9, 0x10, R28, 0x78, !PT ;  /* 0x0000001009097812 */ /* 0x000fe200078e781c */
[----:B--2---:R0:W-:Y:S04]  /*70c90*/  STL.64 [R1+0x2500], R14 ;  /* 0x0025000e01007387 */ /* 0x0041e80000100a00 */
[----:B-1----:R-:W3:Y:S04]  /*70ca0*/  LDL.LU R12, [R1+0x630] ;  /* 0x00063000010c7983 */ /* 0x002ee80000300800 */
[----:B------:R-:W3:Y:S04]  /*70cb0*/  LDL.LU R13, [R1+0x634] ;  /* 0x00063400010d7983 */ /* 0x000ee80000300800 */
[----:B0-----:R-:W3:Y:S04]  /*70cc0*/  LDL.LU R14, [R1+0x638] ;  /* 0x00063800010e7983 */ /* 0x001ee80000300800 */
[----:B------:R-:W3:Y:S04]  /*70cd0*/  LDL.LU R15, [R1+0x63c] ;  /* 0x00063c00010f7983 */ /* 0x000ee80000300800 */
[----:B------:R-:W2:Y:S01]  /*70ce0*/  LDL.LU.64 R6, [R1+0x188] ;  /* 0x0001880001067983 */ /* 0x000ea20000300a00 */
[----:B------:R-:W-:-:S04]  /*70cf0*/  LOP3.LUT R9, R9, 0x400, R8, 0xf8, !PT ;  /* 0x0000040009097812 */ /* 0x000fc800078ef808 */
[----:B------:R-:W-:-:S05]  /*70d00*/  LOP3.LUT R9, R9, 0x60, RZ, 0x3c, !PT ;  /* 0x0000006009097812 */ /* 0x000fca00078e3cff */
[----:B------:R-:W0:Y:S04]  /*70d10*/  LDSM.16.MT88.4 R24, [R9+UR5+0x11800] ;  /* 0x011800050918783b */ /* 0x000e280008004200 */
[----:B--2---:R1:W-:Y:S04]  /*70d20*/  STL.64 [R1+0x24f8], R6 ;  /* 0x0024f80601007387 */ /* 0x0043e80000100a00 */
[----:B------:R-:W2:Y:S04]  /*70d30*/  LDL.LU R4, [R1+0x620] ;  /* 0x0006200001047983 */ /* 0x000ea80000300800 */
[----:B------:R-:W2:Y:S04]  /*70d40*/  LDL.LU R5, [R1+0x624] ;  /* 0x0006240001057983 */ /* 0x000ea80000300800 */
[----:B-1----:R-:W2:Y:S04]  /*70d50*/  LDL.LU R6, [R1+0x628] ;  /* 0x0006280001067983 */ /* 0x002ea80000300800 */
[----:B------:R-:W2:Y:S04]  /*70d60*/  LDL.LU R7, [R1+0x62c] ;  /* 0x00062c0001077983 */ /* 0x000ea80000300800 */
[----:B0-----:R0:W-:Y:S04]  /*70d70*/  STL.64 [R1+0x2328], R26 ;  /* 0x0023281a01007387 */ /* 0x0011e80000100a00 */
[----:B------:R1:W-:Y:S01]  /*70d80*/  STL.64 [R1+0x2320], R24 ;  /* 0x0023201801007387 */ /* 0x0003e20000100a00 */
[----:B0-----:R-:W-:-:S02]  /*70d90*/  IMAD.MOV.U32 R26, RZ, RZ, R2 ;  /* 0x000000ffff1a7224 */ /* 0x001fc400078e0002 */
[----:B------:R-:W-:-:S07]  /*70da0*/  IMAD.MOV.U32 R27, RZ, RZ, R0 ;  /* 0x000000ffff1b7224 */ /* 0x000fce00078e0000 */
[C---:B-1----:R-:W-:Y:S01]  /*70db0*/  HMMA.16816.F32 R24, R20.reuse, R26, R16 ;  /* 0x0000001a1418723c */ /* 0x042fe20000001810 */
[----:B------:R-:W4:Y:S07]  /*70dc0*/  LDL.LU.64 R18, [R1+0x2510] ;  /* 0x0025100001127983 */ /* 0x000f2e0000300a00 */
[----:B---3--:R-:W-:Y:S11]  /*70dd0*/  HMMA.16816.F32 R12, R20, R10, R12 ;  /* 0x0000000a140c723c */ /* 0x008ff6000000180c */
[----:B------:R-:W-:-:S02]  /*70de0*/  IMAD.MOV.U32 R16, RZ, RZ, R24 ;  /* 0x000000ffff107224 */ /* 0x000fc400078e0018 */
[----:B------:R-:W-:Y:S01]  /*70df0*/  IMAD.MOV.U32 R17, RZ, RZ, R26 ;  /* 0x000000ffff117224 */ /* 0x000fe200078e001a */
[----:B------:R0:W-:Y:S04]  /*70e00*/  STL.64 [R1+0x640], R24 ;  /* 0x0006401801007387 */ /* 0x0001e80000100a00 */
[----:B------:R-:W-:Y:S04]  /*70e10*/  STL.64 [R1+0x648], R26 ;  /* 0x0006481a01007387 */ /* 0x000fe80000100a00 */
[----:B------:R1:W-:Y:S04]  /*70e20*/  STL [R1+0x1ff8], R16 ;  /* 0x001ff81001007387 */ /* 0x0003e80000100800 */
[----:B------:R3:W-:Y:S01]  /*70e30*/  STL [R1+0x1ff4], R17 ;  /* 0x001ff41101007387 */ /* 0x0007e20000100800 */
[----:B------:R-:W-:-:S02]  /*70e40*/  IMAD.MOV.U32 R9, RZ, RZ, R14 ;  /* 0x000000ffff097224 */ /* 0x000fc400078e000e */
[----:B0-----:R-:W-:Y:S02]  /*70e50*/  IMAD.MOV.U32 R25, RZ, RZ, R10 ;  /* 0x000000ffff197224 */ /* 0x001fe400078e000a */
[----:B------:R-:W-:Y:S01]  /*70e60*/  IMAD.MOV.U32 R24, RZ, RZ, R11 ;  /* 0x000000ffff187224 */ /* 0x000fe200078e000b */
[----:B----4-:R0:W-:Y:S04]  /*70e70*/  STL.64 [R1+0x24d8], R18 ;  /* 0x0024d81201007387 */ /* 0x0101e80000100a00 */
[----:B-1----:R-:W4:Y:S04]  /*70e80*/  LDL.LU R16, [R1+0x600] ;  /* 0x0006000001107983 */ /* 0x002f280000300800 */
[----:B---3--:R-:W4:Y:S04]  /*70e90*/  LDL.LU R17, [R1+0x604] ;  /* 0x0006040001117983 */ /* 0x008f280000300800 */
[----:B0-----:R-:W4:Y:S04]  /*70ea0*/  LDL.LU R18, [R1+0x608] ;  /* 0x0006080001127983 */ /* 0x001f280000300800 */
[----:B------:R-:W4:Y:S04]  /*70eb0*/  LDL.LU R19, [R1+0x60c] ;  /* 0x00060c0001137983 */ /* 0x000f280000300800 */
[----:B------:R-:W3:Y:S04]  /*70ec0*/  LDL.LU.64 R10, [R1+0x2508] ;  /* 0x00250800010a7983 */ /* 0x000ee80000300a00 */
[----:B------:R-:W-:Y:S04]  /*70ed0*/  STL.64 [R1+0x630], R12 ;  /* 0x0006300c01007387 */ /* 0x000fe80000100a00 */
[----:B------:R0:W-:Y:S04]  /*70ee0*/  STL.64 [R1+0x638], R14 ;  /* 0x0006380e01007387 */ /* 0x0001e80000100a00 */
[----:B0-----:R-:W2:Y:S01]  /*70ef0*/  LDL.LU.64 R14, [R1+0x2500] ;  /* 0x00250000010e7983 */ /* 0x001ea20000300a00 */
[----:B------:R-:W-:-:S05]  /*70f00*/  IMAD.MOV.U32 R8, RZ, RZ, R12 ;  /* 0x000000ffff087224 */ /* 0x000fca00078e000c */
[----:B------:R-:W-:Y:S04]  /*70f10*/  STL [R1+0x2000], R8 ;  /* 0x0020000801007387 */ /* 0x000fe80000100800 */
[----:B------:R-:W-:Y:S01]  /*70f20*/  STL [R1+0x1ffc], R9 ;  /* 0x001ffc0901007387 */ /* 0x000fe20000100800 */
[----:B--2---:R-:W-:Y:S03]  /*70f30*/  HMMA.16816.F32 R4, R20, R14, R4 ;  /* 0x0000000e1404723c */ /* 0x004fe60000001804 */
[----:B---3--:R0:W-:Y:S01]  /*70f40*/  STL.64 [R1+0x24b0], R10 ;  /* 0x0024b00a01007387 */ /* 0x0081e20000100a00 */
[----:B------:R-:W-:Y:S02]  /*70f50*/  IMAD.MOV.U32 R27, RZ, RZ, R14 ;  /* 0x000000ffff1b7224 */ /* 0x000fe400078e000e */
[----:B------:R-:W-:Y:S01]  /*70f60*/  IMAD.MOV.U32 R26, RZ, RZ, R15 ;  /* 0x000000ffff1a7224 */ /* 0x000fe200078e000f */
[----:B0-----:R-:W2:-:S12]  /*70f70*/  LDL.LU.64 R10, [R1+0x158] ;  /* 0x00015800010a7983 */ /* 0x001e980000300a00 */
[----:B------:R-:W-:Y:S04]  /*70f80*/  STL.64 [R1+0x620], R4 ;  /* 0x0006200401007387 */ /* 0x000fe80000100a00 */
[----:B------:R0:W-:Y:S04]  /*70f90*/  STL.64 [R1+0x628], R6 ;  /* 0x0006280601007387 */ /* 0x0001e80000100a00 */
[----:B0-----:R-:W3:Y:S04]  /*70fa0*/  LDL.LU.64 R6, [R1+0x24f8] ;  /* 0x0024f80001067983 */ /* 0x001ee80000300a00 */
[----:B------:R-:W3:Y:S04]  /*70fb0*/  LDL.LU.64 R14, [R1+0x24f0] ;  /* 0x0024f000010e7983 */ /* 0x000ee80000300a00 */
[----:B------:R-:W3:Y:S04]  /*70fc0*/  LDL.LU.64 R12, [R1+0x24e8] ;  /* 0x0024e800010c7983 */ /* 0x000ee80000300a00 */
[----:B------:R-:W-:Y:S04]  /*70fd0*/  STL.64 [R1+0x2360], R26 ;  /* 0x0023601a01007387 */ /* 0x000fe80000100a00 */
        /* <DEDUP_REMOVED lines=8> */
[----:B------:R0:W-:Y:S02]  /*71060*/  STL.64 [R1+0x618], R14 ;  /* 0x0006180e01007387 */ /* 0x0001e40000100a00 */
[----:B0-----:R-:W-:Y:S02]  /*71070*/  IMAD.MOV.U32 R14, RZ, RZ, R6 ;  /* 0x000000ffff0e7224 */ /* 0x001fe400078e0006 */
[----:B------:R-:W-:Y:S02]  /*71080*/  IMAD.MOV.U32 R15, RZ, RZ, R7 ;  /* 0x000000ffff0f7224 */ /* 0x000fe400078e0007 */
[----:B------:R-:W4:Y:S02]  /*71090*/  LDL.LU.64 R6, [R1+0x24e0] ;  /* 0x0024e00001067983 */ /* 0x000f240000300a00 */
[----:B----4-:R-:W-:Y:S02]  /*710a0*/  HMMA.16816.F32 R4, R20, R6, R16 ;  /* 0x000000061404723c */ /* 0x010fe40000001810 */
[----:B------:R-:W3:-:S15]  /*710b0*/  LDL.LU.64 R18, [R1+0x24d8] ;  /* 0x0024d80001127983 */ /* 0x000ede0000300a00 */
[----:B------:R-:W-:Y:S02]  /*710c0*/  NOP ;  /* 0x0000000000007918 */ /* 0x000fe40000000000 */
[----:B------:R-:W-:Y:S04]  /*710d0*/  STL.64 [R1+0x600], R4 ;  /* 0x0006000401007387 */ /* 0x000fe80000100a00 */
[----:B------:R0:W-:Y:S04]  /*710e0*/  STL.64 [R1+0x608], R6 ;  /* 0x0006080601007387 */ /* 0x0001e80000100a00 */
[----:B0-----:R-:W2:Y:S02]  /*710f0*/  LDL.LU.64 R6, [R1+0x24d0] ;  /* 0x0024d00001067983 */ /* 0x001ea40000300a00 */
[----:B--2---:R-:W-:Y:S01]  /*71100*/  HMMA.16816.F32 R24, R20, R6, R24 ;  /* 0x000000061418723c */ /* 0x004fe20000001818 */
[----:B------:R-:W-:-:S02]  /*71110*/  IMAD.MOV.U32 R12, RZ, RZ, R7 ;  /* 0x000000ffff0c7224 */ /* 0x000fc400078e0007 */
[----:B------:R-:W-:-:S15]  /*71120*/  IMAD.MOV.U32 R13, RZ, RZ, R6 ;  /* 0x000000ffff0d7224 */ /* 0x000fde00078e0006 */
[----:B------:R-:W-:Y:S01]  /*71130*/  NOP ;  /* 0x0000000000007918 */ /* 0x000fe20000000000 */
[----:B------:R0:W-:Y:S04]  /*71140*/  STL.64 [R1+0x5f0], R24 ;  /* 0x0005f01801007387 */ /* 0x0001e80000100a00 */
[----:B------:R1:W-:Y:S04]  /*71150*/  STL.64 [R1+0x5f8], R26 ;  /* 0x0005f81a01007387 */ /* 0x0003e80000100a00 */
[----:B0-----:R-:W2:Y:S04]  /*71160*/  LDL.LU R24, [R1+0x5d0] ;  /* 0x0005d00001187983 */ /* 0x001ea80000300800 */
[----:B------:R-:W2:Y:S04]  /*71170*/  LDL.LU R25, [R1+0x5d4] ;  /* 0x0005d40001197983 */ /* 0x000ea80000300800 */
[----:B-1----:R-:W2:Y:S04]  /*71180*/  LDL.LU R26, [R1+0x5d8] ;  /* 0x0005d800011a7983 */ /* 0x002ea80000300800 */
[----:B------:R-:W2:Y:S04]  /*71190*/  LDL.LU R27, [R1+0x5dc] ;  /* 0x0005dc00011b7983 */ /* 0x000ea80000300800 */
[----:B------:R-:W2:Y:S04]  /*711a0*/  LDL.LU.64 R6, [R1+0x148] ;  /* 0x0001480001067983 */ /* 0x000ea80000300a00 */
[----:B------:R0:W-:Y:S04]  /*711b0*/  STL [R1+0x2238], R12 ;  /* 0x0022380c01007387 */ /* 0x0001e80000100800 */
[----:B------:R1:W-:Y:S04]  /*711c0*/  STL [R1+0x2234], R13 ;  /* 0x0022340d01007387 */ /* 0x0003e80000100800 */
[----:B------:R4:W-:Y:S04]  /*711d0*/  STL.64 [R1+0x2498], R14 ;  /* 0x0024980e01007387 */ /* 0x0009e80000100a00 */
[----:B0-----:R-:W2:Y:S04]  /*711e0*/  LDL.LU R12, [R1+0x5e0] ;  /* 0x0005e000010c7983 */ /* 0x001ea80000300800 */
[----:B-1----:R-:W2:Y:S04]  /*711f0*/  LDL.LU R13, [R1+0x5e4] ;  /* 0x0005e400010d7983 */ /* 0x002ea80000300800 */
[----:B----4-:R-:W2:Y:S04]  /*71200*/  LDL.LU R14, [R1+0x5e8] ;  /* 0x0005e800010e7983 */ /* 0x010ea80000300800 */
[----:B------:R-:W2:Y:S01]  /*71210*/  LDL.LU R15, [R1+0x5ec] ;  /* 0x0005ec00010f7983 */ /* 0x000ea20000300800 */
[----:B------:R-:W-:-:S02]  /*71220*/  IMAD.MOV.U32 R17, RZ, RZ, R10 ;  /* 0x000000ffff117224 */ /* 0x000fc400078e000a */
[----:B------:R-:W-:Y:S01]  /*71230*/  IMAD.MOV.U32 R16, RZ, RZ, R11 ;  /* 0x000000ffff107224 */ /* 0x000fe200078e000b */
[----:B--2---:R-:W-:-:S15]  /*71240*/  HMMA.16816.F32 R12, R20, R10, R12 ;  /* 0x0000000a140c723c */ /* 0x004fde000000180c */
[----:B------:R-:W-:-:S04]  /*71250*/  NOP ;  /* 0x0000000000007918 */ /* 0x000fc80000000000 */
[----:B------:R0:W-:Y:S04]  /*71260*/  STL.64 [R1+0x5e0], R12 ;  /* 0x0005e00c01007387 */ /* 0x0001e80000100a00 */
[----:B------:R1:W-:Y:S04]  /*71270*/  STL.64 [R1+0x5e8], R14 ;  /* 0x0005e80e01007387 */ /* 0x0003e80000100a00 */
[----:B0-----:R-:W2:Y:S04]  /*71280*/  LDL.LU R12, [R1+0x5a0] ;  /* 0x0005a000010c7983 */ /* 0x001ea80000300800 */
[----:B------:R-:W2:Y:S04]  /*71290*/  LDL.LU R13, [R1+0x5a4] ;  /* 0x0005a400010d7983 */ /* 0x000ea80000300800 */
[----:B-1----:R-:W4:Y:S04]  /*712a0*/  LDL.LU R14, [R1+0x5a8] ;  /* 0x0005a800010e7983 */ /* 0x002f280000300800 */
[----:B------:R-:W4:Y:S04]  /*712b0*/  LDL.LU R15, [R1+0x5ac] ;  /* 0x0005ac00010f7983 */ /* 0x000f280000300800 */
[----:B------:R-:W2:Y:S04]  /*712c0*/  LDL.LU R8, [R1+0x5b0] ;  /* 0x0005b00001087983 */ /* 0x000ea80000300800 */
[----:B------:R-:W2:Y:S04]  /*712d0*/  LDL.LU R9, [R1+0x5b4] ;  /* 0x0005b40001097983 */ /* 0x000ea80000300800 */
[----:B------:R-:W2:Y:S04]  /*712e0*/  LDL.LU R10, [R1+0x5b8] ;  /* 0x0005b800010a7983 */ /* 0x000ea80000300800 */
[----:B------:R-:W2:Y:S04]  /*712f0*/  LDL.LU R11, [R1+0x5bc] ;  /* 0x0005bc00010b7983 */ /* 0x000ea80000300800 */
[----:B--2---:R0:W-:Y:S04]  /*71300*/  STL.64 [R1+0x24c0], R10 ;  /* 0x0024c00a01007387 */ /* 0x0041e80000100a00 */
[----:B------:R-:W-:Y:S04]  /*71310*/  STL.64 [R1+0x24b8], R8 ;  /* 0x0024b80801007387 */ /* 0x000fe80000100a00 */
[----:B0-----:R-:W2:Y:S04]  /*71320*/  LDL.LU.64 R10, [R1+0x138] ;  /* 0x00013800010a7983 */ /* 0x001ea80000300a00 */
[----:B----4-:R0:W-:Y:S04]  /*71330*/  STL.64 [R1+0x24a8], R14 ;  /* 0x0024a80e01007387 */ /* 0x0101e80000100a00 */
[----:B------:R1:W-:Y:S04]  /*71340*/  STL.64 [R1+0x24a0], R12 ;  /* 0x0024a00c01007387 */ /* 0x0003e80000100a00 */
[----:B0-----:R-:W4:Y:S01]  /*71350*/  LDL.LU.64 R14, [R1+0x128] ;  /* 0x00012800010e7983 */ /* 0x001f220000300a00 */
[C---:B------:R-:W-:Y:S03]  /*71360*/  HMMA.16816.F32 R24, R20.reuse, R6, R24 ;  /* 0x000000061418723c */ /* 0x040fe60000001818 */
[----:B----4-:R0:W-:Y:S04]  /*71370*/  STL.64 [R1+0x24c8], R14 ;  /* 0x0024c80e01007387 */ /* 0x0101e80000100a00 */
[----:B-1----:R-:W2:Y:S04]  /*71380*/  LDL.LU R12, [R1+0x5c0] ;  /* 0x0005c000010c7983 */ /* 0x002ea80000300800 */
[----:B------:R-:W2:Y:S04]  /*71390*/  LDL.LU R13, [R1+0x5c4] ;  /* 0x0005c400010d7983 */ /* 0x000ea80000300800 */
[----:B0-----:R-:W2:Y:S04]  /*713a0*/  LDL.LU R14, [R1+0x5c8] ;  /* 0x0005c800010e7983 */ /* 0x001ea80000300800 */
[----:B------:R-:W2:Y:S04]  /*713b0*/  LDL.LU R15, [R1+0x5cc] ;  /* 0x0005cc00010f7983 */ /* 0x000ea80000300800 */
[----:B------:R0:W-:Y:S04]  /*713c0*/  STL [R1+0x2240], R16 ;  /* 0x0022401001007387 */ /* 0x0001e80000100800 */
[----:B------:R1:W-:Y:S04]  /*713d0*/  STL [R1+0x223c], R17 ;  /* 0x00223c1101007387 */ /* 0x0003e80000100800 */
[----:B---3--:R3:W-:Y:S04]  /*713e0*/  STL.64 [R1+0x2480], R18 ;  /* 0x0024801201007387 */ /* 0x0087e80000100a00 */
[----:B0-----:R-:W4:Y:S04]  /*713f0*/  LDL.LU R16, [R1+0x590] ;  /* 0x0005900001107983 */ /* 0x001f280000300800 */
[----:B-1----:R-:W4:Y:S04]  /*71400*/  LDL.LU R17, [R1+0x594] ;  /* 0x0005940001117983 */ /* 0x002f280000300800 */
[----:B---3--:R-:W3:Y:S04]  /*71410*/  LDL.LU R18, [R1+0x598] ;  /* 0x0005980001127983 */ /* 0x008ee80000300800 */
[----:B------:R-:W3:Y:S04]  /*71420*/  LDL.LU R19, [R1+0x59c] ;  /* 0x00059c0001137983 */ /* 0x000ee80000300800 */
[----:B---3--:R0:W-:Y:S04]  /*71430*/  STL.64 [R1+0x2490], R18 ;  /* 0x0024901201007387 */ /* 0x0081e80000100a00 */
[----:B----4-:R-:W-:Y:S04]  /*71440*/  STL.64 [R1+0x2488], R16 ;  /* 0x0024881001007387 */ /* 0x010fe80000100a00 */
[----:B0-----:R-:W3:Y:S04]  /*71450*/  LDL.LU.64 R18, [R1+0x118] ;  /* 0x0001180001127983 */ /* 0x001ee80000300a00 */
[----:B------:R0:W-:Y:S04]  /*71460*/  STL.64 [R1+0x5d0], R24 ;  /* 0x0005d01801007387 */ /* 0x0001e80000100a00 */
[----:B------:R1:W-:Y:S04]  /*71470*/  STL.64 [R1+0x5d8], R26 ;  /* 0x0005d81a01007387 */ /* 0x0003e80000100a00 */
[----:B0-----:R-:W4:Y:S04]  /*71480*/  LDL.LU R24, [R1+0x570] ;  /* 0x0005700001187983 */ /* 0x001f280000300800 */
[----:B------:R-:W4:Y:S04]  /*71490*/  LDL.LU R25, [R1+0x574] ;  /* 0x0005740001197983 */ /* 0x000f280000300800 */
[----:B-1----:R-:W3:Y:S04]  /*714a0*/  LDL.LU R26, [R1+0x578] ;  /* 0x00057800011a7983 */ /* 0x002ee80000300800 */
[----:B------:R-:W3:Y:S01]  /*714b0*/  LDL.LU R27, [R1+0x57c] ;  /* 0x00057c00011b7983 */ /* 0x000ee20000300800 */
[----:B--2---:R-:W-:Y:S01]  /*714c0*/  HMMA.16816.F32 R12, R20, R10, R12 ;  /* 0x0000000a140c723c */ /* 0x004fe2000000180c */
[----:B------:R-:W-:-:S02]  /*714d0*/  IMAD.MOV.U32 R28, RZ, RZ, R7 ;  /* 0x000000ffff1c7224 */ /* 0x000fc400078e0007 */
[----:B------:R-:W-:Y:S02]  /*714e0*/  IMAD.MOV.U32 R29, RZ, RZ, R6 ;  /* 0x000000ffff1d7224 */ /* 0x000fe400078e0006 */
[----:B------:R-:W-:Y:S02]  /*714f0*/  IMAD.MOV.U32 R2, RZ, RZ, R10 ;  /* 0x000000ffff027224 */ /* 0x000fe400078e000a */
[----:B------:R-:W-:Y:S01]  /*71500*/  IMAD.MOV.U32 R3, RZ, RZ, R11 ;  /* 0x000000ffff037224 */ /* 0x000fe200078e000b */
[----:B---3--:R0:W-:Y:S04]  /*71510*/  STL.64 [R1+0x2478], R26 ;  /* 0x0024781a01007387 */ /* 0x0081e80000100a00 */
[----:B----4-:R-:W-:Y:S04]  /*71520*/  STL.64 [R1+0x2470], R24 ;  /* 0x0024701801007387 */ /* 0x010fe80000100a00 */
[----:B0-----:R-:W2:Y:S04]  /*71530*/  LDL.LU.64 R26, [R1+0x108] ;  /* 0x00010800011a7983 */ /* 0x001ea80000300a00 */
[----:B------:R-:W3:Y:S04]  /*71540*/  LDL.LU.64 R6, [R1+0xe8] ;  /* 0x0000e80001067983 */ /* 0x000ee80000300a00 */
        /* <DEDUP_REMOVED lines=9> */
[----:B----4-:R-:W-:-:S15]  /*715e0*/  HMMA.16816.F32 R8, R20, R14, R8 ;  /* 0x0000000e1408723c */ /* 0x010fde0000001808 */
[----:B------:R-:W-:-:S04]  /*715f0*/  NOP ;  /* 0x0000000000007918 */ /* 0x000fc80000000000 */
        /* <DEDUP_REMOVED lines=9> */
[----:B------:R-:W-:Y:S01]  /*71690*/  IMAD.MOV.U32 R0, RZ, RZ, R19 ;  /* 0x000000ffff007224 */ /* 0x000fe200078e0013 */
[----:B--2---:R-:W-:Y:S02]  /*716a0*/  HMMA.16816.F32 R12, R20, R18, R12 ;  /* 0x00000012140c723c */ /* 0x004fe4000000180c */
[----:B----4-:R0:W-:Y:S04]  /*716b0*/  STL.64 [R1+0x2468], R10 ;  /* 0x0024680a01007387 */ /* 0x0101e80000100a00 */
[----:B0-----:R-:W2:-:S13]  /*716c0*/  LDL.LU.64 R10, [R1+0xf8] ;  /* 0x0000f800010a7983 */ /* 0x001e9a0000300a00 */
[----:B------:R0:W-:Y:S04]  /*716d0*/  STL.64 [R1+0x5a0], R12 ;  /* 0x0005a00c01007387 */ /* 0x0001e80000100a00 */
[----:B------:R1:W-:Y:S01]  /*716e0*/  STL.64 [R1+0x5a8], R14 ;  /* 0x0005a80e01007387 */ /* 0x0003e20000100a00 */
[----:B0-----:R-:W-:-:S03]  /*716f0*/  IMAD.MOV.U32 R13, RZ, RZ, R18 ;  /* 0x000000ffff0d7224 */ /* 0x001fc600078e0012 */
[----:B-1----:R-:W4:Y:S04]  /*71700*/  LDL.LU.64 R14, [R1+0x2498] ;  /* 0x00249800010e7983 */ /* 0x002f280000300a00 */
[----:B------:R-:W2:Y:S04]  /*71710*/  LDL.LU.64 R18, [R1+0x2490] ;  /* 0x0024900001127983 */ /* 0x000ea80000300a00 */
[----:B------:R-:W2:Y:S04]  /*71720*/  LDL.LU.64 R16, [R1+0x2488] ;  /* 0x0024880001107983 */ /* 0x000ea80000300a00 */
[----:B------:R-:W-:Y:S04]  /*71730*/  STL [R1+0x2260], R0 ;  /* 0x0022600001007387 */ /* 0x000fe80000100800 */
[----:B------:R-:W-:Y:S01]  /*71740*/  STL [R1+0x225c], R13 ;  /* 0x00225c0d01007387 */ /* 0x000fe20000100800 */
[----:B------:R-:W-:Y:S01]  /*71750*/  IMAD.MOV.U32 R12, RZ, RZ, R27 ;  /* 0x000000ffff0c7224 */ /* 0x000fe200078e001b */
[----:B--2---:R-:W-:-:S15]  /*71760*/  HMMA.16816.F32 R16, R20, R26, R16 ;  /* 0x0000001a1410723c */ /* 0x004fde0000001810 */
[----:B------:R-:W-:-:S04]  /*71770*/  NOP ;  /* 0x0000000000007918 */ /* 0x000fc80000000000 */
[----:B------:R0:W-:Y:S04]  /*71780*/  STL.64 [R1+0x590], R16 ;  /* 0x0005901001007387 */ /* 0x0001e80000100a00 */
[----:B------:R1:W-:Y:S01]  /*71790*/  STL.64 [R1+0x598], R18 ;  /* 0x0005981201007387 */ /* 0x0003e20000100a00 */
[----:B0-----:R-:W-:-:S03]  /*717a0*/  IMAD.MOV.U32 R17, RZ, RZ, R26 ;  /* 0x000000ffff117224 */ /* 0x001fc600078e001a */
[----:B-1----:R-:W2:Y:S04]  /*717b0*/  LDL.LU.64 R18, [R1+0x2480] ;  /* 0x0024800001127983 */ /* 0x002ea80000300a00 */
[----:B------:R-:W3:Y:S04]  /*717c0*/  LDL.LU.64 R26, [R1+0x2478] ;  /* 0x00247800011a7983 */ /* 0x000ee80000300a00 */
[----:B------:R-:W3:Y:S04]  /*717d0*/  LDL.LU.64 R24, [R1+0x2470] ;  /* 0x0024700001187983 */ /* 0x000ee80000300a00 */
[----:B------:R0:W-:Y:S04]  /*717e0*/  STL [R1+0x2268], R12 ;  /* 0x0022680c01007387 */ /* 0x0001e80000100800 */
[----:B----4-:R1:W-:Y:S04]  /*717f0*/  STL.64 [R1+0x2450], R14 ;  /* 0x0024500e01007387 */ /* 0x0103e80000100a00 */
[----:B0-----:R-:W4:Y:S04]  /*71800*/  LDL.LU R12, [R1+0x580] ;  /* 0x00058000010c7983 */ /* 0x001f280000300800 */
[----:B------:R-:W4:Y:S04]  /*71810*/  LDL.LU R13, [R1+0x584] ;  /* 0x00058400010d7983 */ /* 0x000f280000300800 */
[----:B-1----:R-:W4:Y:S04]  /*71820*/  LDL.LU R14, [R1+0x588] ;  /* 0x00058800010e7983 */ /* 0x002f280000300800 */
[----:B------:R-:W4:Y:S01]  /*71830*/  LDL.LU R15, [R1+0x58c] ;  /* 0x00058c00010f7983 */ /* 0x000f220000300800 */
[----:B------:R-:W-:-:S02]  /*71840*/  IMAD.MOV.U32 R29, RZ, RZ, R10 ;  /* 0x000000ffff1d7224 */ /* 0x000fc400078e000a */
[----:B------:R-:W-:Y:S01]  /*71850*/  IMAD.MOV.U32 R16, RZ, RZ, R11 ;  /* 0x000000ffff107224 */ /* 0x000fe200078e000b */
[----:B------:R-:W-:Y:S01]  /*71860*/  STL [R1+0x2264], R17 ;  /* 0x0022641101007387 */ /* 0x000fe20000100800 */
[C---:B----4-:R-:W-:Y:S08]  /*71870*/  HMMA.16816.F32 R12, R20.reuse, R10, R12 ;  /* 0x0000000a140c723c */ /* 0x050ff0000000180c */
[----:B---3--:R-:W-:Y:S11]  /*71880*/  HMMA.16816.F32 R8, R20, R6, R24 ;  /* 0x000000061408723c */ /* 0x008ff60000001818 */
[----:B------:R-:W-:Y:S04]  /*71890*/  STL.64 [R1+0x580], R12 ;  /* 0x0005800c01007387 */ /* 0x000fe80000100a00 */
[----:B------:R-:W-:Y:S04]  /*718a0*/  STL.64 [R1+0x588], R14 ;  /* 0x0005880e01007387 */ /* 0x000fe80000100a00 */
[----:B------:R-:W-:Y:S04]  /*718b0*/  STL [R1+0x2270], R16 ;  /* 0x0022701001007387 */ /* 0x000fe80000100800 */
[----:B--2---:R-:W-:Y:S04]  /*718c0*/  STL.64 [R1+0x2438], R18 ;  /* 0x0024381201007387 */ /* 0x004fe80000100a00 */
[----:B------:R-:W-:Y:S04]  /*718d0*/  STL [R1+0x226c], R29 ;  /* 0x00226c1d01007387 */ /* 0x000fe80000100800 */
[----:B------:R-:W-:Y:S04]  /*718e0*/  STL.64 [R1+0x570], R8 ;  /* 0x0005700801007387 */ /* 0x000fe80000100a00 */
[----:B------:R-:W-:Y:S04]  /*718f0*/  STL.64 [R1+0x578], R10 ;  /* 0x0005780a01007387 */ /* 0x000fe80000100a00 */
        /* <DEDUP_REMOVED lines=14> */
[----:B------:R-:W3:Y:S04]  /*719e0*/  LDL.LU R8, [R1+0x560] ;  /* 0x0005600001087983 */ /* 0x000ee80000300800 */
[----:B------:R-:W3:Y:S04]  /*719f0*/  LDL.LU R9, [R1+0x564] ;  /* 0x0005640001097983 */ /* 0x000ee80000300800 */
[----:B------:R-:W3:Y:S04]  /*71a00*/  LDL.LU R10, [R1+0x568] ;  /* 0x00056800010a7983 */ /* 0x000ee80000300800 */
[----:B------:R-:W3:Y:S04]  /*71a10*/  LDL.LU R11, [R1+0x56c] ;  /* 0x00056c00010b7983 */ /* 0x000ee80000300800 */
[----:B--2---:R0:W-:Y:S04]  /*71a20*/  STL.64 [R1+0x2460], R14 ;  /* 0x0024600e01007387 */ /* 0x0041e80000100a00 */
[----:B----4-:R-:W-:Y:S04]  /*71a30*/  STL.64 [R1+0x2458], R12 ;  /* 0x0024580c01007387 */ /* 0x010fe80000100a00 */
[----:B0-----:R-:W2:Y:S04]  /*71a40*/  LDL.LU.64 R14, [R1+0xd8] ;  /* 0x0000d800010e7983 */ /* 0x001ea80000300a00 */
[----:B------:R-:W4:Y:S04]  /*71a50*/  LDL.LU R16, [R1+0x540] ;  /* 0x0005400001107983 */ /* 0x000f280000300800 */
[----:B------:R-:W4:Y:S04]  /*71a60*/  LDL.LU R17, [R1+0x544] ;  /* 0x0005440001117983 */ /* 0x000f280000300800 */
[----:B------:R-:W2:Y:S04]  /*71a70*/  LDL.LU R18, [R1+0x548] ;  /* 0x0005480001127983 */ /* 0x000ea80000300800 */
        /* <DEDUP_REMOVED lines=8> */
[----:B0-----:R-:W3:Y:S01]  /*71b00*/  LDL.LU.64 R26, [R1+0xa8] ;  /* 0x0000a800011a7983 */ /* 0x001ee20000300a00 */
[----:B------:R-:W-:-:S02]  /*71b10*/  IMAD.MOV.U32 R2, RZ, RZ, R6 ;  /* 0x000000ffff027224 */ /* 0x000fc400078e0006 */
[----:B------:R-:W-:Y:S01]  /*71b20*/  IMAD.MOV.U32 R28, RZ, RZ, R7 ;  /* 0x000000ffff1c7224 */ /* 0x000fe200078e0007 */
[----:B---3--:R0:W-:Y:S04]  /*71b30*/  STL.64 [R1+0x2430], R26 ;  /* 0x0024301a01007387 */ /* 0x0081e80000100a00 */
[----:B0-----:R-:W3:Y:S04]  /*71b40*/  LDL.LU.64 R26, [R1+0xb8] ;  /* 0x0000b800011a7983 */ /* 0x001ee80000300a00 */
[----:B------:R-:W4:Y:S01]  /*71b50*/  LDL.LU.64 R6, [R1+0x78] ;  /* 0x0000780001067983 */ /* 0x000f220000300a00 */
[----:B------:R-:W-:Y:S03]  /*71b60*/  HMMA.16816.F32 R8, R20, R14, R8 ;  /* 0x0000000e1408723c */ /* 0x000fe60000001808 */
[----:B----4-:R0:W-:Y:S04]  /*71b70*/  STL.64 [R1+0x2410], R6 ;  /* 0x0024100601007387 */ /* 0x0101e80000100a00 */
[----:B------:R-:W4:Y:S04]  /*71b80*/  LDL.LU R4, [R1+0x520] ;  /* 0x0005200001047983 */ /* 0x000f280000300800 */
[----:B------:R-:W4:Y:S04]  /*71b90*/  LDL.LU R5, [R1+0x524] ;  /* 0x0005240001057983 */ /* 0x000f280000300800 */
[----:B0-----:R-:W2:Y:S04]  /*71ba0*/  LDL.LU R6, [R1+0x528] ;  /* 0x0005280001067983 */ /* 0x001ea80000300800 */
[----:B------:R-:W2:Y:S01]  /*71bb0*/  LDL.LU R7, [R1+0x52c] ;  /* 0x00052c0001077983 */ /* 0x000ea20000300800 */
[----:B------:R-:W-:-:S03]  /*71bc0*/  IMAD.MOV.U32 R3, RZ, RZ, R15 ;  /* 0x000000ffff037224 */ /* 0x000fc600078e000f */
[----:B--2---:R-:W-:Y:S04]  /*71bd0*/  STL.64 [R1+0x2428], R6 ;  /* 0x0024280601007387 */ /* 0x004fe80000100a00 */
[----:B----4-:R0:W-:Y:S04]  /*71be0*/  STL.64 [R1+0x2420], R4 ;  /* 0x0024200401007387 */ /* 0x0101e80000100a00 */
        /* <DEDUP_REMOVED lines=21> */
[----:B------:R-:W2:Y:S04]  /*71d40*/  LDL.LU.64 R18, [R1+0x2448] ;  /* 0x0024480001127983 */ /* 0x000ea80000300a00 */
[----:B------:R-:W2:Y:S04]  /*71d50*/  LDL.LU.64 R16, [R1+0x2440] ;  /* 0x0024400001107983 */ /* 0x000ea80000300a00 */
[----:B------:R-:W-:Y:S04]  /*71d60*/  STL [R1+0x2288], R8 ;  /* 0x0022880801007387 */ /* 0x000fe80000100800 */
[----:B------:R-:W-:Y:S01]  /*71d70*/  STL [R1+0x2284], R13 ;  /* 0x0022840d01007387 */ /* 0x000fe20000100800 */
[----:B---3--:R-:W-:Y:S01]  /*71d80*/  IMAD.MOV.U32 R0, RZ, RZ, R27 ;  /* 0x000000ffff007224 */ /* 0x008fe200078e001b */
[----:B--2---:R-:W-:-:S15]  /*71d90*/  HMMA.16816.F32 R16, R20, R26, R16 ;  /* 0x0000001a1410723c */ /* 0x004fde0000001810 */
[----:B------:R-:W-:-:S04]  /*71da0*/  NOP ;  /* 0x0000000000007918 */ /* 0x000fc80000000000 */
[----:B------:R0:W-:Y:S04]  /*71db0*/  STL.64 [R1+0x540], R16 ;  /* 0x0005401001007387 */ /* 0x0001e80000100a00 */
[----:B------:R1:W-:Y:S01]  /*71dc0*/  STL.64 [R1+0x548], R18 ;  /* 0x0005481201007387 */ /* 0x0003e20000100a00 */
[----:B0-----:R-:W-:-:S03]  /*71dd0*/  IMAD.MOV.U32 R17, RZ, RZ, R26 ;  /* 0x000000ffff117224 */ /* 0x001fc600078e001a */
[----:B-1----:R-:W2:Y:S04]  /*71de0*/  LDL.LU.64 R18, [R1+0x2438] ;  /* 0x0024380001127983 */ /* 0x002ea80000300a00 */
[----:B------:R-:W3:Y:S04]  /*71df0*/  LDL.LU.64 R26, [R1+0x2430] ;  /* 0x00243000011a7983 */ /* 0x000ee80000300a00 */
[----:B------:R-:W-:Y:S04]  /*71e00*/  STL [R1+0x2290], R0 ;  /* 0x0022900001007387 */ /* 0x000fe80000100800 */
[----:B------:R-:W-:Y:S01]  /*71e10*/  STL [R1+0x228c], R17 ;  /* 0x00228c1101007387 */ /* 0x000fe20000100800 */
[----:B---3--:R-:W-:Y:S01]  /*71e20*/  HMMA.16816.F32 R4, R20, R26, R4 ;  /* 0x0000001a1404723c */ /* 0x008fe20000001804 */
[----:B------:R-:W-:-:S02]  /*71e30*/  IMAD.MOV.U32 R29, RZ, RZ, R26 ;  /* 0x000000ffff1d7224 */ /* 0x000fc400078e001a */
[----:B------:R-:W-:-:S15]  /*71e40*/  IMAD.MOV.U32 R12, RZ, RZ, R27 ;  /* 0x000000ffff0c7224 */ /* 0x000fde00078e001b */
[----:B------:R-:W-:Y:S01]  /*71e50*/  NOP ;  /* 0x0000000000007918 */ /* 0x000fe20000000000 */
        /* <DEDUP_REMOVED lines=17> */
[----:B--2---:R0:W-:Y:S04]  /*71f70*/  STL.64 [R1+0x23e8], R18 ;  /* 0x0023e81201007387 */ /* 0x0041e80000100a00 */
[----:B0-----:R-:W3:Y:S04]  /*71f80*/  LDL.LU.64 R18, [R1+0x88] ;  /* 0x0000880001127983 */ /* 0x001ee80000300a00 */
[----:B------:R-:W-:Y:S01]  /*71f90*/  STL [R1+0x229c], R2 ;  /* 0x00229c0201007387 */ /* 0x000fe20000100800 */
[----:B---3--:R-:W-:-:S15]  /*71fa0*/  HMMA.16816.F32 R24, R20, R18, R24 ;  /* 0x000000121418723c */ /* 0x008fde0000001818 */
        /* <DEDUP_REMOVED lines=8> */
[----:B------:R-:W-:Y:S04]  /*72030*/  STL [R1+0x22a4], R9 ;  /* 0x0022a40901007387 */ /* 0x000fe80000100800 */
[----:B----4-:R2:W-:Y:S01]  /*72040*/  STL.64 [R1+0x23e0], R10 ;  /* 0x0023e00a01007387 */ /* 0x0105e20000100a00 */
[----:B------:R-:W-:Y:S02]  /*72050*/  IMAD.MOV.U32 R13, RZ, RZ, R6 ;  /* 0x000000ffff0d7224 */ /* 0x000fe400078e0006 */
[----:B------:R-:W-:Y:S01]  /*72060*/  IMAD.MOV.U32 R3, RZ, RZ, R7 ;  /* 0x000000ffff037224 */ /* 0x000fe200078e0007 */
[----:B--2---:R-:W-:-:S15]  /*72070*/  HMMA.16816.F32 R8, R20, R6, R24 ;  /* 0x000000061408723c */ /* 0x004fde0000001818 */
[----:B------:R-:W-:-:S04]  /*72080*/  NOP ;  /* 0x0000000000007918 */ /* 0x000fc80000000000 */
[----:B------:R-:W-:Y:S04]  /*72090*/  STL.64 [R1+0x500], R8 ;  /* 0x0005000801007387 */ /* 0x000fe80000100a00 */
[----:B------:R0:W-:Y:S04]  /*720a0*/  STL.64 [R1+0x508], R10 ;  /* 0x0005080a01007387 */ /* 0x0001e80000100a00 */
[----:B------:R-:W2:Y:S04]  /*720b0*/  LDL.LU R4, [R1+0x4b0] ;  /* 0x0004b00001047983 */ /* 0x000ea80000300800 */
[----:B------:R-:W2:Y:S04]  /*720c0*/  LDL.LU R5, [R1+0x4b4] ;  /* 0x0004b40001057983 */ /* 0x000ea80000300800 */
[----:B------:R-:W3:Y:S04]  /*720d0*/  LDL.LU R6, [R1+0x4b8] ;  /* 0x0004b80001067983 */ /* 0x000ee80000300800 */
[----:B------:R-:W3:Y:S04]  /*720e0*/  LDL.LU R7, [R1+0x4bc] ;  /* 0x0004bc0001077983 */ /* 0x000ee80000300800 */
[----:B------:R-:W4:Y:S04]  /*720f0*/  LDL.LU R16, [R1+0x4f0] ;  /* 0x0004f00001107983 */ /* 0x000f280000300800 */
[----:B------:R-:W4:Y:S04]  /*72100*/  LDL.LU R17, [R1+0x4f4] ;  /* 0x0004f40001117983 */ /* 0x000f280000300800 */
[----:B------:R-:W4:Y:S04]  /*72110*/  LDL.LU R18, [R1+0x4f8] ;  /* 0x0004f80001127983 */ /* 0x000f280000300800 */
[----:B------:R-:W4:Y:S04]  /*72120*/  LDL.LU R19, [R1+0x4fc] ;  /* 0x0004fc0001137983 */ /* 0x000f280000300800 */
[----:B0-----:R-:W4:Y:S04]  /*72130*/  LDL.LU.64 R10, [R1+0x68] ;  /* 0x00006800010a7983 */ /* 0x001f280000300a00 */
[----:B---3--:R0:W-:Y:S04]  /*72140*/  STL.64 [R1+0x23a0], R6 ;  /* 0x0023a00601007387 */ /* 0x0081e80000100a00 */
[----:B--2---:R-:W-:Y:S04]  /*72150*/  STL.64 [R1+0x2398], R4 ;  /* 0x0023980401007387 */ /* 0x004fe80000100a00 */
        /* <DEDUP_REMOVED lines=9> */
[----:B0-----:R-:W2:Y:S04]  /*721f0*/  LDL.LU R26, [R1+0x4a8] ;  /* 0x0004a800011a7983 */ /* 0x001ea80000300800 */
[----:B------:R-:W2:Y:S04]  /*72200*/  LDL.LU R27, [R1+0x4ac] ;  /* 0x0004ac00011b7983 */ /* 0x000ea80000300800 */
[----:B--2---:R0:W-:Y:S04]  /*72210*/  STL.64 [R1+0x2388], R26 ;  /* 0x0023881a01007387 */ /* 0x0041e80000100a00 */
[----:B---3--:R1:W-:Y:S04]  /*72220*/  STL.64 [R1+0x2380], R24 ;  /* 0x0023801801007387 */ /* 0x0083e80000100a00 */
[----:B0-----:R-:W2:Y:S04]  /*72230*/  LDL.LU.64 R26, [R1+0x28] ;  /* 0x00002800011a7983 */ /* 0x001ea80000300a00 */
[----:B--2---:R0:W-:Y:S04]  /*72240*/  STL.64 [R1+0x23a8], R26 ;  /* 0x0023a81a01007387 */ /* 0x0041e80000100a00 */
[----:B-1----:R-:W2:Y:S04]  /*72250*/  LDL.LU R24, [R1+0x4c0] ;  /* 0x0004c00001187983 */ /* 0x002ea80000300800 */
[----:B------:R-:W2:Y:S04]  /*72260*/  LDL.LU R25, [R1+0x4c4] ;  /* 0x0004c40001197983 */ /* 0x000ea80000300800 */
[----:B0-----:R-:W3:Y:S04]  /*72270*/  LDL.LU R26, [R1+0x4c8] ;  /* 0x0004c800011a7983 */ /* 0x001ee80000300800 */
        /* <DEDUP_REMOVED lines=18> */
[----:B------:R-:W-:-:S02]  /*723a0*/  IMAD.MOV.U32 R8, RZ, RZ, R11 ;  /* 0x000000ffff087224 */ /* 0x000fc400078e000b */
[----:B------:R-:W-:Y:S02]  /*723b0*/  IMAD.MOV.U32 R29, RZ, RZ, R6 ;  /* 0x000000ffff1d7224 */ /* 0x000fe400078e0006 */
[----:B0-----:R-:W-:Y:S01]  /*723c0*/  IMAD.MOV.U32 R17, RZ, RZ, R10 ;  /* 0x000000ffff117224 */ /* 0x001fe200078e000a */
[----:B-1----:R-:W3:Y:S04]  /*723d0*/  LDL.LU.64 R18, [R1+0x23e8] ;  /* 0x0023e80001127983 */ /* 0x002ee80000300a00 */
[----:B------:R-:W4:Y:S04]  /*723e0*/  LDL.LU.64 R10, [R1+0x23e0] ;  /* 0x0023e000010a7983 */ /* 0x000f280000300a00 */
        /* <DEDUP_REMOVED lines=27> */
[----:B---3--:R-:W-:Y:S04]  /*725a0*/  STL.64 [R1+0x2370], R18 ;  /* 0x0023701201007387 */ /* 0x008fe80000100a00 */
[----:B------:R0:W-:Y:S04]  /*725b0*/  STL [R1+0x2368], R16 ;  /* 0x0023681001007387 */ /* 0x0001e80000100800 */
[----:B0-----:R-:W3:Y:S04]  /*725c0*/  LDL.LU R16, [R1+0x490] ;  /* 0x0004900001107983 */ /* 0x001ee80000300800 */
[----:B------:R-:W3:Y:S04]  /*725d0*/  LDL.LU R17, [R1+0x494] ;  /* 0x0004940001117983 */ /* 0x000ee80000300800 */
[----:B------:R-:W3:Y:S04]  /*725e0*/  LDL.LU R18, [R1+0x498] ;  /* 0x0004980001127983 */ /* 0x000ee80000300800 */
[----:B------:R-:W3:Y:S04]  /*725f0*/  LDL.LU R19, [R1+0x49c] ;  /* 0x00049c0001137983 */ /* 0x000ee80000300800 */
[----:B----4-:R0:W-:Y:S04]  /*72600*/  STL.64 [R1+0x2348], R10 ;  /* 0x0023480a01007387 */ /* 0x0101e80000100a00 */
[----:B------:R-:W-:Y:S04]  /*72610*/  STL.64 [R1+0x2340], R8 ;  /* 0x0023400801007387 */ /* 0x000fe80000100a00 */
[----:B0-----:R-:W4:Y:S01]  /*72620*/  LDL.LU.64 R10, [R1+0x18] ;  /* 0x00001800010a7983 */ /* 0x001f220000300a00 */
[----:B--2---:R-:W-:-:S15]  /*72630*/  HMMA.16816.F32 R4, R20, R26, R4 ;  /* 0x0000001a1404723c */ /* 0x004fde0000001804 */
[----:B------:R-:W-:-:S04]  /*72640*/  NOP ;  /* 0x0000000000007918 */ /* 0x000fc80000000000 */
[----:B------:R0:W-:Y:S04]  /*72650*/  STL.64 [R1+0x4b0], R4 ;  /* 0x0004b00401007387 */ /* 0x0001e80000100a00 */
[----:B------:R1:W-:Y:S01]  /*72660*/  STL.64 [R1+0x4b8], R6 ;  /* 0x0004b80601007387 */ /* 0x0003e20000100a00 */
[----:B0-----:R-:W-:-:S03]  /*72670*/  IMAD.MOV.U32 R5, RZ, RZ, R26 ;  /* 0x000000ffff057224 */ /* 0x001fc600078e001a */
[----:B-1----:R-:W2:Y:S01]  /*72680*/  LDL.LU.64 R6, [R1+0x2390] ;  /* 0x0023900001067983 */ /* 0x002ea20000300a00 */
[----:B------:R-:W-:-:S03]  /*72690*/  IMAD.MOV.U32 R4, RZ, RZ, R27 ;  /* 0x000000ffff047224 */ /* 0x000fc600078e001b */
[----:B------:R-:W4:Y:S04]  /*726a0*/  LDL.LU.64 R26, [R1+0x2388] ;  /* 0x00238800011a7983 */ /* 0x000f280000300a00 */
[----:B------:R-:W4:Y:S02]  /*726b0*/  LDL.LU.64 R24, [R1+0x2380] ;  /* 0x0023800001187983 */ /* 0x000f240000300a00 */
[----:B----4-:R-:W-:Y:S02]  /*726c0*/  HMMA.16816.F32 R24, R20, R10, R24 ;  /* 0x0000000a1418723c */ /* 0x010fe40000001818 */
[----:B--2---:R-:W-:Y:S04]  /*726d0*/  STL.64 [R1+0x2338], R6 ;  /* 0x0023380601007387 */ /* 0x004fe80000100a00 */
[----:B------:R0:W-:Y:S04]  /*726e0*/  STL.64 [R1+0x2330], R4 ;  /* 0x0023300401007387 */ /* 0x0001e80000100a00 */
[----:B0-----:R-:W2:Y:S04]  /*726f0*/  LDL.LU R4, [R1+0x480] ;  /* 0x0004800001047983 */ /* 0x001ea80000300800 */
[----:B------:R-:W2:Y:S04]  /*72700*/  LDL.LU R5, [R1+0x484] ;  /* 0x0004840001057983 */ /* 0x000ea80000300800 */
[----:B------:R-:W2:Y:S04]  /*72710*/  LDL.LU R6, [R1+0x488] ;  /* 0x0004880001067983 */ /* 0x000ea80000300800 */
[----:B------:R-:W2:Y:S04]  /*72720*/  LDL.LU R7, [R1+0x48c] ;  /* 0x00048c0001077983 */ /* 0x000ea80000300800 */
[----:B------:R-:W-:Y:S04]  /*72730*/  STL.64 [R1+0x4a0], R24 ;  /* 0x0004a01801007387 */ /* 0x000fe80000100a00 */
[----:B------:R0:W-:Y:S04]  /*72740*/  STL.64 [R1+0x4a8], R26 ;  /* 0x0004a81a01007387 */ /* 0x0001e80000100a00 */
[----:B0-----:R-:W3:Y:S04]  /*72750*/  LDL.LU.64 R26, [R1+0x2378] ;  /* 0x00237800011a7983 */ /* 0x001ee80000300a00 */
[----:B------:R-:W4:Y:S01]  /*72760*/  LDL.LU R8, [R1+0x470] ;  /* 0x0004700001087983 */ /* 0x000f220000300800 */
[----:B------:R-:W-:-:S03]  /*72770*/  IMAD.MOV.U32 R13, RZ, RZ, R10 ;  /* 0x000000ffff0d7224 */ /* 0x000fc600078e000a */
[----:B------:R-:W4:Y:S01]  /*72780*/  LDL.LU R9, [R1+0x474] ;  /* 0x0004740001097983 */ /* 0x000f220000300800 */
[----:B------:R-:W-:-:S03]  /*72790*/  IMAD.MOV.U32 R28, RZ, RZ, R11 ;  /* 0x000000ffff1c7224 */ /* 0x000fc600078e000b */
[----:B------:R-:W4:Y:S04]  /*727a0*/  LDL.LU R10, [R1+0x478] ;  /* 0x00047800010a7983 */ /* 0x000f280000300800 */
[----:B------:R-:W4:Y:S01]  /*727b0*/  LDL.LU R11, [R1+0x47c] ;  /* 0x00047c00010b7983 */ /* 0x000f220000300800 */
[----:B---3--:R-:W-:-:S15]  /*727c0*/  HMMA.16816.F32 R16, R20, R26, R16 ;  /* 0x0000001a1410723c */ /* 0x008fde0000001810 */
[----:B------:R-:W-:-:S04]  /*727d0*/  NOP ;  /* 0x0000000000007918 */ /* 0x000fc80000000000 */
[----:B------:R-:W-:Y:S04]  /*727e0*/  STL.64 [R1+0x490], R16 ;  /* 0x0004901001007387 */ /* 0x000fe80000100a00 */
[----:B------:R0:W-:Y:S04]  /*727f0*/  STL.64 [R1+0x498], R18 ;  /* 0x0004981201007387 */ /* 0x0001e80000100a00 */
[----:B0-----:R-:W2:Y:S04]  /*72800*/  LDL.LU.64 R18, [R1+0x2370] ;  /* 0x0023700001127983 */ /* 0x001ea80000300a00 */
[----:B------:R-:W3:Y:S01]  /*72810*/  LDL.LU R16, [R1+0x2368] ;  /* 0x0023680001107983 */ /* 0x000ee20000300800 */
[----:B------:R-:W-:-:S02]  /*72820*/  IMAD.MOV.U32 R17, RZ, RZ, R26 ;  /* 0x000000ffff117224 */ /* 0x000fc400078e001a */
[----:B------:R-:W-:Y:S02]  /*72830*/  IMAD.MOV.U32 R3, RZ, RZ, R27 ;  /* 0x000000ffff037224 */ /* 0x000fe400078e001b */
[----:B------:R-:W4:Y:S04]  /*72840*/  LDL.LU.64 R26, [R1+0x2360] ;  /* 0x00236000011a7983 */ /* 0x000f280000300a00 */
[----:B------:R-:W4:Y:S01]  /*72850*/  LDL.LU.64 R24, [R1+0x2358] ;  /* 0x0023580001187983 */ /* 0x000f220000300a00 */
[----:B--2---:R-:W-:Y:S03]  /*72860*/  HMMA.16816.F32 R4, R20, R18, R4 ;  /* 0x000000121404723c */ /* 0x004fe60000001804 */
[----:B------:R-:W-:Y:S04]  /*72870*/  STL.64 [R1+0x2038], R18 ;  /* 0x0020381201007387 */ /* 0x000fe80000100a00 */
[----:B---3--:R0:W-:-:S12]  /*72880*/  STL.64 [R1+0x22b8], R16 ;  /* 0x0022b81001007387 */ /* 0x0081d80000100a00 */
[----:B------:R-:W-:Y:S04]  /*72890*/  STL.64 [R1+0x480], R4 ;  /* 0x0004800401007387 */ /* 0x000fe80000100a00 */
[----:B------:R-:W-:Y:S04]  /*728a0*/  STL.64 [R1+0x488], R6 ;  /* 0x0004880601007387 */ /* 0x000fe80000100a00 */
[----:B0-----:R-:W2:Y:S04]  /*728b0*/  LDL.LU R16, [R1+0x370] ;  /* 0x0003700001107983 */ /* 0x001ea80000300800 */
[----:B------:R-:W2:Y:S04]  /*728c0*/  LDL.LU R17, [R1+0x374] ;  /* 0x0003740001117983 */ /* 0x000ea80000300800 */
[----:B------:R-:W3:Y:S04]  /*728d0*/  LDL.LU R18, [R1+0x378] ;  /* 0x0003780001127983 */ /* 0x000ee80000300800 */
[----:B------:R-:W3:Y:S04]  /*728e0*/  LDL.LU R19, [R1+0x37c] ;  /* 0x00037c0001137983 */ /* 0x000ee80000300800 */
[----:B---3--:R0:W-:Y:S04]  /*728f0*/  STL.64 [R1+0x22c8], R18 ;  /* 0x0022c81201007387 */ /* 0x0081e80000100a00 */
[----:B--2---:R-:W-:Y:S01]  /*72900*/  STL.64 [R1+0x22c0], R16 ;  /* 0x0022c01001007387 */ /* 0x004fe20000100a00 */
[----:B0-----:R-:W-:-:S02]  /*72910*/  IMAD.MOV.U32 R18, RZ, RZ, R14 ;  /* 0x000000ffff127224 */ /* 0x001fc400078e000e */
[----:B------:R-:W-:Y:S01]  /*72920*/  IMAD.MOV.U32 R19, RZ, RZ, R15 ;  /* 0x000000ffff137224 */ /* 0x000fe200078e000f */
[----:B------:R-:W2:Y:S04]  /*72930*/  LDL.LU R14, [R1+0x2354] ;  /* 0x00235400010e7983 */ /* 0x000ea80000300800 */
[----:B------:R-:W2:Y:S04]  /*72940*/  LDL.LU R15, [R1+0x2350] ;  /* 0x00235000010f7983 */ /* 0x000ea80000300800 */
[----:B------:R4:W-:Y:S02]  /*72950*/  STL.64 [R1+0x22d8], R18 ;  /* 0x0022d81201007387 */ /* 0x0009e40000100a00 */
[----:B----4-:R-:W-:-:S02]  /*72960*/  IMAD.MOV.U32 R18, RZ, RZ, R27 ;  /* 0x000000ffff127224 */ /* 0x010fc400078e001b */
[----:B------:R-:W-:-:S05]  /*72970*/  IMAD.MOV.U32 R19, RZ, RZ, R26 ;  /* 0x000000ffff137224 */ /* 0x000fca00078e001a */
[----:B------:R0:W-:Y:S04]  /*72980*/  STL.64 [R1+0x22f0], R18 ;  /* 0x0022f01201007387 */ /* 0x0001e80000100a00 */
[----:B------:R-:W3:Y:S04]  /*72990*/  LDL.LU R4, [R1+0x460] ;  /* 0x0004600001047983 */ /* 0x000ee80000300800 */
[----:B------:R-:W3:Y:S04]  /*729a0*/  LDL.LU R5, [R1+0x464] ;  /* 0x0004640001057983 */ /* 0x000ee80000300800 */
[----:B------:R-:W3:Y:S04]  /*729b0*/  LDL.LU R6, [R1+0x468] ;  /* 0x0004680001067983 */ /* 0x000ee80000300800 */
[----:B------:R-:W3:Y:S01]  /*729c0*/  LDL.LU R7, [R1+0x46c] ;  /* 0x00046c0001077983 */ /* 0x000ee20000300800 */
[----:B0-----:R-:W-:-:S02]  /*729d0*/  IMAD.MOV.U32 R18, RZ, RZ, R25 ;  /* 0x000000ffff127224 */ /* 0x001fc400078e0019 */
[----:B------:R-:W-:Y:S02]  /*729e0*/  IMAD.MOV.U32 R19, RZ, RZ, R24 ;  /* 0x000000ffff137224 */ /* 0x000fe400078e0018 */
[----:B------:R-:W4:Y:S04]  /*729f0*/  LDL.LU R24, [R1+0x3c0] ;  /* 0x0003c00001187983 */ /* 0x000f280000300800 */
[----:B------:R-:W4:Y:S04]  /*72a00*/  LDL.LU R25, [R1+0x3c4] ;  /* 0x0003c40001197983 */ /* 0x000f280000300800 */
[----:B------:R-:W4:Y:S04]  /*72a10*/  LDL.LU R26, [R1+0x3c8] ;  /* 0x0003c800011a7983 */ /* 0x000f280000300800 */
[----:B------:R-:W4:Y:S04]  /*72a20*/  LDL.LU R27, [R1+0x3cc] ;  /* 0x0003cc00011b7983 */ /* 0x000f280000300800 */
[----:B------:R0:W-:Y:S04]  /*72a30*/  STL.64 [R1+0x2308], R18 ;  /* 0x0023081201007387 */ /* 0x0001e80000100a00 */
[----:B0-----:R-:W3:Y:S04]  /*72a40*/  LDL.LU R18, [R1+0x1b8] ;  /* 0x0001b80001127983 */ /* 0x001ee80000300800 */
[----:B------:R-:W3:Y:S01]  /*72a50*/  LDL.LU R19, [R1+0x1bc] ;  /* 0x0001bc0001137983 */ /* 0x000ee20000300800 */
[----:B--2---:R-:W-:-:S15]  /*72a60*/  HMMA.16816.F32 R8, R20, R14, R8 ;  /* 0x0000000e1408723c */ /* 0x004fde0000001808 */
[----:B------:R-:W-:-:S04]  /*72a70*/  NOP ;  /* 0x0000000000007918 */ /* 0x000fc80000000000 */
[----:B------:R-:W-:Y:S04]  /*72a80*/  STL.64 [R1+0x470], R8 ;  /* 0x0004700801007387 */ /* 0x000fe80000100a00 */
[----:B------:R0:W-:Y:S04]  /*72a90*/  STL.64 [R1+0x478], R10 ;  /* 0x0004780a01007387 */ /* 0x0001e80000100a00 */
[----:B0-----:R-:W3:Y:S04]  /*72aa0*/  LDL.LU.64 R10, [R1+0x2348] ;  /* 0x00234800010a7983 */ /* 0x001ee80000300a00 */
[----:B------:R-:W2:Y:S04]  /*72ab0*/  LDL.LU.64 R8, [R1+0x2340] ;  /* 0x0023400001087983 */ /* 0x000ea80000300a00 */
[----:B------:R-:W-:Y:S04]  /*72ac0*/  STL.64 [R1+0x2030], R14 ;  /* 0x0020300e01007387 */ /* 0x000fe80000100a00 */
        /* <DEDUP_REMOVED lines=11> */
[C---:B---3--:R-:W-:Y:S03]  /*72b80*/  HMMA.16816.F32 R4, R20.reuse, R10, R4 ;  /* 0x0000000a1404723c */ /* 0x048fe60000001804 */
[----:B--2---:R-:W-:Y:S04]  /*72b90*/  STL.64 [R1+0x2300], R14 ;  /* 0x0023000e01007387 */ /* 0x004fe80000100a00 */
[----:B------:R0:W-:Y:S04]  /*72ba0*/  STL.64 [R1+0x22f8], R12 ;  /* 0x0022f80c01007387 */ /* 0x0001e80000100a00 */
        /* <DEDUP_REMOVED lines=12> */
[----:B0-----:R-:W4:Y:S04]  /*72c70*/  LDL.LU.64 R6, [R1+0x2338] ;  /* 0x0023380001067983 */ /* 0x001f280000300a00 */
[----:B------:R-:W3:Y:S04]  /*72c80*/  LDL.LU.64 R4, [R1+0x2330] ;  /* 0x0023300001047983 */ /* 0x000ee80000300a00 */
[----:B------:R-:W-:Y:S01]  /*72c90*/  STL.64 [R1+0x2020], R10 ;  /* 0x0020200a01007387 */ /* 0x000fe20000100a00 */
[----:B----4-:R-:W-:Y:S03]  /*72ca0*/  HMMA.16816.F32 R20, R20, R6, R24 ;  /* 0x000000061414723c */ /* 0x010fe60000001818 */
[----:B------:R-:W2:Y:S04]  /*72cb0*/  LDL.LU.64 R26, [R1+0x2328] ;  /* 0x00232800011a7983 */ /* 0x000ea80000300a00 */
[----:B------:R-:W2:-:S12]  /*72cc0*/  LDL.LU.64 R24, [R1+0x2320] ;  /* 0x0023200001187983 */ /* 0x000e980000300a00 */
[----:B------:R-:W-:Y:S04]  /*72cd0*/  STL.64 [R1+0x3c0], R20 ;  /* 0x0003c01401007387 */ /* 0x000fe80000100a00 */
[----:B------:R0:W-:Y:S04]  /*72ce0*/  STL.64 [R1+0x3c8], R22 ;  /* 0x0003c81601007387 */ /* 0x0001e80000100a00 */
[----:B0-----:R-:W4:Y:S04]  /*72cf0*/  LDL.LU R22, [R1+0x178] ;  /* 0x0001780001167983 */ /* 0x001f280000300800 */
[----:B------:R-:W4:Y:S04]  /*72d00*/  LDL.LU R23, [R1+0x17c] ;  /* 0x00017c0001177983 */ /* 0x000f280000300800 */
        /* <DEDUP_REMOVED lines=24> */
[----:B0-----:R-:W4:Y:S04]  /*72e90*/  LDL.LU.64 R18, [R1+0x22c8] ;  /* 0x0022c80001127983 */ /* 0x001f280000300a00 */
[----:B------:R-:W4:Y:S02]  /*72ea0*/  LDL.LU.64 R16, [R1+0x22c0] ;  /* 0x0022c00001107983 */ /* 0x000f240000300a00 */
[----:B----4-:R-:W-:Y:S02]  /*72eb0*/  HMMA.16816.F32 R20, R24, R22, R16 ;  /* 0x000000161814723c */ /* 0x010fe40000001810 */
[----:B------:R-:W4:Y:S01]  /*72ec0*/  LDL.LU.64 R16, [R1+0x22b8] ;  /* 0x0022b80001107983 */ /* 0x000f220000300a00 */
[----:B------:R-:W-:-:S02]  /*72ed0*/  IMAD.MOV.U32 R19, RZ, RZ, R3 ;  /* 0x000000ffff137224 */ /* 0x000fc400078e0003 */
[----:B----4-:R-:W-:Y:S02]  /*72ee0*/  IMAD.MOV.U32 R18, RZ, RZ, R17 ;  /* 0x000000ffff127224 */ /* 0x010fe400078e0011 */
[----:B------:R-:W4:-:S12]  /*72ef0*/  LDL.LU R17, [R1+0x22b4] ;  /* 0x0022b40001117983 */ /* 0x000f180000300800 */
[----:B------:R0:W-:Y:S04]  /*72f00*/  STL.64 [R1+0x370], R20 ;  /* 0x0003701401007387 */ /* 0x0001e80000100a00 */
[----:B------:R1:W-:Y:S04]  /*72f10*/  STL.64 [R1+0x378], R22 ;  /* 0x0003781601007387 */ /* 0x0003e80000100a00 */
[----:B------:R-:W3:Y:S04]  /*72f20*/  LDL.LU R3, [R1+0x22b0] ;  /* 0x0022b00001037983 */ /* 0x000ee80000300800 */
[----:B------:R-:W-:Y:S04]  /*72f30*/  STL.64 [R1+0x2048], R18 ;  /* 0x0020481201007387 */ /* 0x000fe80000100a00 */
[----:B0-----:R-:W3:Y:S04]  /*72f40*/  LDL.LU R20, [R1+0x200] ;  /* 0x0002000001147983 */ /* 0x001ee80000300800 */
[----:B------:R-:W3:Y:S04]  /*72f50*/  LDL.LU R21, [R1+0x204] ;  /* 0x0002040001157983 */ /* 0x000ee80000300800 */
[----:B-1----:R-:W3:Y:S04]  /*72f60*/  LDL.LU R22, [R1+0x208] ;  /* 0x0002080001167983 */ /* 0x002ee80000300800 */
[----:B------:R-:W3:Y:S01]  /*72f70*/  LDL.LU R23, [R1+0x20c] ;  /* 0x00020c0001177983 */ /* 0x000ee20000300800 */
[----:B--2---:R-:W-:-:S02]  /*72f80*/  IMAD.MOV.U32 R6, RZ, RZ, R13 ;  /* 0x000000ffff067224 */ /* 0x004fc400078e000d */
[----:B------:R-:W-:Y:S01]  /*72f90*/  IMAD.MOV.U32 R7, RZ, RZ, R28 ;  /* 0x000000ffff077224 */ /* 0x000fe200078e001c */
[----:B---3--:R0:W-:Y:S04]  /*72fa0*/  STL.64 [R1+0x2058], R22 ;  /* 0x0020581601007387 */ /* 0x0081e80000100a00 */
[----:B------:R-:W-:Y:S04]  /*72fb0*/  STL.64 [R1+0x2050], R20 ;  /* 0x0020501401007387 */ /* 0x000fe80000100a00 */
[----:B------:R-:W2:Y:S04]  /*72fc0*/  LDL.LU R13, [R1+0x22ac] ;  /* 0x0022ac00010d7983 */ /* 0x000ea80000300800 */
[----:B------:R-:W3:Y:S04]  /*72fd0*/  LDL.LU R28, [R1+0x22a8] ;  /* 0x0022a800011c7983 */ /* 0x000ee80000300800 */
[----:B------:R1:W-:Y:S01]  /*72fe0*/  STL.64 [R1+0x2060], R6 ;  /* 0x0020600601007387 */ /* 0x0003e20000100a00 */
[----:B0-----:R-:W-:-:S02]  /*72ff0*/  IMAD.MOV.U32 R22, RZ, RZ, R5 ;  /* 0x000000ffff167224 */ /* 0x001fc400078e0005 */
[----:B------:R-:W-:-:S05]  /*73000*/  IMAD.MOV.U32 R23, RZ, RZ, R4 ;  /* 0x000000ffff177224 */ /* 0x000fca00078e0004 */
[----:B------:R0:W-:Y:S04]  /*73010*/  STL.64 [R1+0x2068], R22 ;  /* 0x0020681601007387 */ /* 0x0001e80000100a00 */
[----:B------:R-:W2:Y:S04]  /*73020*/  LDL.LU R4, [R1+0x220] ;  /* 0x0002200001047983 */ /* 0x000ea80000300800 */
[----:B------:R-:W2:Y:S04]  /*73030*/  LDL.LU R5, [R1+0x224] ;  /* 0x0002240001057983 */ /* 0x000ea80000300800 */
[----:B-1----:R-:W2:Y:S04]  /*73040*/  LDL.LU R6, [R1+0x228] ;  /* 0x0002280001067983 */ /* 0x002ea80000300800 */
[----:B------:R-:W2:Y:S01]  /*73050*/  LDL.LU R7, [R1+0x22c] ;  /* 0x00022c0001077983 */ /* 0x000ea20000300800 */
[----:B0-----:R-:W-:-:S02]  /*73060*/  IMAD.MOV.U32 R22, RZ, RZ, R9 ;  /* 0x000000ffff167224 */ /* 0x001fc400078e0009 */
        /* <DEDUP_REMOVED lines=49> */
[----:B---3--:R-:W-:Y:S01]  /*73380*/  IMAD.MOV.U32 R23, RZ, RZ, R28 ;  /* 0x000000ffff177224 */ /* 0x008fe200078e001c */
        /* <DEDUP_REMOVED lines=73> */
[----:B------:R0:W-:Y:S01]  /*73820*/  STL.64 [R1+0x21a0], R22 ;  /* 0x0021a01601007387 */ /* 0x0001e20000100a00 */
[----:B------:R-:W-:-:S02]  /*73830*/  IMAD.MOV.U32 R10, RZ, RZ, R13 ;  /* 0x000000ffff0a7224 */ /* 0x000fc400078e000d */
[----:B------:R-:W-:Y:S02]  /*73840*/  IMAD.MOV.U32 R11, RZ, RZ, R0 ;  /* 0x000000ffff0b7224 */ /* 0x000fe400078e0000 */
[----:B---3--:R-:W-:Y:S02]  /*73850*/  IMAD.MOV.U32 R14, RZ, RZ, R9 ;  /* 0x000000ffff0e7224 */ /* 0x008fe400078e0009 */
[----:B----4-:R-:W-:Y:S02]  /*73860*/  IMAD.MOV.U32 R15, RZ, RZ, R8 ;  /* 0x000000ffff0f7224 */ /* 0x010fe400078e0008 */
[----:B0-----:R-:W-:Y:S02]  /*73870*/  IMAD.MOV.U32 R22, RZ, RZ, R17 ;  /* 0x000000ffff167224 */ /* 0x001fe400078e0011 */
[----:B------:R-:W-:Y:S01]  /*73880*/  IMAD.MOV.U32 R23, RZ, RZ, R12 ;  /* 0x000000ffff177224 */ /* 0x000fe200078e000c */
[----:B--2---:R-:W-:Y:S04]  /*73890*/  STL.64 [R1+0x2168], R6 ;  /* 0x0021680601007387 */ /* 0x004fe80000100a00 */
[----:B------:R0:W-:Y:S04]  /*738a0*/  STL.64 [R1+0x2160], R4 ;  /* 0x0021600401007387 */ /* 0x0001e80000100a00 */
[----:B0-----:R-:W2:Y:S04]  /*738b0*/  LDL.LU R4, [R1+0x2d0] ;  /* 0x0002d00001047983 */ /* 0x001ea80000300800 */
[----:B------:R-:W2:Y:S04]  /*738c0*/  LDL.LU R5, [R1+0x2d4] ;  /* 0x0002d40001057983 */ /* 0x000ea80000300800 */
[----:B------:R-:W3:Y:S04]  /*738d0*/  LDL.LU R6, [R1+0x2d8] ;  /* 0x0002d80001067983 */ /* 0x000ee80000300800 */
[----:B------:R-:W3:Y:S04]  /*738e0*/  LDL.LU R7, [R1+0x2dc] ;  /* 0x0002dc0001077983 */ /* 0x000ee80000300800 */
[----:B------:R-:W4:Y:S04]  /*738f0*/  LDL.LU R17, [R1+0x223c] ;  /* 0x00223c0001117983 */ /* 0x000f280000300800 */
[----:B------:R-:W2:Y:S04]  /*73900*/  LDL.LU R12, [R1+0x2238] ;  /* 0x00223800010c7983 */ /* 0x000ea80000300800 */
[----:B------:R-:W-:Y:S04]  /*73910*/  STL.64 [R1+0x21b8], R22 ;  /* 0x0021b81601007387 */ /* 0x000fe80000100a00 */
[----:B------:R-:W2:Y:S04]  /*73920*/  LDL.LU R13, [R1+0x2234] ;  /* 0x00223400010d7983 */ /* 0x000ea80000300800 */
[----:B------:R-:W2:Y:S04]  /*73930*/  LDL.LU R0, [R1+0x2230] ;  /* 0x0022300001007983 */ /* 0x000ea80000300800 */
[----:B------:R0:W-:Y:S04]  /*73940*/  STL.64 [R1+0x21c0], R10 ;  /* 0x0021c00a01007387 */ /* 0x0001e80000100a00 */
        /* <DEDUP_REMOVED lines=12> */
[----:B0-----:R-:W-:-:S02]  /*73a10*/  IMAD.MOV.U32 R14, RZ, RZ, R29 ;  /* 0x000000ffff0e7224 */ /* 0x001fc400078e001d */
[----:B------:R-:W-:-:S05]  /*73a20*/  IMAD.MOV.U32 R15, RZ, RZ, R28 ;  /* 0x000000ffff0f7224 */ /* 0x000fca00078e001c */
[----:B------:R4:W-:Y:S04]  /*73a30*/  STL.64 [R1+0x21f8], R14 ;  /* 0x0021f80e01007387 */ /* 0x0009e80000100a00 */
[----:B------:R-:W2:Y:S04]  /*73a40*/  LDL.LU R8, [R1+0x330] ;  /* 0x0003300001087983 */ /* 0x000ea80000300800 */
[----:B------:R-:W2:Y:S04]  /*73a50*/  LDL.LU R9, [R1+0x334] ;  /* 0x0003340001097983 */ /* 0x000ea80000300800 */
[----:B------:R-:W2:Y:S04]  /*73a60*/  LDL.LU R10, [R1+0x338] ;  /* 0x00033800010a7983 */ /* 0x000ea80000300800 */
[----:B------:R-:W2:Y:S01]  /*73a70*/  LDL.LU R11, [R1+0x33c] ;  /* 0x00033c00010b7983 */ /* 0x000ea20000300800 */
[----:B----4-:R-:W-:-:S02]  /*73a80*/  IMAD.MOV.U32 R14, RZ, RZ, R17 ;  /* 0x000000ffff0e7224 */ /* 0x010fc400078e0011 */
[----:B------:R-:W-:-:S05]  /*73a90*/  IMAD.MOV.U32 R15, RZ, RZ, R16 ;  /* 0x000000ffff0f7224 */ /* 0x000fca00078e0010 */
[----:B------:R-:W-:Y:S04]  /*73aa0*/  STL.64 [R1+0x2210], R14 ;  /* 0x0022100e01007387 */ /* 0x000fe80000100a00 */
[----:B--2---:R-:W-:Y:S04]  /*73ab0*/  STL.64 [R1+0x21f0], R10 ;  /* 0x0021f00a01007387 */ /* 0x004fe80000100a00 */
[----:B------:R0:W-:Y:S04]  /*73ac0*/  STL.64 [R1+0x21e8], R8 ;  /* 0x0021e80801007387 */ /* 0x0001e80000100a00 */
        /* <DEDUP_REMOVED lines=25> */
[----:B------:R-:W2:Y:S01]  /*73c60*/  LDL.LU R7, [R1+0x2ec] ;  /* 0x0002ec0001077983 */ /* 0x000ea20000300800 */
[----:B------:R-:W-:-:S02]  /*73c70*/  IMAD.MOV.U32 R14, RZ, RZ, R13 ;  /* 0x000000ffff0e7224 */ /* 0x000fc400078e000d */
[----:B------:R-:W-:Y:S01]  /*73c80*/  IMAD.MOV.U32 R15, RZ, RZ, R12 ;  /* 0x000000ffff0f7224 */ /* 0x000fe200078e000c */
[----:B--2---:R-:W-:Y:S04]  /*73c90*/  STL.64 [R1+0x2198], R6 ;  /* 0x0021980601007387 */ /* 0x004fe80000100a00 */
[----:B---3--:R0:W-:Y:S04]  /*73ca0*/  STL.64 [R1+0x2190], R4 ;  /* 0x0021900401007387 */ /* 0x0081e80000100a00 */
[----:B0-----:R-:W2:Y:S04]  /*73cb0*/  LDL.LU R4, [R1+0x2f0] ;  /* 0x0002f00001047983 */ /* 0x001ea80000300800 */
[----:B------:R-:W2:Y:S04]  /*73cc0*/  LDL.LU R5, [R1+0x2f4] ;  /* 0x0002f40001057983 */ /* 0x000ea80000300800 */
[----:B------:R-:W3:Y:S04]  /*73cd0*/  LDL.LU R6, [R1+0x2f8] ;  /* 0x0002f80001067983 */ /* 0x000ee80000300800 */
[----:B------:R-:W3:Y:S01]  /*73ce0*/  LDL.LU R7, [R1+0x2fc] ;  /* 0x0002fc0001077983 */ /* 0x000ee20000300800 */
[C---:B------:R-:W-:Y:S03]  /*73cf0*/  HMMA.16816.F32 R12, R24.reuse, R14, R8 ;  /* 0x0000000e180c723c */ /* 0x040fe60000001808 */
        /* <DEDUP_REMOVED lines=10> */
[----:B------:R-:W2:Y:S04]  /*73da0*/  LDL.LU R29, [R1+0xd9c] ;  /* 0x000d9c00011d7983 */ /* 0x000ea80000300800 */
[----:B------:R-:W2:Y:S04]  /*73db0*/  LDL.LU.64 R10, [R1+0x2220] ;  /* 0x00222000010a7983 */ /* 0x000ea80000300a00 */
[----:B------:R-:W2:Y:S04]  /*73dc0*/  LDL.LU.64 R8, [R1+0x2218] ;  /* 0x0022180001087983 */ /* 0x000ea80000300a00 */
        /* <DEDUP_REMOVED lines=22> */
[----:B------:R-:W4:-:S15]  /*73f30*/  LDL.LU.64 R10, [R1+0x21c0] ;  /* 0x0021c000010a7983 */ /* 0x000f1e0000300a00 */
[----:B------:R-:W-:Y:S02]  /*73f40*/  NOP ;  /* 0x0000000000007918 */ /* 0x000fe40000000000 */
[----:B------:R0:W-:Y:S04]  /*73f50*/  STL.64 [R1+0x320], R12 ;  /* 0x0003200c01007387 */ /* 0x0001e80000100a00 */
[----:B------:R1:W-:Y:S04]  /*73f60*/  STL.64 [R1+0x328], R14 ;  /* 0x0003280e01007387 */ /* 0x0003e80000100a00 */
[----:B0-----:R-:W2:Y:S04]  /*73f70*/  LDL.LU R12, [R1+0x1f0] ;  /* 0x0001f000010c7983 */ /* 0x001ea80000300800 */
[----:B------:R-:W2:Y:S04]  /*73f80*/  LDL.LU R13, [R1+0x1f4] ;  /* 0x0001f400010d7983 */ /* 0x000ea80000300800 */
[----:B-1----:R-:W2:Y:S04]  /*73f90*/  LDL.LU R14, [R1+0x1f8] ;  /* 0x0001f800010e7983 */ /* 0x002ea80000300800 */
[----:B------:R-:W2:Y:S01]  /*73fa0*/  LDL.LU R15, [R1+0x1fc] ;  /* 0x0001fc00010f7983 */ /* 0x000ea20000300800 */
[----:B----4-:R-:W-:Y:S03]  /*73fb0*/  HMMA.16816.F32 R8, R24, R10, R20 ;  /* 0x0000000a1808723c */ /* 0x010fe60000001814 */
[----:B------:R-:W4:-:S15]  /*73fc0*/  LDL.LU.64 R22, [R1+0x21b8] ;  /* 0x0021b80001167983 */ /* 0x000f1e0000300a00 */
[----:B------:R-:W-:Y:S01]  /*73fd0*/  NOP ;  /* 0x0000000000007918 */ /* 0x000fe20000000000 */
[----:B------:R0:W-:Y:S04]  /*73fe0*/  STL.64 [R1+0x310], R8 ;  /* 0x0003100801007387 */ /* 0x0001e80000100a00 */
[----:B------:R1:W-:Y:S04]  /*73ff0*/  STL.64 [R1+0x318], R10 ;  /* 0x0003180a01007387 */ /* 0x0003e80000100a00 */
[----:B0-----:R-:W2:Y:S04]  /*74000*/  LDL.LU R8, [R1+0x1e0] ;  /* 0x0001e00001087983 */ /* 0x001ea80000300800 */
[----:B------:R-:W2:Y:S04]  /*74010*/  LDL.LU R9, [R1+0x1e4] ;  /* 0x0001e40001097983 */ /* 0x000ea80000300800 */
[----:B-1----:R-:W2:Y:S04]  /*74020*/  LDL.LU R10, [R1+0x1e8] ;  /* 0x0001e800010a7983 */ /* 0x002ea80000300800 */
        /* <DEDUP_REMOVED lines=8> */
[----:B------:R-:W4:Y:S04]  /*740b0*/  LDL.LU.64 R6, [R1+0x2198] ;  /* 0x0021980001067983 */ /* 0x000f280000300a00 */
[----:B------:R-:W4:-:S13]  /*740c0*/  LDL.LU.64 R4, [R1+0x2190] ;  /* 0x0021900001047983 */ /* 0x000f1a0000300a00 */
        /* <DEDUP_REMOVED lines=76> */
[----:B------:R-:W3:-:S15]  /*74590*/  LDL.LU.64 R6, [R1+0x2060] ;  /* 0x0020600001067983 */ /* 0x000ede0000300a00 */
[----:B------:R-:W-:Y:S02]  /*745a0*/  NOP ;  /* 0x0000000000007918 */ /* 0x000fe40000000000 */
[----:B------:R-:W-:Y:S04]  /*745b0*/  STL.64 [R1+0x220], R20 ;  /* 0x0002201401007387 */ /* 0x000fe80000100a00 */
[----:B------:R0:W-:Y:S04]  /*745c0*/  STL.64 [R1+0x228], R22 ;  /* 0x0002281601007387 */ /* 0x0001e80000100a00 */
[----:B0-----:R-:W4:Y:S04]  /*745d0*/  LDL.LU.64 R22, [R1+0x2058] ;  /* 0x0020580001167983 */ /* 0x001f280000300a00 */
[----:B------:R-:W4:Y:S01]  /*745e0*/  LDL.LU.64 R20, [R1+0x2050] ;  /* 0x0020500001147983 */ /* 0x000f220000300a00 */
[----:B---3--:R-:W-:Y:S03]  /*745f0*/  HMMA.16816.F32 R4, R24, R6, R16 ;  /* 0x000000061804723c */ /* 0x008fe60000001810 */
[----:B------:R-:W4:-:S15]  /*74600*/  LDL.LU.64 R18, [R1+0x2048] ;  /* 0x0020480001127983 */ /* 0x000f1e0000300a00 */
[----:B------:R-:W-:Y:S01]  /*74610*/  NOP ;  /* 0x0000000000007918 */ /* 0x000fe20000000000 */
[----:B------:R0:W-:Y:S04]  /*74620*/  STL.64 [R1+0x210], R4 ;  /* 0x0002100401007387 */ /* 0x0001e80000100a00 */
[----:B------:R1:W-:Y:S01]  /*74630*/  STL.64 [R1+0x218], R6 ;  /* 0x0002180601007387 */ /* 0x0003e20000100a00 */
[----:B------:R-:W-:Y:S01]  /*74640*/  VIADD R29, R29, 0x1 ;  /* 0x000000011d1d7836 */ /* 0x000fe20000000000 */
[----:B0-----:R-:W0:Y:S02]  /*74650*/  LDC R4, c[0x0][0x3a8] ;  /* 0x0000ea00ff047b82 */ /* 0x001e240000000800 */
[----:B-1----:R-:W3:Y:S01]  /*74660*/  LDL.LU.64 R6, [R1+0x2040] ;  /* 0x0020400001067983 */ /* 0x002ee20000300a00 */
[----:B----4-:R-:W-:-:S15]  /*74670*/  HMMA.16816.F32 R16, R24, R18, R20 ;  /* 0x000000121810723c */ /* 0x010fde0000001814 */
[----:B------:R-:W-:-:S04]  /*74680*/  NOP ;  /* 0x0000000000007918 */ /* 0x000fc80000000000 */
[----:B------:R-:W-:Y:S01]  /*74690*/  STL.64 [R1+0x200], R16 ;  /* 0x0002001001007387 */ /* 0x000fe20000100a00 */
[----:B------:R-:W-:-:S03]  /*746a0*/  IMAD.MOV.U32 R21, RZ, RZ, R18 ;  /* 0x000000ffff157224 */ /* 0x000fc600078e0012 */
[----:B------:R1:W-:Y:S01]  /*746b0*/  STL.64 [R1+0x208], R18 ;  /* 0x0002081201007387 */ /* 0x0003e20000100a00 */
[----:B------:R-:W-:-:S03]  /*746c0*/  IMAD.MOV.U32 R20, RZ, RZ, R19 ;  /* 0x000000ffff147224 */ /* 0x000fc600078e0013 */
[----:B-1----:R-:W2:Y:S04]  /*746d0*/  LDL.LU.64 R18, [R1+0x2038] ;  /* 0x0020380001127983 */ /* 0x002ea80000300a00 */
[----:B------:R1:W-:Y:S04]  /*746e0*/  STL [R1+0x2008], R20 ;  /* 0x0020081401007387 */ /* 0x0003e80000100800 */
[----:B------:R4:W-:Y:S04]  /*746f0*/  STL [R1+0x2004], R21 ;  /* 0x0020041501007387 */ /* 0x0009e80000100800 */
[----:B-1----:R-:W3:Y:S04]  /*74700*/  LDL.LU R20, [R1+0x1c0] ;  /* 0x0001c00001147983 */ /* 0x002ee80000300800 */
[----:B----4-:R-:W3:Y:S04]  /*74710*/  LDL.LU R21, [R1+0x1c4] ;  /* 0x0001c40001157983 */ /* 0x010ee80000300800 */
[----:B------:R-:W3:Y:S04]  /*74720*/  LDL.LU R22, [R1+0x1c8] ;  /* 0x0001c80001167983 */ /* 0x000ee80000300800 */
[----:B------:R-:W3:Y:S01]  /*74730*/  LDL.LU R23, [R1+0x1cc] ;  /* 0x0001cc0001177983 */ /* 0x000ee20000300800 */
[----:B--2---:R-:W-:Y:S03]  /*74740*/  HMMA.16816.F32 R16, R24, R18, R12 ;  /* 0x000000121810723c */ /* 0x004fe6000000180c */
[----:B------:R-:W2:-:S15]  /*74750*/  LDL.LU.64 R14, [R1+0x2030] ;  /* 0x00203000010e7983 */ /* 0x000e9e0000300a00 */
[----:B------:R-:W-:Y:S01]  /*74760*/  NOP ;  /* 0x0000000000007918 */ /* 0x000fe20000000000 */
[----:B------:R1:W-:Y:S04]  /*74770*/  STL.64 [R1+0x1f0], R16 ;  /* 0x0001f01001007387 */ /* 0x0003e80000100a00 */
[----:B------:R4:W-:Y:S04]  /*74780*/  STL.64 [R1+0x1f8], R18 ;  /* 0x0001f81201007387 */ /* 0x0009e80000100a00 */
[----:B-1----:R-:W3:Y:S01]  /*74790*/  LDL.LU R16, [R1+0x1d0] ;  /* 0x0001d00001107983 */ /* 0x002ee20000300800 */
[----:B------:R-:W-:-:S03]  /*747a0*/  IMAD.MOV.U32 R17, RZ, RZ, R3 ;  /* 0x000000ffff117224 */ /* 0x000fc600078e0003 */
[----:B------:R-:W3:Y:S01]  /*747b0*/  LDL.LU R3, [R1+0x2028] ;  /* 0x0020280001037983 */ /* 0x000ee20000300800 */
[----:B--2---:R-:W-:Y:S03]  /*747c0*/  HMMA.16816.F32 R12, R24, R14, R8 ;  /* 0x0000000e180c723c */ /* 0x004fe60000001808 */
[----:B------:R-:W2:Y:S01]  /*747d0*/  LDL.LU.64 R10, [R1+0x2020] ;  /* 0x00202000010a7983 */ /* 0x000ea20000300a00 */
[----:B----4-:R-:W-:Y:S02]  /*747e0*/  IMAD.MOV.U32 R18, RZ, RZ, R2 ;  /* 0x000000ffff127224 */ /* 0x010fe400078e0002 */
[----:B------:R-:W-:-:S13]  /*747f0*/  IMAD.MOV.U32 R19, RZ, RZ, R0 ;  /* 0x000000ffff137224 */ /* 0x000fda00078e0000 */
[----:B------:R-:W-:Y:S04]  /*74800*/  STL.64 [R1+0x1e0], R12 ;  /* 0x0001e00c01007387 */ /* 0x000fe80000100a00 */
[----:B------:R3:W-:Y:S02]  /*74810*/  STL.64 [R1+0x1e8], R14 ;  /* 0x0001e80e01007387 */ /* 0x0007e40000100a00 */
[----:B---3--:R-:W-:Y:S01]  /*74820*/  HMMA.16816.F32 R12, R24, R6, R20 ;  /* 0x00000006180c723c */ /* 0x008fe20000001814 */
[----:B0-----:R-:W-:-:S04]  /*74830*/  IMAD.SHL.U32 R4, R4, 0x40, RZ ;  /* 0x0000004004047824 */ /* 0x001fc800078e00ff */
[----:B------:R-:W-:-:S14]  /*74840*/  IMAD.SHL.U32 R4, R4, 0x2, RZ ;  /* 0x0000000204047824 */ /* 0x000fdc00078e00ff */
[----:B------:R-:W-:Y:S02]  /*74850*/  IMAD.MOV.U32 R7, RZ, RZ, R14 ;  /* 0x000000ffff077224 */ /* 0x000fe400078e000e */
[----:B------:R-:W-:Y:S01]  /*74860*/  IMAD.MOV.U32 R6, RZ, RZ, R15 ;  /* 0x000000ffff067224 */ /* 0x000fe200078e000f */
[----:B------:R-:W-:Y:S01]  /*74870*/  IADD3 R3, P4, PT, R3, R4, RZ ;  /* 0x0000000403037210 */ /* 0x000fe20007f9e0ff */
[----:B--2---:R-:W-:-:S15]  /*74880*/  HMMA.16816.F32 R8, R24, R10, R16 ;  /* 0x0000000a1808723c */ /* 0x004fde0000001810 */
[----:B------:R-:W-:-:S04]  /*74890*/  NOP ;  /* 0x0000000000007918 */ /* 0x000fc80000000000 */
[----:B------:R-:W-:Y:S04]  /*748a0*/  STL.64 [R1+0x1d0], R8 ;  /* 0x0001d00801007387 */ /* 0x000fe80000100a00 */
[----:B------:R0:W-:Y:S04]  /*748b0*/  STL.64 [R1+0x1d8], R10 ;  /* 0x0001d80a01007387 */ /* 0x0001e80000100a00 */
[----:B------:R-:W-:Y:S04]  /*748c0*/  STL.64 [R1+0x1c0], R12 ;  /* 0x0001c00c01007387 */ /* 0x000fe80000100a00 */
[----:B------:R1:W-:Y:S04]  /*748d0*/  STL.64 [R1+0x1c8], R14 ;  /* 0x0001c80e01007387 */ /* 0x0003e80000100a00 */
[----:B------:R-:W-:Y:S04]  /*748e0*/  STL [R1+0xd9c], R29 ;  /* 0x000d9c1d01007387 */ /* 0x000fe80000100800 */
[----:B------:R-:W2:Y:S04]  /*748f0*/  LDL.LU R0, [R1+0xf98] ;  /* 0x000f980001007983 */ /* 0x000ea80000300800 */
[----:B------:R-:W3:Y:S04]  /*74900*/  LDL.LU R24, [R1+0xf80] ;  /* 0x000f800001187983 */ /* 0x000ee80000300800 */
[----:B------:R-:W4:Y:S04]  /*74910*/  LDL.LU R25, [R1+0xf78] ;  /* 0x000f780001197983 */ /* 0x000f280000300800 */
[----:B------:R-:W4:Y:S04]  /*74920*/  LDL.LU R26, [R1+0xd8c] ;  /* 0x000d8c00011a7983 */ /* 0x000f280000300800 */
[----:B------:R-:W4:Y:S04]  /*74930*/  LDL.LU R27, [R1+0xf70] ;  /* 0x000f7000011b7983 */ /* 0x000f280000300800 */
[----:B------:R-:W4:Y:S04]  /*74940*/  LDL.LU R2, [R1+0xf94] ;  /* 0x000f940001027983 */ /* 0x000f280000300800 */
[----:B0-----:R-:W4:Y:S04]  /*74950*/  LDL.LU R10, [R1+0xf68] ;  /* 0x000f6800010a7983 */ /* 0x001f280000300800 */
[----:B------:R-:W4:Y:S04]  /*74960*/  LDL.LU R11, [R1+0xf8c] ;  /* 0x000f8c00010b7983 */ /* 0x000f280000300800 */
[----:B-1----:R-:W4:Y:S04]  /*74970*/  LDL.LU R14, [R1+0xf60] ;  /* 0x000f6000010e7983 */ /* 0x002f280000300800 */
        /* <DEDUP_REMOVED lines=13> */
[----:B------:R0:W-:Y:S04]  /*74a50*/  STL [R1+0x2010], R6 ;  /* 0x0020100601007387 */ /* 0x0001e80000100800 */
[----:B0-----:R-:W4:Y:S04]  /*74a60*/  LDL.LU R6, [R1+0xf88] ;  /* 0x000f880001067983 */ /* 0x001f280000300800 */
[----:B------:R0:W-:Y:S04]  /*74a70*/  STL [R1+0x200c], R7 ;  /* 0x00200c0701007387 */ /* 0x0001e80000100800 */
[----:B0-----:R-:W4:Y:S04]  /*74a80*/  LDL.LU R7, [R1+0xf90] ;  /* 0x000f900001077983 */ /* 0x001f280000300800 */
[----:B------:R0:W-:Y:S04]  /*74a90*/  STL [R1+0xd90], R3 ;  /* 0x000d900301007387 */ /* 0x0001e80000100800 */
[----:B0-----:R-:W4:Y:S04]  /*74aa0*/  LDL.LU R3, [R1+0x201c] ;  /* 0x00201c0001037983 */ /* 0x001f280000300800 */
[----:B------:R-:W4:Y:S04]  /*74ab0*/  LDL.LU R16, [R1+0xf28] ;  /* 0x000f280001107983 */ /* 0x000f280000300800 */
[----:B------:R-:W4:Y:S01]  /*74ac0*/  LDL.LU R12, [R1+0xf4c] ;  /* 0x000f4c00010c7983 */ /* 0x000f220000300800 */
[----:B------:R-:W-:-:S03]  /*74ad0*/  ISETP.NE.U32.AND P0, PT, R29, UR7, PT ;  /* 0x000000071d007c0c */ /* 0x000fc6000bf05070 */
[----:B------:R-:W4:Y:S01]  /*74ae0*/  LDL.LU R29, [R1+0xf20] ;  /* 0x000f2000011d7983 */ /* 0x000f220000300800 */
[-C--:B--2---:R-:W-:Y:S02]  /*74af0*/  IADD3 R0, P5, PT, R0, R4.reuse, RZ ;  /* 0x0000000400007210 */ /* 0x084fe40007fbe0ff */
[-C--:B---3--:R-:W-:Y:S02]  /*74b00*/  IADD3 R24, P2, PT, R24, R4.reuse, RZ ;  /* 0x0000000418187210 */ /* 0x088fe40007f5e0ff */
[-C--:B----4-:R-:W-:Y:S01]  /*74b10*/  IADD3 R25, P3, PT, R25, R4.reuse, RZ ;  /* 0x0000000419197210 */ /* 0x090fe20007f7e0ff */
[----:B------:R0:W-:Y:S04]  /*74b20*/  STL [R1+0xf98], R0 ;  /* 0x000f980001007387 */ /* 0x0001e80000100800 */
[----:B0-----:R-:W2:Y:S01]  /*74b30*/  LDL.LU R0, [R1+0xf44] ;  /* 0x000f440001007983 */ /* 0x001ea20000300800 */
[----:B------:R-:W-:-:S02]  /*74b40*/  IADD3 R6, P1, PT, R6, R4, RZ ;  /* 0x0000000406067210 */ /* 0x000fc40007f3e0ff */
[----:B------:R-:W-:-:S05]  /*74b50*/  IADD3 R7, P6, PT, R7, R4, RZ ;  /* 0x0000000407077210 */ /* 0x000fca0007fde0ff */
[----:B------:R-:W-:Y:S04]  /*74b60*/  STL [R1+0xf90], R7 ;  /* 0x000f900701007387 */ /* 0x000fe80000100800 */
[----:B------:R-:W-:Y:S04]  /*74b70*/  STL [R1+0xf88], R6 ;  /* 0x000f880601007387 */ /* 0x000fe80000100800 */
[----:B------:R-:W-:Y:S01]  /*74b80*/  STL [R1+0xf80], R24 ;  /* 0x000f801801007387 */ /* 0x000fe20000100800 */
[--C-:B------:R-:W-:Y:S02]  /*74b90*/  IMAD.X R2, R2, 0x1, R3.reuse, P5 ;  /* 0x0000000102027824 */ /* 0x100fe400028e0603 */
[----:B------:R-:W-:Y:S01]  /*74ba0*/  IMAD.X R26, R26, 0x1, R3, P4 ;  /* 0x000000011a1a7824 */ /* 0x000fe200020e0603 */
[----:B------:R-:W-:Y:S04]  /*74bb0*/  STL [R1+0xf78], R25 ;  /* 0x000f781901007387 */ /* 0x000fe80000100800 */
[----:B------:R0:W-:Y:S04]  /*74bc0*/  STL [R1+0xf94], R2 ;  /* 0x000f940201007387 */ /* 0x0001e80000100800 */
[----:B------:R-:W-:Y:S04]  /*74bd0*/  STL [R1+0xd8c], R26 ;  /* 0x000d8c1a01007387 */ /* 0x000fe80000100800 */
[----:B0-----:R-:W3:Y:S01]  /*74be0*/  LDL.LU R2, [R1+0xf18] ;  /* 0x000f180001027983 */ /* 0x001ee20000300800 */
[----:B------:R-:W-:-:S02]  /*74bf0*/  IADD3 R27, P4, PT, R27, R4, RZ ;  /* 0x000000041b1b7210 */ /* 0x000fc40007f9e0ff */
[-C--:B------:R-:W-:Y:S01]  /*74c00*/  IADD3 R10, P5, PT, R10, R4.reuse, RZ ;  /* 0x000000040a0a7210 */ /* 0x080fe20007fbe0ff */
[--C-:B------:R-:W-:Y:S01]  /*74c10*/  IMAD.X R11, R11, 0x1, R3.reuse, P6 ;  /* 0x000000010b0b7824 */ /* 0x100fe200030e0603 */
[-C--:B------:R-:W-:Y:S01]  /*74c20*/  IADD3 R14, P6, PT, R14, R4.reuse, RZ ;  /* 0x000000040e0e7210 */ /* 0x080fe20007fde0ff */
[----:B------:R-:W-:Y:S01]  /*74c30*/  IMAD.X R15, R15, 0x1, R3, P1 ;  /* 0x000000010f0f7824 */ /* 0x000fe200008e0603 */
[----:B------:R-:W-:Y:S01]  /*74c40*/  STL [R1+0xf70], R27 ;  /* 0x000f701b01007387 */ /* 0x000fe20000100800 */
[----:B------:R-:W-:-:S03]  /*74c50*/  IADD3 R18, P1, PT, R18, R4, RZ ;  /* 0x0000000412127210 */ /* 0x000fc60007f3e0ff */
[----:B------:R-:W-:Y:S01]  /*74c60*/  STL [R1+0xf68], R10 ;  /* 0x000f680a01007387 */ /* 0x000fe20000100800 */
[----:B------:R-:W-:-:S03]  /*74c70*/  IMAD.X R19, R19, 0x1, R3, P2 ;  /* 0x0000000113137824 */ /* 0x000fc600010e0603 */
        /* <DEDUP_REMOVED lines=16> */
[----:B------:R-:W-:Y:S04]  /*74d80*/  STL [R1+0xf6c], R23 ;  /* 0x000f6c1701007387 */ /* 0x000fe80000100800 */
[----:B------:R-:W-:Y:S01]  /*74d90*/  STL [R1+0xf40], R9 ;  /* 0x000f400901007387 */ /* 0x000fe20000100800 */
[----:B------:R-:W-:-:S03]  /*74da0*/  IADD3 R13, P6, PT, R13, R4, RZ ;  /* 0x000000040d0d7210 */ /* 0x000fc60007fde0ff */
[----:B------:R-:W-:Y:S01]  /*74db0*/  STL [R1+0xf64], R8 ;  /* 0x000f640801007387 */ /* 0x000fe20000100800 */
[----:B------:R-:W-:-:S03]  /*74dc0*/  IMAD.X R28, R28, 0x1, R3, P1 ;  /* 0x000000011c1c7824 */ /* 0x000fc600008e0603 */
[----:B------:R-:W-:Y:S04]  /*74dd0*/  STL [R1+0xf38], R17 ;  /* 0x000f381101007387 */ /* 0x000fe80000100800 */
[----:B------:R0:W-:Y:S01]  /*74de0*/  STL [R1+0xf5c], R5 ;  /* 0x000f5c0501007387 */ /* 0x0001e20000100800 */
[-C--:B------:R-:W-:Y:S01]  /*74df0*/  IADD3 R16, P1, PT, R16, R4.reuse, RZ ;  /* 0x0000000410107210 */ /* 0x080fe20007f3e0ff */
[--C-:B------:R-:W-:Y:S01]  /*74e00*/  IMAD.X R12, R12, 0x1, R3.reuse, P2 ;  /* 0x000000010c0c7824 */ /* 0x100fe200010e0603 */
[----:B------:R-:W-:Y:S01]  /*74e10*/  IADD3 R29, P2, PT, R29, R4, RZ ;  /* 0x000000041d1d7210 */ /* 0x000fe20007f5e0ff */
[----:B0-----:R-:W4:Y:S04]  /*74e20*/  LDL.LU R5, [R1+0xf3c] ;  /* 0x000f3c0001057983 */ /* 0x001f280000300800 */
[----:B------:R0:W-:Y:S04]  /*74e30*/  STL [R1+0xf30], R13 ;  /* 0x000f300d01007387 */ /* 0x0001e80000100800 */
[----:B0-----:R-:W4:Y:S04]  /*74e40*/  LDL.LU R13, [R1+0xf10] ;  /* 0x000f1000010d7983 */ /* 0x001f280000300800 */
[----:B------:R0:W-:Y:S04]  /*74e50*/  STL [R1+0xf54], R28 ;  /* 0x000f541c01007387 */ /* 0x0001e80000100800 */
[----:B0-----:R-:W4:Y:S04]  /*74e60*/  LDL.LU R28, [R1+0xf34] ;  /* 0x000f3400011c7983 */ /* 0x001f280000300800 */
[----:B------:R-:W-:Y:S04]  /*74e70*/  STL [R1+0xf28], R16 ;  /* 0x000f281001007387 */ /* 0x000fe80000100800 */
[----:B------:R-:W4:Y:S04]  /*74e80*/  LDL.LU R7, [R1+0xf08] ;  /* 0x000f080001077983 */ /* 0x000f280000300800 */
[----:B------:R0:W-:Y:S04]  /*74e90*/  STL [R1+0xf4c], R12 ;  /* 0x000f4c0c01007387 */ /* 0x0001e80000100800 */
[----:B------:R-:W4:Y:S04]  /*74ea0*/  LDL.LU R6, [R1+0xf2c] ;  /* 0x000f2c0001067983 */ /* 0x000f280000300800 */
[----:B------:R1:W-:Y:S04]  /*74eb0*/  STL [R1+0xf20], R29 ;  /* 0x000f201d01007387 */ /* 0x0003e80000100800 */
[----:B------:R-:W4:Y:S01]  /*74ec0*/  LDL.LU R24, [R1+0xf00] ;  /* 0x000f000001187983 */ /* 0x000f220000300800 */
[----:B--2---:R-:W-:-:S05]  /*74ed0*/  IMAD.X R0, R0, 0x1, R3, P3 ;  /* 0x0000000100007824 */ /* 0x004fca00018e0603 */
[----:B------:R2:W-:Y:S04]  /*74ee0*/  STL [R1+0xf44], R0 ;  /* 0x000f440001007387 */ /* 0x0005e80000100800 */
[----:B------:R-:W4:Y:S04]  /*74ef0*/  LDL.LU R25, [R1+0xf24] ;  /* 0x000f240001197983 */ /* 0x000f280000300800 */
[----:B------:R-:W4:Y:S04]  /*74f00*/  LDL.LU R26, [R1+0xef8] ;  /* 0x000ef800011a7983 */ /* 0x000f280000300800 */
[----:B------:R-:W4:Y:S04]  /*74f10*/  LDL.LU R27, [R1+0xf1c] ;  /* 0x000f1c00011b7983 */ /* 0x000f280000300800 */
[----:B0-----:R-:W4:Y:S04]  /*74f20*/  LDL.LU R12, [R1+0xef0] ;  /* 0x000ef000010c7983 */ /* 0x001f280000300800 */
[----:B------:R-:W4:Y:S04]  /*74f30*/  LDL.LU R10, [R1+0xf14] ;  /* 0x000f1400010a7983 */ /* 0x000f280000300800 */
[----:B------:R-:W4:Y:S04]  /*74f40*/  LDL.LU R11, [R1+0xee8] ;  /* 0x000ee800010b7983 */ /* 0x000f280000300800 */
[----:B------:R-:W4:Y:S01]  /*74f50*/  LDL.LU R14, [R1+0xf0c] ;  /* 0x000f0c00010e7983 */ /* 0x000f220000300800 */
[----:B---3--:R-:W-:-:S05]  /*74f60*/  IADD3 R2, P3, PT, R2, R4, RZ ;  /* 0x0000000402027210 */ /* 0x008fca0007f7e0ff */
[----:B------:R0:W-:Y:S04]  /*74f70*/  STL [R1+0xf18], R2 ;  /* 0x000f180201007387 */ /* 0x0001e80000100800 */
        /* <DEDUP_REMOVED lines=10> */
[----:B-1----:R-:W3:Y:S04]  /*75020*/  LDL.LU R29, [R1+0xeb8] ;  /* 0x000eb800011d7983 */ /* 0x002ee80000300800 */
[----:B--2---:R-:W2:Y:S04]  /*75030*/  LDL.LU R0, [R1+0xedc] ;  /* 0x000edc0001007983 */ /* 0x004ea80000300800 */
[----:B0-----:R-:W2:Y:S04]  /*75040*/  LDL.LU R2, [R1+0xeb0] ;  /* 0x000eb00001027983 */ /* 0x001ea80000300800 */
[----:B------:R-:W2:Y:S01]  /*75050*/  LDL.LU R16, [R1+0xed4] ;  /* 0x000ed40001107983 */ /* 0x000ea20000300800 */
[----:B----4-:R-:W-:-:S05]  /*75060*/  IMAD.X R5, R5, 0x1, R3, P4 ;  /* 0x0000000105057824 */ /* 0x010fca00020e0603 */
[----:B------:R0:W-:Y:S01]  /*75070*/  STL [R1+0xf3c], R5 ;  /* 0x000f3c0501007387 */ /* 0x0001e20000100800 */
[----:B------:R-:W-:-:S03]  /*75080*/  IADD3 R13, P4, PT, R13, R4, RZ ;  /* 0x000000040d0d7210 */ /* 0x000fc60007f9e0ff */
[----:B0-----:R-:W4:Y:S04]  /*75090*/  LDL.LU R5, [R1+0xea8] ;  /* 0x000ea80001057983 */ /* 0x001f280000300800 */
[----:B------:R0:W-:Y:S01]  /*750a0*/  STL [R1+0xf10], R13 ;  /* 0x000f100d01007387 */ /* 0x0001e20000100800 */
[--C-:B------:R-:W-:Y:S01]  /*750b0*/  IMAD.X R28, R28, 0x1, R3.reuse, P5 ;  /* 0x000000011c1c7824 */ /* 0x100fe200028e0603 */
[-C--:B------:R-:W-:Y:S01]  /*750c0*/  IADD3 R7, P5, PT, R7, R4.reuse, RZ ;  /* 0x0000000407077210 */ /* 0x080fe20007fbe0ff */
[----:B------:R-:W-:Y:S01]  /*750d0*/  IMAD.X R6, R6, 0x1, R3, P6 ;  /* 0x0000000106067824 */ /* 0x000fe200030e0603 */
[----:B0-----:R-:W4:Y:S01]  /*750e0*/  LDL.LU R13, [R1+0xecc] ;  /* 0x000ecc00010d7983 */ /* 0x001f220000300800 */
[----:B------:R-:W-:-:S03]  /*750f0*/  IADD3 R24, P6, PT, R24, R4, RZ ;  /* 0x0000000418187210 */ /* 0x000fc60007fde0ff */
[----:B------:R0:W-:Y:S04]  /*75100*/  STL [R1+0xf34], R28 ;  /* 0x000f341c01007387 */ /* 0x0001e80000100800 */
[----:B0-----:R-:W4:Y:S04]  /*75110*/  LDL.LU R28, [R1+0xea0] ;  /* 0x000ea000011c7983 */ /* 0x001f280000300800 */
[----:B------:R-:W-:Y:S04]  /*75120*/  STL [R1+0xf08], R7 ;  /* 0x000f080701007387 */ /* 0x000fe80000100800 */
[----:B------:R-:W-:Y:S04]  /*75130*/  STL [R1+0xf2c], R6 ;  /* 0x000f2c0601007387 */ /* 0x000fe80000100800 */
[----:B------:R-:W-:Y:S01]  /*75140*/  STL [R1+0xf00], R24 ;  /* 0x000f001801007387 */ /* 0x000fe20000100800 */
[----:B------:R-:W-:-:S02]  /*75150*/  IMAD.X R25, R25, 0x1, R3, P1 ;  /* 0x0000000119197824 */ /* 0x000fc400008e0603 */
[--C-:B------:R-:W-:Y:S01]  /*75160*/  IMAD.X R27, R27, 0x1, R3.reuse, P2 ;  /* 0x000000011b1b7824 */ /* 0x100fe200010e0603 */
[-C--:B------:R-:W-:Y:S02]  /*75170*/  IADD3 R12, P2, PT, R12, R4.reuse, RZ ;  /* 0x000000040c0c7210 */ /* 0x080fe40007f5e0ff */
[----:B------:R-:W-:Y:S01]  /*75180*/  IADD3 R26, P1, PT, R26, R4, RZ ;  /* 0x000000041a1a7210 */ /* 0x000fe20007f3e0ff */
[----:B------:R-:W-:Y:S01]  /*75190*/  STL [R1+0xf24], R25 ;  /* 0x000f241901007387 */ /* 0x000fe20000100800 */
[----:B------:R-:W-:-:S03]  /*751a0*/  IMAD.X R10, R10, 0x1, R3, P3 ;  /* 0x000000010a0a7824 */ /* 0x000fc600018e0603 */
[----:B------:R0:W-:Y:S01]  /*751b0*/  STL [R1+0xef0], R12 ;  /* 0x000ef00c01007387 */ /* 0x0001e20000100800 */
[----:B------:R-:W-:-:S03]  /*751c0*/  IADD3 R11, P3, PT, R11, R4, RZ ;  /* 0x000000040b0b7210 */ /* 0x000fc60007f7e0ff */
[----:B------:R-:W-:Y:S01]  /*751d0*/  STL [R1+0xef8], R26 ;  /* 0x000ef81a01007387 */ /* 0x000fe20000100800 */
[----:B------:R-:W-:-:S03]  /*751e0*/  IMAD.X R14, R14, 0x1, R3, P4 ;  /* 0x000000010e0e7824 */ /* 0x000fc600020e0603 */
[----:B0-----:R-:W4:Y:S04]  /*751f0*/  LDL.LU R12, [R1+0xec4] ;  /* 0x000ec400010c7983 */ /* 0x001f280000300800 */
[----:B------:R-:W-:Y:S04]  /*75200*/  STL [R1+0xf1c], R27 ;  /* 0x000f1c1b01007387 */ /* 0x000fe80000100800 */
[----:B------:R-:W-:Y:S04]  /*75210*/  STL [R1+0xf14], R10 ;  /* 0x000f140a01007387 */ /* 0x000fe80000100800 */
[----:B------:R-:W-:Y:S04]  /*75220*/  STL [R1+0xee8], R11 ;  /* 0x000ee80b01007387 */ /* 0x000fe80000100800 */
[----:B------:R-:W-:Y:S01]  /*75230*/  STL [R1+0xf0c], R14 ;  /* 0x000f0c0e01007387 */ /* 0x000fe20000100800 */
[-C--:B---3--:R-:W-:Y:S01]  /*75240*/  IADD3 R15, P4, PT, R15, R4.reuse, RZ ;  /* 0x000000040f0f7210 */ /* 0x088fe20007f9e0ff */
[--C-:B------:R-:W-:Y:S01]  /*75250*/  IMAD.X R18, R18, 0x1, R3.reuse, P5 ;  /* 0x0000000112127824 */ /* 0x100fe200028e0603 */
[-C--:B------:R-:W-:Y:S01]  /*75260*/  IADD3 R19, P5, PT, R19, R4.reuse, RZ ;  /* 0x0000000413137210 */ /* 0x080fe20007fbe0ff */
[--C-:B------:R-:W-:Y:S01]  /*75270*/  IMAD.X R21, R21, 0x1, R3.reuse, P6 ;  /* 0x0000000115157824 */ /* 0x100fe200030e0603 */
[----:B------:R-:W-:Y:S01]  /*75280*/  IADD3 R20, P6, PT, R20, R4, RZ ;  /* 0x0000000414147210 */ /* 0x000fe20007fde0ff */
        /* <DEDUP_REMOVED lines=12> */
[----:B------:R-:W-:Y:S04]  /*75350*/  STL [R1+0xec8], R23 ;  /* 0x000ec81701007387 */ /* 0x000fe80000100800 */
[----:B------:R-:W-:Y:S01]  /*75360*/  STL [R1+0xeec], R9 ;  /* 0x000eec0901007387 */ /* 0x000fe20000100800 */
[----:B--2---:R-:W-:-:S03]  /*75370*/  IMAD.X R0, R0, 0x1, R3, P4 ;  /* 0x0000000100007824 */ /* 0x004fc600020e0603 */
[----:B------:R-:W-:Y:S01]  /*75380*/  STL [R1+0xec0], R8 ;  /* 0x000ec00801007387 */ /* 0x000fe20000100800 */
[----:B------:R-:W-:-:S03]  /*75390*/  IADD3 R2, P4, PT, R2, R4, RZ ;  /* 0x0000000402027210 */ /* 0x000fc60007f9e0ff */
[----:B------:R-:W-:Y:S04]  /*753a0*/  STL [R1+0xee4], R17 ;  /* 0x000ee41101007387 */ /* 0x000fe80000100800 */
[----:B------:R0:W-:Y:S04]  /*753b0*/  STL [R1+0xeb8], R29 ;  /* 0x000eb81d01007387 */ /* 0x0001e80000100800 */
[----:B0-----:R-:W2:Y:S04]  /*753c0*/  LDL.LU R29, [R1+0xe98] ;  /* 0x000e9800011d7983 */ /* 0x001ea80000300800 */
[----:B------:R0:W-:Y:S04]  /*753d0*/  STL [R1+0xedc], R0 ;  /* 0x000edc0001007387 */ /* 0x0001e80000100800 */
[----:B0-----:R-:W3:Y:S04]  /*753e0*/  LDL.LU R0, [R1+0xebc] ;  /* 0x000ebc0001007983 */ /* 0x001ee80000300800 */
[----:B------:R0:W-:Y:S04]  /*753f0*/  STL [R1+0xeb0], R2 ;  /* 0x000eb00201007387 */ /* 0x0001e80000100800 */
[----:B0-----:R-:W3:Y:S01]  /*75400*/  LDL.LU R2, [R1+0xe90] ;  /* 0x000e900001027983 */ /* 0x001ee20000300800 */
[----:B------:R-:W-:Y:S01]  /*75410*/  IMAD.X R16, R16, 0x1, R3, P5 ;  /* 0x0000000110107824 */ /* 0x000fe200028e0603 */
[----:B----4-:R-:W-:-:S04]  /*75420*/  IADD3 R5, P5, PT, R5, R4, RZ ;  /* 0x0000000405057210 */ /* 0x010fc80007fbe0ff */
[----:B------:R-:W-:Y:S04]  /*75430*/  STL [R1+0xed4], R16 ;  /* 0x000ed41001007387 */ /* 0x000fe80000100800 */
[----:B------:R-:W4:Y:S01]  /*75440*/  LDL.LU R7, [R1+0xeb4] ;  /* 0x000eb40001077983 */ /* 0x000f220000300800 */
[----:B------:R-:W-:-:S03]  /*75450*/  IMAD.X R13, R13, 0x1, R3, P6 ;  /* 0x000000010d0d7824 */ /* 0x000fc600030e0603 */
[----:B------:R-:W-:Y:S04]  /*75460*/  STL [R1+0xea8], R5 ;  /* 0x000ea80501007387 */ /* 0x000fe80000100800 */
[----:B------:R-:W4:Y:S04]  /*75470*/  LDL.LU R6, [R1+0xe88] ;  /* 0x000e880001067983 */ /* 0x000f280000300800 */
[----:B------:R-:W-:Y:S04]  /*75480*/  STL [R1+0xecc], R13 ;  /* 0x000ecc0d01007387 */ /* 0x000fe80000100800 */
[----:B------:R-:W4:Y:S01]  /*75490*/  LDL.LU R24, [R1+0xeac] ;  /* 0x000eac0001187983 */ /* 0x000f220000300800 */
[----:B------:R-:W-:-:S05]  /*754a0*/  IADD3 R28, P6, PT, R28, R4, RZ ;  /* 0x000000041c1c7210 */ /* 0x000fca0007fde0ff */
        /* <DEDUP_REMOVED lines=8> */
[----:B------:R-:W-:-:S05]  /*75530*/  IMAD.X R12, R12, 0x1, R3, P1 ;  /* 0x000000010c0c7824 */ /* 0x000fca00008e0603 */
[----:B------:R0:W-:Y:S04]  /*75540*/  STL [R1+0xec4], R12 ;  /* 0x000ec40c01007387 */ /* 0x0001e80000100800 */
        /* <DEDUP_REMOVED lines=13> */
[----:B0-----:R-:W4:Y:S01]  /*75620*/  LDL.LU R12, [R1+0xe30] ;  /* 0x000e3000010c7983 */ /* 0x001f220000300800 */
[----:B--2---:R-:W-:-:S05]  /*75630*/  IADD3 R29, P1, PT, R29, R4, RZ ;  /* 0x000000041d1d7210 */ /* 0x004fca0007f3e0ff */
[----:B------:R0:W-:Y:S01]  /*75640*/  STL [R1+0xe98], R29 ;  /* 0x000e981d01007387 */ /* 0x0001e20000100800 */
[----:B---3--:R-:W-:-:S03]  /*75650*/  IMAD.X R0, R0, 0x1, R3, P2 ;  /* 0x0000000100007824 */ /* 0x008fc600010e0603 */
[----:B0-----:R-:W2:Y:S04]  /*75660*/  LDL.LU R29, [R1+0xe54] ;  /* 0x000e5400011d7983 */ /* 0x001ea80000300800 */
[----:B------:R0:W-:Y:S01]  /*75670*/  STL [R1+0xebc], R0 ;  /* 0x000ebc0001007387 */ /* 0x0001e20000100800 */
[----:B------:R-:W-:-:S03]  /*75680*/  IADD3 R2, P2, PT, R2, R4, RZ ;  /* 0x0000000402027210 */ /* 0x000fc60007f5e0ff */
[----:B0-----:R-:W3:Y:S04]  /*75690*/  LDL.LU R0, [R1+0xe28] ;  /* 0x000e280001007983 */ /* 0x001ee80000300800 */
[----:B------:R0:W-:Y:S04]  /*756a0*/  STL [R1+0xe90], R2 ;  /* 0x000e900201007387 */ /* 0x0001e80000100800 */
[----:B0-----:R-:W3:Y:S01]  /*756b0*/  LDL.LU R2, [R1+0xe4c] ;  /* 0x000e4c0001027983 */ /* 0x001ee20000300800 */
[--C-:B----4-:R-:W-:Y:S01]  /*756c0*/  IMAD.X R7, R7, 0x1, R3.reuse, P3 ;  /* 0x0000000107077824 */ /* 0x110fe200018e0603 */
[----:B------:R-:W-:Y:S01]  /*756d0*/  IADD3 R6, P3, PT, R6, R4, RZ ;  /* 0x0000000406067210 */ /* 0x000fe20007f7e0ff */
[----:B------:R-:W-:-:S03]  /*756e0*/  IMAD.X R24, R24, 0x1, R3, P4 ;  /* 0x0000000118187824 */ /* 0x000fc600020e0603 */
[----:B------:R-:W-:Y:S04]  /*756f0*/  STL [R1+0xeb4], R7 ;  /* 0x000eb40701007387 */ /* 0x000fe80000100800 */
[----:B------:R-:W-:Y:S01]  /*75700*/  STL [R1+0xe88], R6 ;  /* 0x000e880601007387 */ /* 0x000fe20000100800 */
[-C--:B------:R-:W-:Y:S01]  /*75710*/  IADD3 R25, P4, PT, R25, R4.reuse, RZ ;  /* 0x0000000419197210 */ /* 0x080fe20007f9e0ff */
[--C-:B------:R-:W-:Y:S01]  /*75720*/  IMAD.X R26, R26, 0x1, R3.reuse, P5 ;  /* 0x000000011a1a7824 */ /* 0x100fe200028e0603 */
[-C--:B------:R-:W-:Y:S01]  /*75730*/  IADD3 R27, P5, PT, R27, R4.reuse, RZ ;  /* 0x000000041b1b7210 */ /* 0x080fe20007fbe0ff */
[----:B------:R-:W-:Y:S04]  /*75740*/  STL [R1+0xeac], R24 ;  /* 0x000eac1801007387 */ /* 0x000fe80000100800 */
[----:B------:R-:W-:Y:S01]  /*75750*/  STL [R1+0xe80], R25 ;  /* 0x000e801901007387 */ /* 0x000fe20000100800 */
[--C-:B------:R-:W-:Y:S01]  /*75760*/  IMAD.X R28, R28, 0x1, R3.reuse, P6 ;  /* 0x000000011c1c7824 */ /* 0x100fe200030e0603 */
[-C--:B------:R-:W-:Y:S01]  /*75770*/  IADD3 R10, P6, PT, R10, R4.reuse, RZ ;  /* 0x000000040a0a7210 */ /* 0x080fe20007fde0ff */
[----:B------:R-:W-:Y:S01]  /*75780*/  IMAD.X R11, R11, 0x1, R3, P1 ;  /* 0x000000010b0b7824 */ /* 0x000fe200008e0603 */
[----:B------:R-:W-:-:S02]  /*75790*/  IADD3 R14, P1, PT, R14, R4, RZ ;  /* 0x000000040e0e7210 */ /* 0x000fc40007f3e0ff */
[----:B------:R0:W-:Y:S04]  /*757a0*/  STL [R1+0xe9c], R28 ;  /* 0x000e9c1c01007387 */ /* 0x0001e80000100800 */
[----:B------:R-:W-:Y:S04]  /*757b0*/  STL [R1+0xea4], R26 ;  /* 0x000ea41a01007387 */ /* 0x000fe80000100800 */
[----:B0-----:R-:W4:Y:S04]  /*757c0*/  LDL.LU R28, [R1+0xe20] ;  /* 0x000e2000011c7983 */ /* 0x001f280000300800 */
[----:B------:R-:W-:Y:S04]  /*757d0*/  STL [R1+0xe78], R27 ;  /* 0x000e781b01007387 */ /* 0x000fe80000100800 */
[----:B------:R-:W-:Y:S04]  /*757e0*/  STL [R1+0xe70], R10 ;  /* 0x000e700a01007387 */ /* 0x000fe80000100800 */
[----:B------:R-:W-:Y:S04]  /*757f0*/  STL [R1+0xe94], R11 ;  /* 0x000e940b01007387 */ /* 0x000fe80000100800 */
[----:B------:R-:W-:Y:S01]  /*75800*/  STL [R1+0xe68], R14 ;  /* 0x000e680e01007387 */ /* 0x000fe20000100800 */
[--C-:B------:R-:W-:Y:S01]  /*75810*/  IMAD.X R15, R15, 0x1, R3.reuse, P2 ;  /* 0x000000010f0f7824 */ /* 0x100fe200010e0603 */
        /* <DEDUP_REMOVED lines=23> */
[----:B------:R-:W-:-:S03]  /*75990*/  IADD3 R12, P2, PT, R12, R4, RZ ;  /* 0x000000040c0c7210 */ /* 0x000fc60007f5e0ff */
[----:B0-----:R-:W4:Y:S04]  /*759a0*/  LDL.LU R16, [R1+0xe44] ;  /* 0x000e440001107983 */ /* 0x001f280000300800 */
[----:B------:R0:W-:Y:S04]  /*759b0*/  STL [R1+0xe38], R5 ;  /* 0x000e380501007387 */ /* 0x0001e80000100800 */
[----:B0-----:R-:W4:Y:S04]  /*759c0*/  LDL.LU R5, [R1+0xe18] ;  /* 0x000e180001057983 */ /* 0x001f280000300800 */
[----:B------:R0:W-:Y:S04]  /*759d0*/  STL [R1+0xe5c], R13 ;  /* 0x000e5c0d01007387 */ /* 0x0001e80000100800 */
[----:B0-----:R-:W4:Y:S04]  /*759e0*/  LDL.LU R13, [R1+0xe3c] ;  /* 0x000e3c00010d7983 */ /* 0x001f280000300800 */
[----:B------:R-:W-:Y:S01]  /*759f0*/  STL [R1+0xe30], R12 ;  /* 0x000e300c01007387 */ /* 0x000fe20000100800 */
[--C-:B--2---:R-:W-:Y:S01]  /*75a00*/  IMAD.X R29, R29, 0x1, R3.reuse, P3 ;  /* 0x000000011d1d7824 */ /* 0x104fe200018e0603 */
[----:B---3--:R-:W-:Y:S01]  /*75a10*/  IADD3 R0, P3, PT, R0, R4, RZ ;  /* 0x0000000400007210 */ /* 0x008fe20007f7e0ff */
[----:B------:R-:W-:-:S05]  /*75a20*/  IMAD.X R2, R2, 0x1, R3, P4 ;  /* 0x0000000102027824 */ /* 0x000fca00020e0603 */
[----:B------:R0:W-:Y:S04]  /*75a30*/  STL [R1+0xe4c], R2 ;  /* 0x000e4c0201007387 */ /* 0x0001e80000100800 */
[----:B------:R-:W-:Y:S04]  /*75a40*/  STL [R1+0xe54], R29 ;  /* 0x000e541d01007387 */ /* 0x000fe80000100800 */
[----:B0-----:R-:W2:Y:S04]  /*75a50*/  LDL.LU R2, [R1+0xe10] ;  /* 0x000e100001027983 */ /* 0x001ea80000300800 */
[----:B------:R0:W-:Y:S04]  /*75a60*/  STL [R1+0xe28], R0 ;  /* 0x000e280001007387 */ /* 0x0001e80000100800 */
[----:B------:R-:W3:Y:S04]  /*75a70*/  LDL.LU R7, [R1+0xe34] ;  /* 0x000e340001077983 */ /* 0x000ee80000300800 */
[----:B------:R-:W3:Y:S04]  /*75a80*/  LDL.LU R6, [R1+0xe08] ;  /* 0x000e080001067983 */ /* 0x000ee80000300800 */
[----:B------:R-:W3:Y:S04]  /*75a90*/  LDL.LU R24, [R1+0xe2c] ;  /* 0x000e2c0001187983 */ /* 0x000ee80000300800 */
[----:B------:R-:W3:Y:S04]  /*75aa0*/  LDL.LU R25, [R1+0xe00] ;  /* 0x000e000001197983 */ /* 0x000ee80000300800 */
[----:B------:R-:W3:Y:S04]  /*75ab0*/  LDL.LU R26, [R1+0xe24] ;  /* 0x000e2400011a7983 */ /* 0x000ee80000300800 */
[----:B0-----:R-:W3:Y:S04]  /*75ac0*/  LDL.LU R0, [R1+0xdf8] ;  /* 0x000df80001007983 */ /* 0x001ee80000300800 */
[----:B------:R-:W3:Y:S04]  /*75ad0*/  LDL.LU R27, [R1+0xe1c] ;  /* 0x000e1c00011b7983 */ /* 0x000ee80000300800 */
[----:B------:R-:W3:Y:S04]  /*75ae0*/  LDL.LU R10, [R1+0xdf0] ;  /* 0x000df000010a7983 */ /* 0x000ee80000300800 */
[----:B------:R-:W3:Y:S01]  /*75af0*/  LDL.LU R11, [R1+0xe14] ;  /* 0x000e1400010b7983 */ /* 0x000ee20000300800 */
[----:B----4-:R-:W-:-:S05]  /*75b00*/  IADD3 R28, P4, PT, R28, R4, RZ ;  /* 0x000000041c1c7210 */ /* 0x010fca0007f9e0ff */
        /* <DEDUP_REMOVED lines=13> */
[----:B0-----:R-:W4:Y:S04]  /*75be0*/  LDL.LU R28, [R1+0xdb8] ;  /* 0x000db800011c7983 */ /* 0x001f280000300800 */
[----:B------:R-:W4:Y:S01]  /*75bf0*/  LDL.LU R17, [R1+0xddc] ;  /* 0x000ddc0001117983 */ /* 0x000f220000300800 */
[----:B------:R-:W-:-:S05]  /*75c00*/  IMAD.X R16, R16, 0x1, R3, P5 ;  /* 0x0000000110107824 */ /* 0x000fca00028e0603 */
[----:B------:R0:W-:Y:S01]  /*75c10*/  STL [R1+0xe44], R16 ;  /* 0x000e441001007387 */ /* 0x0001e20000100800 */
[----:B------:R-:W-:-:S03]  /*75c20*/  IADD3 R5, P5, PT, R5, R4, RZ ;  /* 0x0000000405057210 */ /* 0x000fc60007fbe0ff */
[----:B0-----:R-:W4:Y:S04]  /*75c30*/  LDL.LU R16, [R1+0xdb0] ;  /* 0x000db00001107983 */ /* 0x001f280000300800 */
[----:B------:R0:W-:Y:S01]  /*75c40*/  STL [R1+0xe18], R5 ;  /* 0x000e180501007387 */ /* 0x0001e20000100800 */
[----:B------:R-:W-:-:S03]  /*75c50*/  IMAD.X R13, R13, 0x1, R3, P6 ;  /* 0x000000010d0d7824 */ /* 0x000fc600030e0603 */
[----:B0-----:R-:W4:Y:S04]  /*75c60*/  LDL.LU R5, [R1+0xdd4] ;  /* 0x000dd40001057983 */ /* 0x001f280000300800 */
[----:B------:R0:W-:Y:S04]  /*75c70*/  STL [R1+0xe3c], R13 ;  /* 0x000e3c0d01007387 */ /* 0x0001e80000100800 */
[----:B0-----:R-:W4:Y:S01]  /*75c80*/  LDL.LU R13, [R1+0xda8] ;  /* 0x000da800010d7983 */ /* 0x001f220000300800 */
[-C--:B--2---:R-:W-:Y:S01]  /*75c90*/  IADD3 R2, P6, PT, R2, R4.reuse, RZ ;  /* 0x0000000402027210 */ /* 0x084fe20007fde0ff */
[--C-:B---3--:R-:W-:Y:S01]  /*75ca0*/  IMAD.X R7, R7, 0x1, R3.reuse, P1 ;  /* 0x0000000107077824 */ /* 0x108fe200008e0603 */
[----:B------:R-:W-:Y:S01]  /*75cb0*/  IADD3 R6, P1, PT, R6, R4, RZ ;  /* 0x0000000406067210 */ /* 0x000fe20007f3e0ff */
[----:B------:R-:W-:-:S02]  /*75cc0*/  IMAD.X R24, R24, 0x1, R3, P2 ;  /* 0x0000000118187824 */ /* 0x000fc400010e0603 */
[----:B------:R0:W-:Y:S01]  /*75cd0*/  STL [R1+0xe10], R2 ;  /* 0x000e100201007387 */ /* 0x0001e20000100800 */
[--C-:B------:R-:W-:Y:S01]  /*75ce0*/  IMAD.X R26, R26, 0x1, R3.reuse, P3 ;  /* 0x000000011a1a7824 */ /* 0x100fe200018e0603 */
[-C--:B------:R-:W-:Y:S02]  /*75cf0*/  IADD3 R25, P2, PT, R25, R4.reuse, RZ ;  /* 0x0000000419197210 */ /* 0x080fe40007f5e0ff */
[-C--:B------:R-:W-:Y:S01]  /*75d00*/  IADD3 R0, P3, PT, R0, R4.reuse, RZ ;  /* 0x0000000400007210 */ /* 0x080fe20007f7e0ff */
[----:B0-----:R-:W2:Y:S04]  /*75d10*/  LDL.LU R2, [R1+0x2018] ;  /* 0x0020180001027983 */ /* 0x001ea80000300800 */
[----:B------:R-:W-:Y:S04]  /*75d20*/  STL [R1+0xe34], R7 ;  /* 0x000e340701007387 */ /* 0x000fe80000100800 */
[----:B------:R-:W-:Y:S04]  /*75d30*/  STL [R1+0xe08], R6 ;  /* 0x000e080601007387 */ /* 0x000fe80000100800 */
[----:B------:R-:W-:Y:S04]  /*75d40*/  STL [R1+0xe2c], R24 ;  /* 0x000e2c1801007387 */ /* 0x000fe80000100800 */
[----:B------:R0:W-:Y:S04]  /*75d50*/  STL [R1+0xdf8], R0 ;  /* 0x000df80001007387 */ /* 0x0001e80000100800 */
[----:B------:R-:W-:Y:S04]  /*75d60*/  STL [R1+0xe00], R25 ;  /* 0x000e001901007387 */ /* 0x000fe80000100800 */
[----:B0-----:R-:W3:Y:S01]  /*75d70*/  LDL.LU R0, [R1+0xdcc] ;  /* 0x000dcc0001007983 */ /* 0x001ee20000300800 */
[--C-:B------:R-:W-:Y:S01]  /*75d80*/  IMAD.X R27, R27, 0x1, R3.reuse, P4 ;  /* 0x000000011b1b7824 */ /* 0x100fe200020e0603 */
[-C--:B------:R-:W-:Y:S01]  /*75d90*/  IADD3 R10, P4, PT, R10, R4.reuse, RZ ;  /* 0x000000040a0a7210 */ /* 0x080fe20007f9e0ff */
[--C-:B------:R-:W-:Y:S01]  /*75da0*/  IMAD.X R11, R11, 0x1, R3.reuse, P5 ;  /* 0x000000010b0b7824 */ /* 0x100fe200028e0603 */
[----:B----4-:R-:W-:Y:S01]  /*75db0*/  IADD3 R14, P5, PT, R14, R4, RZ ;  /* 0x000000040e0e7210 */ /* 0x010fe20007fbe0ff */
        /* <DEDUP_REMOVED lines=22> */
[----:B------:R-:W-:-:S03]  /*75f20*/  IMAD.X R29, R29, 0x1, R3, P5 ;  /* 0x000000011d1d7824 */ /* 0x000fc600028e0603 */
[----:B------:R-:W-:Y:S01]  /*75f30*/  STL [R1+0xdc8], R9 ;  /* 0x000dc80901007387 */ /* 0x000fe20000100800 */
[----:B------:R-:W-:-:S03]  /*75f40*/  IADD3 R28, P5, PT, R28, R4, RZ ;  /* 0x000000041c1c7210 */ /* 0x000fc60007fbe0ff */
[----:B------:R-:W-:Y:S04]  /*75f50*/  STL [R1+0xdec], R8 ;  /* 0x000dec0801007387 */ /* 0x000fe80000100800 */
[----:B------:R0:W-:Y:S01]  /*75f60*/  STL [R1+0xdc0], R12 ;  /* 0x000dc00c01007387 */ /* 0x0001e20000100800 */
[----:B------:R-:W-:-:S03]  /*75f70*/  IMAD.X R17, R17, 0x1, R3, P6 ;  /* 0x0000000111117824 */ /* 0x000fc600030e0603 */
[----:B0-----:R-:W4:Y:S04]  /*75f80*/  LDL.LU R12, [R1+0x1e3c] ;  /* 0x001e3c00010c7983 */ /* 0x001f280000300800 */
[----:B------:R0:W-:Y:S04]  /*75f90*/  STL [R1+0xde4], R29 ;  /* 0x000de41d01007387 */ /* 0x0001e80000100800 */
[----:B0-----:R-:W2:Y:S04]  /*75fa0*/  LDL.LU R29, [R1+0xdc4] ;  /* 0x000dc400011d7983 */ /* 0x001ea80000300800 */
[----:B------:R0:W-:Y:S04]  /*75fb0*/  STL [R1+0xdb8], R28 ;  /* 0x000db81c01007387 */ /* 0x0001e80000100800 */
[----:B0-----:R-:W2:Y:S04]  /*75fc0*/  LDL.LU R28, [R1+0xfac] ;  /* 0x000fac00011c7983 */ /* 0x001ea80000300800 */
[----:B------:R0:W-:Y:S04]  /*75fd0*/  STL [R1+0xddc], R17 ;  /* 0x000ddc1101007387 */ /* 0x0001e80000100800 */
[----:B------:R-:W2:Y:S01]  /*75fe0*/  LDL.LU R7, [R1+0xdbc] ;  /* 0x000dbc0001077983 */ /* 0x000ea20000300800 */
[----:B------:R-:W-:-:S05]  /*75ff0*/  IADD3 R16, P6, PT, R16, R4, RZ ;  /* 0x0000000410107210 */ /* 0x000fca0007fde0ff */
[----:B------:R1:W-:Y:S04]  /*76000*/  STL [R1+0xdb0], R16 ;  /* 0x000db01001007387 */ /* 0x0003e80000100800 */
[----:B------:R-:W2:Y:S01]  /*76010*/  LDL.LU R6, [R1+0x1e38] ;  /* 0x001e380001067983 */ /* 0x000ea20000300800 */
[----:B------:R-:W-:-:S05]  /*76020*/  IMAD.X R5, R5, 0x1, R3, P1 ;  /* 0x0000000105057824 */ /* 0x000fca00008e0603 */
[----:B------:R-:W-:Y:S04]  /*76030*/  STL [R1+0xdd4], R5 ;  /* 0x000dd40501007387 */ /* 0x000fe80000100800 */
[----:B------:R-:W2:Y:S01]  /*76040*/  LDL.LU R24, [R1+0xdb4] ;  /* 0x000db40001187983 */ /* 0x000ea20000300800 */
[----:B------:R-:W-:-:S05]  /*76050*/  IADD3 R13, P1, PT, R13, R4, RZ ;  /* 0x000000040d0d7210 */ /* 0x000fca0007f3e0ff */
[----:B------:R0:W-:Y:S04]  /*76060*/  STL [R1+0xda8], R13 ;  /* 0x000da80d01007387 */ /* 0x0001e80000100800 */
[----:B------:R-:W2:Y:S04]  /*76070*/  LDL.LU R25, [R1+0x1e34] ;  /* 0x001e340001197983 */ /* 0x000ea80000300800 */
[----:B------:R-:W2:Y:S04]  /*76080*/  LDL.LU R26, [R1+0xdac] ;  /* 0x000dac00011a7983 */ /* 0x000ea80000300800 */
[----:B------:R-:W2:Y:S04]  /*76090*/  LDL.LU R27, [R1+0x1e30] ;  /* 0x001e3000011b7983 */ /* 0x000ea80000300800 */
[----:B------:R-:W2:Y:S04]  /*760a0*/  LDL.LU R10, [R1+0xda4] ;  /* 0x000da400010a7983 */ /* 0x000ea80000300800 */
[----:B------:R-:W2:Y:S04]  /*760b0*/  LDL.LU R11, [R1+0x1e2c] ;  /* 0x001e2c00010b7983 */ /* 0x000ea80000300800 */
[----:B------:R-:W2:Y:S04]  /*760c0*/  LDL.LU R14, [R1+0xfb0] ;  /* 0x000fb000010e7983 */ /* 0x000ea80000300800 */
[----:B------:R-:W2:Y:S01]  /*760d0*/  LDL.LU R15, [R1+0x1e28] ;  /* 0x001e2800010f7983 */ /* 0x000ea20000300800 */
[----:B---3--:R-:W-:-:S05]  /*760e0*/  IMAD.X R0, R0, 0x1, R3, P2 ;  /* 0x0000000100007824 */ /* 0x008fca00010e0603 */
[----:B------:R3:W-:Y:S04]  /*760f0*/  STL [R1+0xdcc], R0 ;  /* 0x000dcc0001007387 */ /* 0x0007e80000100800 */
        /* <DEDUP_REMOVED lines=8> */
[----:B0-----:R-:W2:Y:S04]  /*76180*/  LDL.LU R17, [R1+0xf9c] ;  /* 0x000f9c0001117983 */ /* 0x001ea80000300800 */
[----:B-1----:R-:W2:Y:S04]  /*76190*/  LDL.LU R16, [R1+0x1e00] ;  /* 0x001e000001107983 */ /* 0x002ea80000300800 */
[----:B------:R-:W2:Y:S04]  /*761a0*/  LDL.LU R4, [R1+0x1e24] ;  /* 0x001e240001047983 */ /* 0x000ea80000300800 */
[----:B------:R-:W2:Y:S04]  /*761b0*/  LDL.LU R13, [R1+0x1df8] ;  /* 0x001df800010d7983 */ /* 0x000ea80000300800 */
[----:B---3--:R-:W3:Y:S04]  /*761c0*/  LDL.LU R0, [R1+0x1e1c] ;  /* 0x001e1c0001007983 */ /* 0x008ee80000300800 */
[----:B------:R-:W3:Y:S01]  /*761d0*/  LDL.LU R5, [R1+0x1df0] ;  /* 0x001df00001057983 */ /* 0x000ee20000300800 */
[----:B----4-:R-:W-:-:S05]  /*761e0*/  IADD3 R12, P2, PT, R12, UR10, RZ ;  /* 0x0000000a0c0c7c10 */ /* 0x010fca000ff5e0ff */
[----:B------:R0:W-:Y:S01]  /*761f0*/  STL [R1+0x1e3c], R12 ;  /* 0x001e3c0c01007387 */ /* 0x0001e20000100800 */
[----:B--2---:R-:W-:-:S03]  /*76200*/  IMAD.X R29, R29, 0x1, R3, P3 ;  /* 0x000000011d1d7824 */ /* 0x004fc600018e0603 */
[----:B0-----:R-:W2:Y:S04]  /*76210*/  LDL.LU R12, [R1+0x1e14] ;  /* 0x001e1400010c7983 */ /* 0x001ea80000300800 */
[----:B------:R0:W-:Y:S01]  /*76220*/  STL [R1+0xdc4], R29 ;  /* 0x000dc41d01007387 */ /* 0x0001e20000100800 */
[----:B------:R-:W-:Y:S01]  /*76230*/  IADD3 R28, P3, PT, R28, UR10, RZ ;  /* 0x0000000a1c1c7c10 */ /* 0x000fe2000ff7e0ff */
[----:B------:R-:W-:Y:S02]  /*76240*/  IMAD.X R7, R7, 0x1, R3, P4 ;  /* 0x0000000107077824 */ /* 0x000fe400020e0603 */
[----:B0-----:R-:W4:Y:S04]  /*76250*/  LDL.LU R29, [R1+0x1de8] ;  /* 0x001de800011d7983 */ /* 0x001f280000300800 */
[----:B------:R0:W-:Y:S04]  /*76260*/  STL [R1+0xfac], R28 ;  /* 0x000fac1c01007387 */ /* 0x0001e80000100800 */
[----:B0-----:R-:W4:Y:S04]  /*76270*/  LDL.LU R28, [R1+0x1e0c] ;  /* 0x001e0c00011c7983 */ /* 0x001f280000300800 */
[----:B------:R-:W-:Y:S01]  /*76280*/  STL [R1+0xdbc], R7 ;  /* 0x000dbc0701007387 */ /* 0x000fe20000100800 */
[----:B------:R-:W-:-:S05]  /*76290*/  IADD3 R6, P4, PT, R6, UR10, RZ ;  /* 0x0000000a06067c10 */ /* 0x000fca000ff9e0ff */
[----:B------:R-:W-:Y:S01]  /*762a0*/  STL [R1+0x1e38], R6 ;  /* 0x001e380601007387 */ /* 0x000fe20000100800 */
[----:B------:R-:W-:-:S05]  /*762b0*/  IMAD.X R24, R24, 0x1, R3, P5 ;  /* 0x0000000118187824 */ /* 0x000fca00028e0603 */
[----:B------:R-:W-:Y:S01]  /*762c0*/  STL [R1+0xdb4], R24 ;  /* 0x000db41801007387 */ /* 0x000fe20000100800 */
[----:B------:R-:W-:Y:S01]  /*762d0*/  IADD3 R25, P5, PT, R25, UR10, RZ ;  /* 0x0000000a19197c10 */ /* 0x000fe2000ffbe0ff */
[--C-:B------:R-:W-:Y:S01]  /*762e0*/  IMAD.X R26, R26, 0x1, R3.reuse, P6 ;  /* 0x000000011a1a7824 */ /* 0x100fe200030e0603 */
[----:B------:R-:W-:Y:S01]  /*762f0*/  IADD3 R27, P6, PT, R27, UR10, RZ ;  /* 0x0000000a1b1b7c10 */ /* 0x000fe2000ffde0ff */
[----:B------:R-:W-:Y:S01]  /*76300*/  IMAD.X R10, R10, 0x1, R3, P1 ;  /* 0x000000010a0a7824 */ /* 0x000fe200008e0603 */
[----:B------:R-:W-:Y:S01]  /*76310*/  IADD3 R11, P1, PT, R11, UR10, RZ ;  /* 0x0000000a0b0b7c10 */ /* 0x000fe2000ff3e0ff */
[----:B------:R-:W-:Y:S04]  /*76320*/  STL [R1+0x1e34], R25 ;  /* 0x001e341901007387 */ /* 0x000fe80000100800 */
[----:B------:R-:W-:Y:S01]  /*76330*/  STL [R1+0x2014], R3 ;  /* 0x0020140301007387 */ /* 0x000fe20000100800 */
[----:B------:R-:W-:-:S03]  /*76340*/  IADD3.X R14, PT, PT, R14, UR4, RZ, P2, !PT ;  /* 0x000000040e0e7c10 */ /* 0x000fc600097fe4ff */
[----:B------:R-:W-:Y:S01]  /*76350*/  STL [R1+0xdac], R26 ;  /* 0x000dac1a01007387 */ /* 0x000fe20000100800 */
[----:B------:R-:W-:-:S03]  /*76360*/  IADD3 R15, P2, PT, R15, UR10, RZ ;  /* 0x0000000a0f0f7c10 */ /* 0x000fc6000ff5e0ff */
[----:B------:R-:W-:Y:S04]  /*76370*/  STL [R1+0x1e30], R27 ;  /* 0x001e301b01007387 */ /* 0x000fe80000100800 */
[----:B------:R-:W-:Y:S04]  /*76380*/  STL [R1+0xda4], R10 ;  /* 0x000da40a01007387 */ /* 0x000fe80000100800 */
[----:B------:R-:W-:Y:S04]  /*76390*/  STL [R1+0x1e2c], R11 ;  /* 0x001e2c0b01007387 */ /* 0x000fe80000100800 */
[----:B------:R-:W-:Y:S04]  /*763a0*/  STL [R1+0xfb0], R14 ;  /* 0x000fb00e01007387 */ /* 0x000fe80000100800 */
[----:B------:R-:W-:Y:S01]  /*763b0*/  STL [R1+0x1e28], R15 ;  /* 0x001e280f01007387 */ /* 0x000fe20000100800 */
[----:B------:R-:W-:-:S02]  /*763c0*/  IADD3.X R18, PT, PT, R18, UR4, RZ, P3, !PT ;  /* 0x0000000412127c10 */ /* 0x000fc40009ffe4ff */
[----:B------:R-:W-:Y:S02]  /*763d0*/  IADD3 R19, P3, PT, R19, UR10, RZ ;  /* 0x0000000a13137c10 */ /* 0x000fe4000ff7e0ff */
[----:B------:R-:W-:Y:S02]  /*763e0*/  IADD3.X R21, PT, PT, R21, UR4, RZ, P4, !PT ;  /* 0x0000000415157c10 */ /* 0x000fe4000a7fe4ff */
[----:B------:R-:W-:Y:S02]  /*763f0*/  IADD3 R20, P4, PT, R20, UR10, RZ ;  /* 0x0000000a14147c10 */ /* 0x000fe4000ff9e0ff */
[----:B------:R-:W-:Y:S01]  /*76400*/  IADD3.X R22, PT, PT, R22, UR4, RZ, P5, !PT ;  /* 0x0000000416167c10 */ /* 0x000fe2000affe4ff */
[----:B------:R-:W-:Y:S01]  /*76410*/  STL [R1+0xda0], R18 ;  /* 0x000da01201007387 */ /* 0x000fe20000100800 */
[----:B------:R-:W-:-:S03]  /*76420*/  IADD3 R23, P5, PT, R23, UR10, RZ ;  /* 0x0000000a17177c10 */ /* 0x000fc6000ffbe0ff */
[----:B------:R-:W-:Y:S01]  /*76430*/  STL [R1+0x1e20], R19 ;  /* 0x001e201301007387 */ /* 0x000fe20000100800 */
[----:B------:R-:W-:-:S03]  /*76440*/  IADD3.X R9, PT, PT, R9, UR4, RZ, P6, !PT ;  /* 0x0000000409097c10 */ /* 0x000fc6000b7fe4ff */
        /* <DEDUP_REMOVED lines=8> */
[----:B------:R-:W-:Y:S04]  /*764d0*/  STL [R1+0xfa0], R9 ;  /* 0x000fa00901007387 */ /* 0x000fe80000100800 */
[----:B------:R-:W-:Y:S01]  /*764e0*/  STL [R1+0x1e08], R8 ;  /* 0x001e080801007387 */ /* 0x000fe20000100800 */
[----:B------:R-:W-:-:S03]  /*764f0*/  IADD3 R13, P2, PT, R13, UR10, RZ ;  /* 0x0000000a0d0d7c10 */ /* 0x000fc6000ff5e0ff */
[----:B------:R-:W-:Y:S01]  /*76500*/  STL [R1+0xf9c], R17 ;  /* 0x000f9c1101007387 */ /* 0x000fe20000100800 */
[----:B---3--:R-:W-:-:S03]  /*76510*/  IADD3.X R0, PT, PT, R0, UR4, RZ, P3, !PT ;  /* 0x0000000400007c10 */ /* 0x008fc60009ffe4ff */
[----:B------:R-:W-:Y:S04]  /*76520*/  STL [R1+0x1e00], R16 ;  /* 0x001e001001007387 */ /* 0x000fe80000100800 */
[----:B------:R0:W-:Y:S04]  /*76530*/  STL [R1+0x1e24], R4 ;  /* 0x001e240401007387 */ /* 0x0001e80000100800 */
[----:B0-----:R-:W3:Y:S04]  /*76540*/  LDL.LU R4, [R1+0x1de0] ;  /* 0x001de00001047983 */ /* 0x001ee80000300800 */
[----:B------:R0:W-:Y:S04]  /*76550*/  STL [R1+0x1df8], R13 ;  /* 0x001df80d01007387 */ /* 0x0001e80000100800 */
[----:B0-----:R-:W3:Y:S04]  /*76560*/  LDL.LU R13, [R1+0x1e04] ;  /* 0x001e0400010d7983 */ /* 0x001ee80000300800 */
[----:B------:R0:W-:Y:S04]  /*76570*/  STL [R1+0x1e1c], R0 ;  /* 0x001e1c0001007387 */ /* 0x0001e80000100800 */
[----:B0-----:R-:W3:Y:S01]  /*76580*/  LDL.LU R0, [R1+0x1dd8] ;  /* 0x001dd80001007983 */ /* 0x001ee20000300800 */
[----:B------:R-:W-:-:S02]  /*76590*/  IADD3 R5, P3, PT, R5, UR10, RZ ;  /* 0x0000000a05057c10 */ /* 0x000fc4000ff7e0ff */
[----:B--2---:R-:W-:Y:S02]  /*765a0*/  IADD3.X R12, PT, PT, R12, UR4, RZ, P4, !PT ;  /* 0x000000040c0c7c10 */ /* 0x004fe4000a7fe4ff */
[----:B----4-:R-:W-:Y:S01]  /*765b0*/  IADD3 R29, P4, PT, R29, UR10, RZ ;  /* 0x0000000a1d1d7c10 */ /* 0x010fe2000ff9e0ff */
[----:B------:R-:W-:Y:S04]  /*765c0*/  STL [R1+0x1df0], R5 ;  /* 0x001df00501007387 */ /* 0x000fe80000100800 */
[----:B------:R-:W2:Y:S04]  /*765d0*/  LDL.LU R3, [R1+0x1dfc] ;  /* 0x001dfc0001037983 */ /* 0x000ea80000300800 */
[----:B------:R0:W-:Y:S04]  /*765e0*/  STL [R1+0x1e14], R12 ;  /* 0x001e140c01007387 */ /* 0x0001e80000100800 */
[----:B------:R-:W4:Y:S04]  /*765f0*/  LDL.LU R7, [R1+0x1dd0] ;  /* 0x001dd00001077983 */ /* 0x000f280000300800 */
[----:B------:R1:W-:Y:S04]  /*76600*/  STL [R1+0x1de8], R29 ;  /* 0x001de81d01007387 */ /* 0x0003e80000100800 */
[----:B------:R-:W4:Y:S01]  /*76610*/  LDL.LU R6, [R1+0x1df4] ;  /* 0x001df40001067983 */ /* 0x000f220000300800 */
[----:B------:R-:W-:-:S05]  /*76620*/  IADD3.X R28, PT, PT, R28, UR4, RZ, P5, !PT ;  /* 0x000000041c1c7c10 */ /* 0x000fca000affe4ff */
        /* <DEDUP_REMOVED lines=20> */
[----:B-1----:R-:W4:Y:S04]  /*76770*/  LDL.LU R29, [R1+0x1da4] ;  /* 0x001da400011d7983 */ /* 0x002f280000300800 */
[----:B------:R-:W4:Y:S04]  /*76780*/  LDL.LU R28, [R1+0x1d78] ;  /* 0x001d7800011c7983 */ /* 0x000f280000300800 */
[----:B------:R-:W4:Y:S01]  /*76790*/  LDL.LU R5, [R1+0x1d9c] ;  /* 0x001d9c0001057983 */ /* 0x000f220000300800 */
[----:B---3--:R-:W-:-:S05]  /*767a0*/  IADD3 R4, P5, PT, R4, UR10, RZ ;  /* 0x0000000a04047c10 */ /* 0x008fca000ffbe0ff */
[----:B------:R0:W-:Y:S01]  /*767b0*/  STL [R1+0x1de0], R4 ;  /* 0x001de00401007387 */ /* 0x0001e20000100800 */
[----:B------:R-:W-:-:S03]  /*767c0*/  IADD3.X R13, PT, PT, R13, UR4, RZ, P6, !PT ;  /* 0x000000040d0d7c10 */ /* 0x000fc6000b7fe4ff */
[----:B0-----:R-:W3:Y:S04]  /*767d0*/  LDL.LU R4, [R1+0x1d70] ;  /* 0x001d700001047983 */ /* 0x001ee80000300800 */
[----:B------:R0:W-:Y:S01]  /*767e0*/  STL [R1+0x1e04], R13 ;  /* 0x001e040d01007387 */ /* 0x0001e20000100800 */
[----:B------:R-:W-:-:S03]  /*767f0*/  IADD3 R0, P6, PT, R0, UR10, RZ ;  /* 0x0000000a00007c10 */ /* 0x000fc6000ffde0ff */
[----:B0-----:R-:W3:Y:S04]  /*76800*/  LDL.LU R13, [R1+0x1d94] ;  /* 0x001d9400010d7983 */ /* 0x001ee80000300800 */
[----:B------:R0:W-:Y:S04]  /*76810*/  STL [R1+0x1dd8], R0 ;  /* 0x001dd80001007387 */ /* 0x0001e80000100800 */
[----:B0-----:R-:W3:Y:S01]  /*76820*/  LDL.LU R0, [R1+0x1d68] ;  /* 0x001d680001007983 */ /* 0x001ee20000300800 */
[----:B--2---:R-:W-:Y:S02]  /*76830*/  IADD3.X R3, PT, PT, R3, UR4, RZ, P1, !PT ;  /* 0x0000000403037c10 */ /* 0x004fe40008ffe4ff */
[----:B----4-:R-:W-:-:S02]  /*76840*/  IADD3 R7, P1, PT, R7, UR10, RZ ;  /* 0x0000000a07077c10 */ /* 0x010fc4000ff3e0ff */
[----:B------:R-:W-:Y:S01]  /*76850*/  IADD3.X R6, PT, PT, R6, UR4, RZ, P2, !PT ;  /* 0x0000000406067c10 */ /* 0x000fe200097fe4ff */
[----:B------:R-:W-:Y:S01]  /*76860*/  STL [R1+0x1dfc], R3 ;  /* 0x001dfc0301007387 */ /* 0x000fe20000100800 */
[----:B------:R-:W-:Y:S02]  /*76870*/  IADD3 R24, P2, PT, R24, UR10, RZ ;  /* 0x0000000a18187c10 */ /* 0x000fe4000ff5e0ff */
[----:B------:R-:W-:Y:S02]  /*76880*/  IADD3.X R25, PT, PT, R25, UR4, RZ, P3, !PT ;  /* 0x0000000419197c10 */ /* 0x000fe40009ffe4ff */
[----:B------:R-:W-:Y:S01]  /*76890*/  IADD3 R26, P3, PT, R26, UR10, RZ ;  /* 0x0000000a1a1a7c10 */ /* 0x000fe2000ff7e0ff */
        /* <DEDUP_REMOVED lines=32> */
[----:B------:R-:W-:Y:S04]  /*76aa0*/  STL [R1+0x1d90], R9 ;  /* 0x001d900901007387 */ /* 0x000fe80000100800 */
[----:B------:R-:W-:Y:S01]  /*76ab0*/  STL [R1+0x1db4], R8 ;  /* 0x001db40801007387 */ /* 0x000fe20000100800 */
[----:B------:R-:W-:-:S03]  /*76ac0*/  IADD3.X R29, PT, PT, R29, UR4, RZ, P6, !PT ;  /* 0x000000041d1d7c10 */ /* 0x000fc6000b7fe4ff */
[----:B------:R-:W-:Y:S01]  /*76ad0*/  STL [R1+0x1d88], R17 ;  /* 0x001d881101007387 */ /* 0x000fe20000100800 */
[----:B------:R-:W-:-:S03]  /*76ae0*/  IADD3 R28, P6, PT, R28, UR10, RZ ;  /* 0x0000000a1c1c7c10 */ /* 0x000fc6000ffde0ff */
[----:B------:R-:W-:Y:S04]  /*76af0*/  STL [R1+0x1dac], R16 ;  /* 0x001dac1001007387 */ /* 0x000fe80000100800 */
[----:B------:R0:W-:Y:S01]  /*76b00*/  STL [R1+0x1d80], R12 ;  /* 0x001d800c01007387 */ /* 0x0001e20000100800 */
[----:B------:R-:W-:-:S03]  /*76b10*/  IADD3.X R5, PT, PT, R5, UR4, RZ, P1, !PT ;  /* 0x0000000405057c10 */ /* 0x000fc60008ffe4ff */
[----:B0-----:R-:W2:Y:S04]  /*76b20*/  LDL.LU R12, [R1+0x1d8c] ;  /* 0x001d8c00010c7983 */ /* 0x001ea80000300800 */
[----:B------:R0:W-:Y:S04]  /*76b30*/  STL [R1+0x1da4], R29 ;  /* 0x001da41d01007387 */ /* 0x0001e80000100800 */
[----:B0-----:R-:W4:Y:S04]  /*76b40*/  LDL.LU R29, [R1+0x1d60] ;  /* 0x001d6000011d7983 */ /* 0x001f280000300800 */
[----:B------:R0:W-:Y:S04]  /*76b50*/  STL [R1+0x1d78], R28 ;  /* 0x001d781c01007387 */ /* 0x0001e80000100800 */
[----:B0-----:R-:W4:Y:S04]  /*76b60*/  LDL.LU R28, [R1+0x1d84] ;  /* 0x001d8400011c7983 */ /* 0x001f280000300800 */
[----:B------:R-:W-:Y:S04]  /*76b70*/  STL [R1+0x1d9c], R5 ;  /* 0x001d9c0501007387 */ /* 0x000fe80000100800 */
[----:B------:R-:W4:Y:S01]  /*76b80*/  LDL.LU R3, [R1+0x1d58] ;  /* 0x001d580001037983 */ /* 0x000f220000300800 */
[----:B---3--:R-:W-:-:S05]  /*76b90*/  IADD3 R4, P1, PT, R4, UR10, RZ ;  /* 0x0000000a04047c10 */ /* 0x008fca000ff3e0ff */
[----:B------:R0:W-:Y:S04]  /*76ba0*/  STL [R1+0x1d70], R4 ;  /* 0x001d700401007387 */ /* 0x0001e80000100800 */
[----:B------:R-:W3:Y:S01]  /*76bb0*/  LDL.LU R7, [R1+0x1d7c] ;  /* 0x001d7c0001077983 */ /* 0x000ee20000300800 */
[----:B------:R-:W-:-:S05]  /*76bc0*/  IADD3.X R13, PT, PT, R13, UR4, RZ, P2, !PT ;  /* 0x000000040d0d7c10 */ /* 0x000fca00097fe4ff */
[----:B------:R1:W-:Y:S04]  /*76bd0*/  STL [R1+0x1d94], R13 ;  /* 0x001d940d01007387 */ /* 0x0003e80000100800 */
[----:B------:R-:W3:Y:S01]  /*76be0*/  LDL.LU R6, [R1+0x1d50] ;  /* 0x001d500001067983 */ /* 0x000ee20000300800 */
[----:B------:R-:W-:-:S05]  /*76bf0*/  IADD3 R0, P2, PT, R0, UR10, RZ ;  /* 0x0000000a00007c10 */ /* 0x000fca000ff5e0ff */
        /* <DEDUP_REMOVED lines=19> */
[----:B0-----:R-:W3:Y:S04]  /*76d30*/  LDL.LU R4, [R1+0x1d2c] ;  /* 0x001d2c0001047983 */ /* 0x001ee80000300800 */
[----:B-1----:R-:W3:Y:S04]  /*76d40*/  LDL.LU R13, [R1+0x1d00] ;  /* 0x001d0000010d7983 */ /* 0x002ee80000300800 */
[----:B------:R-:W3:Y:S04]  /*76d50*/  LDL.LU R0, [R1+0x1d24] ;  /* 0x001d240001007983 */ /* 0x000ee80000300800 */
[----:B------:R-:W3:Y:S01]  /*76d60*/  LDL.LU R5, [R1+0x1cf8] ;  /* 0x001cf80001057983 */ /* 0x000ee20000300800 */
[----:B--2---:R-:W-:-:S05]  /*76d70*/  IADD3.X R12, PT, PT, R12, UR4, RZ, P3, !PT ;  /* 0x000000040c0c7c10 */ /* 0x004fca0009ffe4ff */
[----:B------:R0:W-:Y:S01]  /*76d80*/  STL [R1+0x1d8c], R12 ;  /* 0x001d8c0c01007387 */ /* 0x0001e20000100800 */
[----:B----4-:R-:W-:-:S03]  /*76d90*/  IADD3 R29, P3, PT, R29, UR10, RZ ;  /* 0x0000000a1d1d7c10 */ /* 0x010fc6000ff7e0ff */
[----:B0-----:R-:W2:Y:S04]  /*76da0*/  LDL.LU R12, [R1+0x1d1c] ;  /* 0x001d1c00010c7983 */ /* 0x001ea80000300800 */
[----:B------:R0:W-:Y:S01]  /*76db0*/  STL [R1+0x1d60], R29 ;  /* 0x001d601d01007387 */ /* 0x0001e20000100800 */
[----:B------:R-:W-:Y:S02]  /*76dc0*/  IADD3.X R28, PT, PT, R28, UR4, RZ, P4, !PT ;  /* 0x000000041c1c7c10 */ /* 0x000fe4000a7fe4ff */
[----:B------:R-:W-:Y:S01]  /*76dd0*/  IADD3 R3, P4, PT, R3, UR10, RZ ;  /* 0x0000000a03037c10 */ /* 0x000fe2000ff9e0ff */
[----:B0-----:R-:W4:Y:S04]  /*76de0*/  LDL.LU R29, [R1+0x1cf0] ;  /* 0x001cf000011d7983 */ /* 0x001f280000300800 */
[----:B------:R0:W-:Y:S04]  /*76df0*/  STL [R1+0x1d84], R28 ;  /* 0x001d841c01007387 */ /* 0x0001e80000100800 */
[----:B0-----:R-:W4:Y:S04]  /*76e00*/  LDL.LU R28, [R1+0x1d14] ;  /* 0x001d1400011c7983 */ /* 0x001f280000300800 */
[----:B------:R-:W-:Y:S01]  /*76e10*/  STL [R1+0x1d58], R3 ;  /* 0x001d580301007387 */ /* 0x000fe20000100800 */
[----:B---3--:R-:W-:-:S05]  /*76e20*/  IADD3.X R7, PT, PT, R7, UR4, RZ, P5, !PT ;  /* 0x0000000407077c10 */ /* 0x008fca000affe4ff */
[----:B------:R-:W-:Y:S01]  /*76e30*/  STL [R1+0x1d7c], R7 ;  /* 0x001d7c0701007387 */ /* 0x000fe20000100800 */
[----:B------:R-:W-:-:S05]  /*76e40*/  IADD3 R6, P5, PT, R6, UR10, RZ ;  /* 0x0000000a06067c10 */ /* 0x000fca000ffbe0ff */
[----:B------:R-:W-:Y:S01]  /*76e50*/  STL [R1+0x1d50], R6 ;  /* 0x001d500601007387 */ /* 0x000fe20000100800 */
[----:B------:R-:W-:Y:S02]  /*76e60*/  IADD3.X R24, PT, PT, R24, UR4, RZ, P6, !PT ;  /* 0x0000000418187c10 */ /* 0x000fe4000b7fe4ff */
        /* <DEDUP_REMOVED lines=36> */
[----:B------:R-:W-:-:S03]  /*770b0*/  IADD3.X R0, PT, PT, R0, UR4, RZ, P4, !PT ;  /* 0x0000000400007c10 */ /* 0x000fc6000a7fe4ff */
        /* <DEDUP_REMOVED lines=8> */
[----:B--2---:R-:W-:-:S03]  /*77140*/  IADD3.X R12, PT, PT, R12, UR4, RZ, P5, !PT ;  /* 0x000000040c0c7c10 */ /* 0x004fc6000affe4ff */
[----:B------:R-:W-:Y:S04]  /*77150*/  STL [R1+0x1cf8], R5 ;  /* 0x001cf80501007387 */ /* 0x000fe80000100800 */
[----:B------:R-:W2:Y:S01]  /*77160*/  LDL.LU R3, [R1+0x1d04] ;  /* 0x001d040001037983 */ /* 0x000ea20000300800 */
[----:B----4-:R-:W-:-:S03]  /*77170*/  IADD3 R29, P5, PT, R29, UR10, RZ ;  /* 0x0000000a1d1d7c10 */ /* 0x010fc6000ffbe0ff */
        /* <DEDUP_REMOVED lines=40> */
[----:B------:R-:W-:Y:S04]  /*77400*/  STL [R1+0x1d04], R3 ;  /* 0x001d040301007387 */ /* 0x000fe80000100800 */
[----:B------:R-:W-:Y:S01]  /*77410*/  STL [R1+0x1cd8], R7 ;  /* 0x001cd80701007387 */ /* 0x000fe20000100800 */
[----:B------:R-:W-:Y:S02]  /*77420*/  IADD3 R24, P3, PT, R24, UR10, RZ ;  /* 0x0000000a18187c10 */ /* 0x000fe4000ff7e0ff */
[----:B------:R-:W-:Y:S02]  /*77430*/  IADD3.X R25, PT, PT, R25, UR4, RZ, P4, !PT ;  /* 0x0000000419197c10 */ /* 0x000fe4000a7fe4ff */
[----:B------:R-:W-:-:S02]  /*77440*/  IADD3 R26, P4, PT, R26, UR10, RZ ;  /* 0x0000000a1a1a7c10 */ /* 0x000fc4000ff9e0ff */
        /* <DEDUP_REMOVED lines=368> */
[----:B------:R-:W-:Y:S04]  /*78b50*/  STL [R1+0x1ae8], R7 ;  /* 0x001ae80701007387 */ /* 0x000fe80000100800 */
[----:B------:R-:W-:Y:S01]  /*78b60*/  STL [R1+0x1b0c], R6 ;  /* 0x001b0c0601007387 */ /* 0x000fe20000100800 */
[----:B------:R-:W-:-:S02]  /*78b70*/  IADD3 R24, P5, PT, R24, UR10, RZ ;  /* 0x0000000a18187c10 */ /* 0x000fc4000ffbe0ff */
[----:B------:R-:W-:Y:S02]  /*78b80*/  IADD3.X R25, PT, PT, R25, UR4, RZ, P6, !PT ;  /* 0x0000000419197c10 */ /* 0x000fe4000b7fe4ff */
        /* <DEDUP_REMOVED lines=2090> */
[----:B------:R0:W-:Y:S04]  /*80e30*/  STL [R1+0x100c], R5 ;  /* 0x00100c0501007387 */ /* 0x0001e80000100800 */
[----:B------:R-:W4:Y:S01]  /*80e40*/  LDL.LU R3, [R1+0x1e44] ;  /* 0x001e440001037983 */ /* 0x000f220000300800 */
[----:B---3--:R-:W-:-:S05]  /*80e50*/  IADD3 R4, P3, PT, R4, UR10, RZ ;  /* 0x0000000a04047c10 */ /* 0x008fca000ff7e0ff */
[----:B------:R1:W-:Y:S04]  /*80e60*/  STL [R1+0xfe0], R4 ;  /* 0x000fe00401007387 */ /* 0x0003e80000100800 */
[----:B------:R-:W3:Y:S01]  /*80e70*/  LDL.LU R7, [R1+0xfec] ;  /* 0x000fec0001077983 */ /* 0x000ee20000300800 */
[----:B------:R-:W-:-:S05]  /*80e80*/  IADD3.X R13, PT, PT, R13, UR4, RZ, P4, !PT ;  /* 0x000000040d0d7c10 */ /* 0x000fca000a7fe4ff */
[----:B------:R-:W-:Y:S04]  /*80e90*/  STL [R1+0x1004], R13 ;  /* 0x0010040d01007387 */ /* 0x000fe80000100800 */
        /* <DEDUP_REMOVED lines=74> */
[----:B------:R-:W-:-:S03]  /*81340*/  IADD3.X R5, PT, PT, R5, UR4, RZ, P5, !PT ;  /* 0x0000000405057c10 */ /* 0x000fc6000affe4ff */
[----:B------:R-:W-:Y:S04]  /*81350*/  STL [R1+0x1e8c], R8 ;  /* 0x001e8c0801007387 */ /* 0x000fe80000100800 */
[----:B------:R-:W-:Y:S01]  /*81360*/  STL [R1+0xfb8], R17 ;  /* 0x000fb81101007387 */ /* 0x000fe20000100800 */
[----:B------:R-:W-:-:S03]  /*81370*/  IADD3 R4, P5, PT, R4, UR10, RZ ;  /* 0x0000000a04047c10 */ /* 0x000fc6000ffbe0ff */
[----:B------:R-:W-:Y:S04]  /*81380*/  STL [R1+0x1e94], R16 ;  /* 0x001e941001007387 */ /* 0x000fe80000100800 */
[----:B------:R0:W-:Y:S01]  /*81390*/  STL [R1+0x1e40], R0 ;  /* 0x001e400001007387 */ /* 0x0001e20000100800 */
[----:B------:R-:W-:-:S03]  /*813a0*/  IADD3 R2, P6, PT, R2, UR10, RZ ;  /* 0x0000000a02027c10 */ /* 0x000fc6000ffde0ff */
[----:B------:R-:W-:Y:S04]  /*813b0*/  STL [R1+0xfb4], R5 ;  /* 0x000fb40501007387 */ /* 0x000fe80000100800 */
[----:B0-----:R-:W3:Y:S04]  /*813c0*/  LDL.LU R0, [R1+0x1e58] ;  /* 0x001e580001007983 */ /* 0x001ee80000300800 */
[----:B------:R-:W-:Y:S04]  /*813d0*/  STL [R1+0x1e9c], R4 ;  /* 0x001e9c0401007387 */ /* 0x000fe80000100800 */
[----:B------:R0:W-:Y:S04]  /*813e0*/  STL [R1+0x1ea4], R2 ;  /* 0x001ea40201007387 */ /* 0x0001e80000100800 */
[----:B0-----:R-:W3:Y:S01]  /*813f0*/  LDL.LU R2, [R1+0x1ebc] ;  /* 0x001ebc0001027983 */ /* 0x001ee20000300800 */
[----:B------:R-:W-:-:S05]  /*81400*/  IADD3.X R13, PT, PT, R13, UR4, RZ, P1, !PT ;  /* 0x000000040d0d7c10 */ /* 0x000fca0008ffe4ff */
[----:B------:R0:W-:Y:S04]  /*81410*/  STL [R1+0x1e48], R13 ;  /* 0x001e480d01007387 */ /* 0x0001e80000100800 */
[----:B------:R-:W3:Y:S01]  /*81420*/  LDL.LU R3, [R1+0x1e60] ;  /* 0x001e600001037983 */ /* 0x000ee20000300800 */
[----:B--2---:R-:W-:-:S05]  /*81430*/  IADD3 R12, P1, PT, R12, UR10, RZ ;  /* 0x0000000a0c0c7c10 */ /* 0x004fca000ff3e0ff */
[----:B------:R1:W-:Y:S04]  /*81440*/  STL [R1+0x1eac], R12 ;  /* 0x001eac0c01007387 */ /* 0x0003e80000100800 */
[----:B------:R-:W2:Y:S01]  /*81450*/  LDL.LU R7, [R1+0x1ec4] ;  /* 0x001ec40001077983 */ /* 0x000ea20000300800 */
[----:B----4-:R-:W-:-:S05]  /*81460*/  IADD3.X R29, PT, PT, R29, UR4, RZ, P2, !PT ;  /* 0x000000041d1d7c10 */ /* 0x010fca00097fe4ff */
[----:B------:R4:W-:Y:S04]  /*81470*/  STL [R1+0x1e50], R29 ;  /* 0x001e501d01007387 */ /* 0x0009e80000100800 */
[----:B------:R-:W2:Y:S01]  /*81480*/  LDL.LU R6, [R1+0x1e68] ;  /* 0x001e680001067983 */ /* 0x000ea20000300800 */
[----:B------:R-:W-:-:S05]  /*81490*/  IADD3 R28, P2, PT, R28, UR10, RZ ;  /* 0x0000000a1c1c7c10 */ /* 0x000fca000ff5e0ff */
        /* <DEDUP_REMOVED lines=23> */
[----:B----4-:R-:W4:Y:S01]  /*81610*/  LDL.LU R29, [R1+0x1f24] ;  /* 0x001f2400011d7983 */ /* 0x010f220000300800 */
[----:B---3--:R-:W-:-:S05]  /*81620*/  IADD3.X R0, PT, PT, R0, UR4, RZ, P3, !PT ;  /* 0x0000000400007c10 */ /* 0x008fca0009ffe4ff */
[----:B------:R0:W-:Y:S04]  /*81630*/  STL [R1+0x1e58], R0 ;  /* 0x001e580001007387 */ /* 0x0001e80000100800 */
[----:B------:R-:W3:Y:S01]  /*81640*/  LDL.LU R28, [R1+0x1ec8] ;  /* 0x001ec800011c7983 */ /* 0x000ee20000300800 */
[----:B------:R-:W-:-:S03]  /*81650*/  IADD3 R2, P3, PT, R2, UR10, RZ ;  /* 0x0000000a02027c10 */ /* 0x000fc6000ff7e0ff */
[----:B0-----:R-:W3:Y:S04]  /*81660*/  LDL.LU R0, [R1+0x1f2c] ;  /* 0x001f2c0001007983 */ /* 0x001ee80000300800 */
[----:B------:R0:W-:Y:S04]  /*81670*/  STL [R1+0x1ebc], R2 ;  /* 0x001ebc0201007387 */ /* 0x0001e80000100800 */
[----:B0-----:R-:W3:Y:S01]  /*81680*/  LDL.LU R2, [R1+0x1ed0] ;  /* 0x001ed00001027983 */ /* 0x001ee20000300800 */
[----:B------:R-:W-:Y:S02]  /*81690*/  IADD3.X R3, PT, PT, R3, UR4, RZ, P4, !PT ;  /* 0x0000000403037c10 */ /* 0x000fe4000a7fe4ff */
[----:B--2---:R-:W-:-:S03]  /*816a0*/  IADD3 R7, P4, PT, R7, UR10, RZ ;  /* 0x0000000a07077c10 */ /* 0x004fc6000ff9e0ff */
[----:B------:R-:W-:Y:S04]  /*816b0*/  STL [R1+0x1e60], R3 ;  /* 0x001e600301007387 */ /* 0x000fe80000100800 */
[----:B------:R-:W-:Y:S01]  /*816c0*/  STL [R1+0x1ec4], R7 ;  /* 0x001ec40701007387 */ /* 0x000fe20000100800 */
[----:B------:R-:W-:-:S05]  /*816d0*/  IADD3.X R6, PT, PT, R6, UR4, RZ, P5, !PT ;  /* 0x0000000406067c10 */ /* 0x000fca000affe4ff */
[----:B------:R-:W-:Y:S01]  /*816e0*/  STL [R1+0x1e68], R6 ;  /* 0x001e680601007387 */ /* 0x000fe20000100800 */
[----:B------:R-:W-:Y:S02]  /*816f0*/  IADD3 R24, P5, PT, R24, UR10, RZ ;  /* 0x0000000a18187c10 */ /* 0x000fe4000ffbe0ff */
        /* <DEDUP_REMOVED lines=28> */
[----:B------:R0:W-:Y:S01]  /*818c0*/  STL [R1+0x1efc], R22 ;  /* 0x001efc1601007387 */ /* 0x0001e20000100800 */
[----:B------:R-:W-:-:S03]  /*818d0*/  IADD3.X R16, PT, PT, R16, UR4, RZ, P2, !PT ;  /* 0x0000000410107c10 */ /* 0x000fc600097fe4ff */
[----:B------:R1:W-:Y:S04]  /*818e0*/  STL [R1+0x1ea0], R23 ;  /* 0x001ea01701007387 */ /* 0x0003e80000100800 */
[----:B------:R-:W-:Y:S01]  /*818f0*/  STL [R1+0x1f04], R9 ;  /* 0x001f040901007387 */ /* 0x000fe20000100800 */
[----:B------:R-:W-:-:S03]  /*81900*/  IADD3 R5, P2, PT, R5, UR10, RZ ;  /* 0x0000000a05057c10 */ /* 0x000fc6000ff5e0ff */
[----:B------:R2:W-:Y:S01]  /*81910*/  STL [R1+0x1ea8], R8 ;  /* 0x001ea80801007387 */ /* 0x0005e20000100800 */
[----:B------:R-:W-:-:S03]  /*81920*/  IADD3.X R4, PT, PT, R4, UR4, RZ, P3, !PT ;  /* 0x0000000404047c10 */ /* 0x000fc60009ffe4ff */
[----:B------:R-:W-:Y:S01]  /*81930*/  STL [R1+0x1f0c], R17 ;  /* 0x001f0c1101007387 */ /* 0x000fe20000100800 */
[----:B------:R-:W-:-:S03]  /*81940*/  IADD3 R13, P3, PT, R13, UR10, RZ ;  /* 0x0000000a0d0d7c10 */ /* 0x000fc6000ff7e0ff */
[----:B------:R1:W-:Y:S04]  /*81950*/  STL [R1+0x1eb0], R16 ;  /* 0x001eb01001007387 */ /* 0x0003e80000100800 */
[----:B0-----:R-:W2:Y:S01]  /*81960*/  LDL.LU R22, [R1+0x1f34] ;  /* 0x001f340001167983 */ /* 0x001ea20000300800 */
[----:B------:R-:W-:-:S03]  /*81970*/  IADD3.X R12, PT, PT, R12, UR4, RZ, P4, !PT ;  /* 0x000000040c0c7c10 */ /* 0x000fc6000a7fe4ff */
[----:B------:R-:W-:Y:S01]  /*81980*/  STL [R1+0x1f14], R5 ;  /* 0x001f140501007387 */ /* 0x000fe20000100800 */
[----:B----4-:R-:W-:-:S03]  /*81990*/  IADD3 R29, P4, PT, R29, UR10, RZ ;  /* 0x0000000a1d1d7c10 */ /* 0x010fc6000ff9e0ff */
[----:B------:R0:W-:Y:S04]  /*819a0*/  STL [R1+0x1eb8], R4 ;  /* 0x001eb80401007387 */ /* 0x0001e80000100800 */
[----:B-1----:R-:W4:Y:S04]  /*819b0*/  LDL.LU R23, [R1+0x1ed8] ;  /* 0x001ed80001177983 */ /* 0x002f280000300800 */
[----:B------:R-:W-:Y:S04]  /*819c0*/  STL [R1+0x1f1c], R13 ;  /* 0x001f1c0d01007387 */ /* 0x000fe80000100800 */
[----:B------:R1:W-:Y:S04]  /*819d0*/  STL [R1+0x1ec0], R12 ;  /* 0x001ec00c01007387 */ /* 0x0003e80000100800 */
[----:B------:R-:W-:Y:S04]  /*819e0*/  STL [R1+0x1f24], R29 ;  /* 0x001f241d01007387 */ /* 0x000fe80000100800 */
[----:B------:R-:W4:Y:S01]  /*819f0*/  LDL.LU R3, [R1+0x1f3c] ;  /* 0x001f3c0001037983 */ /* 0x000f220000300800 */
[----:B---3--:R-:W-:-:S05]  /*81a00*/  IADD3.X R28, PT, PT, R28, UR4, RZ, P5, !PT ;  /* 0x000000041c1c7c10 */ /* 0x008fca000affe4ff */
[----:B------:R3:W-:Y:S04]  /*81a10*/  STL [R1+0x1ec8], R28 ;  /* 0x001ec81c01007387 */ /* 0x0007e80000100800 */
[----:B------:R-:W4:Y:S01]  /*81a20*/  LDL.LU R6, [R1+0x1ee0] ;  /* 0x001ee00001067983 */ /* 0x000f220000300800 */
[----:B------:R-:W-:-:S05]  /*81a30*/  IADD3 R0, P5, PT, R0, UR10, RZ ;  /* 0x0000000a00007c10 */ /* 0x000fca000ffbe0ff */
[----:B------:R0:W-:Y:S04]  /*81a40*/  STL [R1+0x1f2c], R0 ;  /* 0x001f2c0001007387 */ /* 0x0001e80000100800 */
[----:B------:R-:W4:Y:S01]  /*81a50*/  LDL.LU R7, [R1+0x1f44] ;  /* 0x001f440001077983 */ /* 0x000f220000300800 */
[----:B------:R-:W-:-:S05]  /*81a60*/  IADD3.X R2, PT, PT, R2, UR4, RZ, P6, !PT ;  /* 0x0000000402027c10 */ /* 0x000fca000b7fe4ff */
[----:B------:R0:W-:Y:S04]  /*81a70*/  STL [R1+0x1ed0], R2 ;  /* 0x001ed00201007387 */ /* 0x0001e80000100800 */
[----:B------:R-:W4:Y:S04]  /*81a80*/  LDL.LU R20, [R1+0x1ee8] ;  /* 0x001ee80001147983 */ /* 0x000f280000300800 */
[----:B------:R-:W4:Y:S04]  /*81a90*/  LDL.LU R21, [R1+0x1f4c] ;  /* 0x001f4c0001157983 */ /* 0x000f280000300800 */
[----:B--2---:R-:W2:Y:S04]  /*81aa0*/  LDL.LU R8, [R1+0x1ef0] ;  /* 0x001ef00001087983 */ /* 0x004ea80000300800 */
[----:B------:R-:W2:Y:S04]  /*81ab0*/  LDL.LU R9, [R1+0x1f54] ;  /* 0x001f540001097983 */ /* 0x000ea80000300800 */
[----:B------:R-:W2:Y:S04]  /*81ac0*/  LDL.LU R16, [R1+0x1ef8] ;  /* 0x001ef80001107983 */ /* 0x000ea80000300800 */
[----:B------:R-:W2:Y:S04]  /*81ad0*/  LDL.LU R17, [R1+0x1f5c] ;  /* 0x001f5c0001117983 */ /* 0x000ea80000300800 */
[----:B0-----:R-:W2:Y:S04]  /*81ae0*/  LDL.LU R4, [R1+0x1f00] ;  /* 0x001f000001047983 */ /* 0x001ea80000300800 */
[----:B------:R-:W2:Y:S04]  /*81af0*/  LDL.LU R5, [R1+0x1f64] ;  /* 0x001f640001057983 */ /* 0x000ea80000300800 */
[----:B-1----:R-:W2:Y:S04]  /*81b00*/  LDL.LU R12, [R1+0x1f08] ;  /* 0x001f0800010c7983 */ /* 0x002ea80000300800 */
[----:B------:R-:W2:Y:S04]  /*81b10*/  LDL.LU R13, [R1+0x1f6c] ;  /* 0x001f6c00010d7983 */ /* 0x000ea80000300800 */
[----:B---3--:R-:W3:Y:S04]  /*81b20*/  LDL.LU R28, [R1+0x1f10] ;  /* 0x001f1000011c7983 */ /* 0x008ee80000300800 */
        /* <DEDUP_REMOVED lines=12> */
[----:B------:R-:W-:-:S02]  /*81bf0*/  IADD3 R22, P6, PT, R22, UR10, RZ ;  /* 0x0000000a16167c10 */ /* 0x000fc4000ffde0ff */
[----:B----4-:R-:W-:-:S03]  /*81c00*/  IADD3.X R23, PT, PT, R23, UR4, RZ, P1, !PT ;  /* 0x0000000417177c10 */ /* 0x010fc60008ffe4ff */
[----:B------:R0:W-:Y:S04]  /*81c10*/  STL [R1+0x1f34], R22 ;  /* 0x001f341601007387 */ /* 0x0001e80000100800 */
[----:B------:R-:W4:Y:S01]  /*81c20*/  LDL.LU R19, [R1+0x1f80] ;  /* 0x001f800001137983 */ /* 0x000f220000300800 */
[----:B------:R-:W-:-:S03]  /*81c30*/  IADD3 R3, P1, PT, R3, UR10, RZ ;  /* 0x0000000a03037c10 */ /* 0x000fc6000ff3e0ff */
[----:B0-----:R-:W4:Y:S04]  /*81c40*/  LDL.LU R22, [R1+0x1f50] ;  /* 0x001f500001167983 */ /* 0x001f280000300800 */
[----:B------:R0:W-:Y:S04]  /*81c50*/  STL [R1+0x1ed8], R23 ;  /* 0x001ed81701007387 */ /* 0x0001e80000100800 */
[----:B0-----:R-:W4:Y:S04]  /*81c60*/  LDL.LU R23, [R1+0x1f58] ;  /* 0x001f580001177983 */ /* 0x001f280000300800 */
[----:B------:R0:W-:Y:S04]  /*81c70*/  STL [R1+0x1f3c], R3 ;  /* 0x001f3c0301007387 */ /* 0x0001e80000100800 */
[----:B0-----:R0:W5:Y:S01]  /*81c80*/  LDL.LU R3, [R1+0x2014] ;  /* 0x0020140001037983 */ /* 0x0011620000300800 */
[----:B------:R-:W-:-:S05]  /*81c90*/  IADD3.X R6, PT, PT, R6, UR4, RZ, P2, !PT ;  /* 0x0000000406067c10 */ /* 0x000fca00097fe4ff */
[----:B------:R1:W-:Y:S01]  /*81ca0*/  STL [R1+0x1ee0], R6 ;  /* 0x001ee00601007387 */ /* 0x0003e20000100800 */
[----:B------:R-:W-:-:S03]  /*81cb0*/  IADD3 R7, P2, PT, R7, UR10, RZ ;  /* 0x0000000a07077c10 */ /* 0x000fc6000ff5e0ff */
[----:B-1----:R0:W5:Y:S04]  /*81cc0*/  LDL.LU R6, [R1+0x2010] ;  /* 0x0020100001067983 */ /* 0x0021680000300800 */
[----:B------:R1:W-:Y:S01]  /*81cd0*/  STL [R1+0x1f44], R7 ;  /* 0x001f440701007387 */ /* 0x0003e20000100800 */
[----:B------:R-:W-:Y:S02]  /*81ce0*/  IADD3.X R20, PT, PT, R20, UR4, RZ, P3, !PT ;  /* 0x0000000414147c10 */ /* 0x000fe40009ffe4ff */
[----:B------:R-:W-:Y:S02]  /*81cf0*/  IADD3 R21, P3, PT, R21, UR10, RZ ;  /* 0x0000000a15157c10 */ /* 0x000fe4000ff7e0ff */
[----:B--2---:R-:W-:Y:S02]  /*81d00*/  IADD3.X R8, PT, PT, R8, UR4, RZ, P4, !PT ;  /* 0x0000000408087c10 */ /* 0x004fe4000a7fe4ff */
[----:B------:R-:W-:Y:S01]  /*81d10*/  IADD3 R9, P4, PT, R9, UR10, RZ ;  /* 0x0000000a09097c10 */ /* 0x000fe2000ff9e0ff */
[----:B-1----:R0:W5:Y:S04]  /*81d20*/  LDL.LU R7, [R1+0x200c] ;  /* 0x00200c0001077983 */ /* 0x0021680000300800 */
[----:B------:R1:W-:Y:S01]  /*81d30*/  STL [R1+0x1ee8], R20 ;  /* 0x001ee81401007387 */ /* 0x0003e20000100800 */
[----:B------:R-:W-:-:S02]  /*81d40*/  IADD3.X R16, PT, PT, R16, UR4, RZ, P5, !PT ;  /* 0x0000000410107c10 */ /* 0x000fc4000affe4ff */
[----:B------:R-:W-:Y:S02]  /*81d50*/  IADD3 R17, P5, PT, R17, UR10, RZ ;  /* 0x0000000a11117c10 */ /* 0x000fe4000ffbe0ff */
[----:B------:R-:W-:Y:S01]  /*81d60*/  IADD3.X R4, PT, PT, R4, UR4, RZ, P6, !PT ;  /* 0x0000000404047c10 */ /* 0x000fe2000b7fe4ff */
[----:B-1----:R0:W5:Y:S04]  /*81d70*/  LDL.LU R20, [R1+0x2008] ;  /* 0x0020080001147983 */ /* 0x0021680000300800 */
[----:B------:R1:W-:Y:S01]  /*81d80*/  STL [R1+0x1f4c], R21 ;  /* 0x001f4c1501007387 */ /* 0x0003e20000100800 */
[----:B------:R-:W-:Y:S02]  /*81d90*/  IADD3 R5, P6, PT, R5, UR10, RZ ;  /* 0x0000000a05057c10 */ /* 0x000fe4000ffde0ff */
[----:B------:R-:W-:Y:S01]  /*81da0*/  IADD3.X R12, PT, PT, R12, UR4, RZ, P1, !PT ;  /* 0x000000040c0c7c10 */ /* 0x000fe20008ffe4ff */
[----:B-1----:R0:W5:Y:S04]  /*81db0*/  LDL.LU R21, [R1+0x2004] ;  /* 0x0020040001157983 */ /* 0x0021680000300800 */
[----:B------:R1:W-:Y:S01]  /*81dc0*/  STL [R1+0x1ef0], R8 ;  /* 0x001ef00801007387 */ /* 0x0003e20000100800 */
[----:B------:R-:W-:-:S03]  /*81dd0*/  IADD3 R13, P1, PT, R13, UR10, RZ ;  /* 0x0000000a0d0d7c10 */ /* 0x000fc6000ff3e0ff */
[----:B-1----:R0:W5:Y:S04]  /*81de0*/  LDL.LU R8, [R1+0x2000] ;  /* 0x0020000001087983 */ /* 0x0021680000300800 */
[----:B------:R1:W-:Y:S01]  /*81df0*/  STL [R1+0x1f54], R9 ;  /* 0x001f540901007387 */ /* 0x0003e20000100800 */
[----:B---3--:R-:W-:-:S03]  /*81e00*/  IADD3.X R28, PT, PT, R28, UR4, RZ, P2, !PT ;  /* 0x000000041c1c7c10 */ /* 0x008fc600097fe4ff */
[----:B-1----:R0:W5:Y:S04]  /*81e10*/  LDL.LU R9, [R1+0x1ffc] ;  /* 0x001ffc0001097983 */ /* 0x0021680000300800 */
[----:B------:R1:W-:Y:S01]  /*81e20*/  STL [R1+0x1ef8], R16 ;  /* 0x001ef81001007387 */ /* 0x0003e20000100800 */
[----:B------:R-:W-:-:S03]  /*81e30*/  IADD3 R29, P2, PT, R29, UR10, RZ ;  /* 0x0000000a1d1d7c10 */ /* 0x000fc6000ff5e0ff */
[----:B-1----:R0:W5:Y:S04]  /*81e40*/  LDL.LU R16, [R1+0x1ff8] ;  /* 0x001ff80001107983 */ /* 0x0021680000300800 */
[----:B------:R1:W-:Y:S01]  /*81e50*/  STL [R1+0x1f5c], R17 ;  /* 0x001f5c1101007387 */ /* 0x0003e20000100800 */
[----:B------:R-:W-:-:S03]  /*81e60*/  IADD3.X R0, PT, PT, R0, UR4, RZ, P3, !PT ;  /* 0x0000000400007c10 */ /* 0x000fc60009ffe4ff */
[----:B-1----:R0:W5:Y:S04]  /*81e70*/  LDL.LU R17, [R1+0x1ff4] ;  /* 0x001ff40001117983 */ /* 0x0021680000300800 */
[----:B------:R1:W-:Y:S01]  /*81e80*/  STL [R1+0x1f00], R4 ;  /* 0x001f000401007387 */ /* 0x0003e20000100800 */
[----:B------:R-:W-:-:S03]  /*81e90*/  IADD3 R2, P3, PT, R2, UR10, RZ ;  /* 0x0000000a02027c10 */ /* 0x000fc6000ff7e0ff */
[----:B-1----:R0:W5:Y:S04]  /*81ea0*/  LDL.LU R4, [R1+0x1ff0] ;  /* 0x001ff00001047983 */ /* 0x0021680000300800 */
[----:B------:R1:W-:Y:S04]  /*81eb0*/  STL [R1+0x1f64], R5 ;  /* 0x001f640501007387 */ /* 0x0003e80000100800 */
        /* <DEDUP_REMOVED lines=10> */
[----:B-1----:R-:W2:Y:S04]  /*81f60*/  LDL.LU R0, [R1+0x1fd8] ;  /* 0x001fd80001007983 */ /* 0x002ea80000300800 */
[----:B------:R1:W-:Y:S04]  /*81f70*/  STL [R1+0x1f7c], R2 ;  /* 0x001f7c0201007387 */ /* 0x0003e80000100800 */
[----:B-1----:R-:W3:Y:S01]  /*81f80*/  LDL.LU R2, [R1+0x1fd4] ;  /* 0x001fd40001027983 */ /* 0x002ee20000300800 */
[----:B------:R-:W-:-:S02]  /*81f90*/  IADD3.X R24, PT, PT, R24, UR4, RZ, P4, !PT ;  /* 0x0000000418187c10 */ /* 0x000fc4000a7fe4ff */
[----:B------:R-:W-:Y:S02]  /*81fa0*/  IADD3 R25, P4, PT, R25, UR10, RZ ;  /* 0x0000000a19197c10 */ /* 0x000fe4000ff9e0ff */
[----:B------:R-:W-:Y:S02]  /*81fb0*/  IADD3.X R26, PT, PT, R26, UR4, RZ, P5, !PT ;  /* 0x000000041a1a7c10 */ /* 0x000fe4000affe4ff */
[----:B------:R-:W-:Y:S02]  /*81fc0*/  IADD3 R27, P5, PT, R27, UR10, RZ ;  /* 0x0000000a1b1b7c10 */ /* 0x000fe4000ffbe0ff */
[----:B------:R-:W-:Y:S02]  /*81fd0*/  IADD3.X R10, PT, PT, R10, UR4, RZ, P6, !PT ;  /* 0x000000040a0a7c10 */ /* 0x000fe4000b7fe4ff */
[----:B------:R-:W-:Y:S01]  /*81fe0*/  IADD3.X R14, PT, PT, R14, UR4, RZ, P1, !PT ;  /* 0x000000040e0e7c10 */ /* 0x000fe20008ffe4ff */
[----:B------:R-:W-:Y:S04]  /*81ff0*/  STL [R1+0x1f20], R24 ;  /* 0x001f201801007387 */ /* 0x000fe80000100800 */
[----:B------:R-:W-:Y:S01]  /*82000*/  STL [R1+0x1f94], R25 ;  /* 0x001f941901007387 */ /* 0x000fe20000100800 */
[----:B------:R-:W-:-:S03]  /*82010*/  IADD3 R11, P6, PT, R11, UR10, RZ ;  /* 0x0000000a0b0b7c10 */ /* 0x000fc6000ffde0ff */
[----:B------:R-:W-:Y:S04]  /*82020*/  STL [R1+0x1f28], R26 ;  /* 0x001f281a01007387 */ /* 0x000fe80000100800 */
[----:B------:R-:W-:Y:S04]  /*82030*/  STL [R1+0x1f90], R27 ;  /* 0x001f901b01007387 */ /* 0x000fe80000100800 */
[----:B------:R-:W-:Y:S01]  /*82040*/  STL [R1+0x1f30], R10 ;  /* 0x001f300a01007387 */ /* 0x000fe20000100800 */
[----:B------:R-:W-:Y:S02]  /*82050*/  IADD3.X R15, PT, PT, R15, UR4, RZ, P2, !PT ;  /* 0x000000040f0f7c10 */ /* 0x000fe400097fe4ff */
[----:B--2---:R-:W-:-:S02]  /*82060*/  IADD3 R0, P2, PT, R0, UR10, RZ ;  /* 0x0000000a00007c10 */ /* 0x004fc4000ff5e0ff */
[----:B---3--:R-:W-:-:S05]  /*82070*/  IADD3 R2, P1, PT, R2, UR10, RZ ;  /* 0x0000000a02027c10 */ /* 0x008fca000ff3e0ff */
[----:B------:R1:W-:Y:S04]  /*82080*/  STL [R1+0x1f88], R2 ;  /* 0x001f880201007387 */ /* 0x0003e80000100800 */
[----:B------:R-:W-:Y:S04]  /*82090*/  STL [R1+0x1f8c], R11 ;  /* 0x001f8c0b01007387 */ /* 0x000fe80000100800 */
[----:B-1----:R-:W2:Y:S04]  /*820a0*/  LDL.LU R2, [R1+0x1fd0] ;  /* 0x001fd00001027983 */ /* 0x002ea80000300800 */
[----:B------:R-:W-:Y:S04]  /*820b0*/  STL [R1+0x1f38], R14 ;  /* 0x001f380e01007387 */ /* 0x000fe80000100800 */
[----:B------:R1:W-:Y:S04]  /*820c0*/  STL [R1+0x1f84], R0 ;  /* 0x001f840001007387 */ /* 0x0003e80000100800 */
[----:B-1----:R-:W3:Y:S01]  /*820d0*/  LDL.LU R0, [R1+0x1fcc] ;  /* 0x001fcc0001007983 */ /* 0x002ee20000300800 */
[----:B------:R-:W-:-:S02]  /*820e0*/  IADD3.X R18, PT, PT, R18, UR4, RZ, P3, !PT ;  /* 0x0000000412127c10 */ /* 0x000fc40009ffe4ff */
[----:B----4-:R-:W-:Y:S02]  /*820f0*/  IADD3 R19, P3, PT, R19, UR10, RZ ;  /* 0x0000000a13137c10 */ /* 0x010fe4000ff7e0ff */
[----:B------:R-:W-:Y:S01]  /*82100*/  IADD3.X R22, PT, PT, R22, UR4, RZ, P4, !PT ;  /* 0x0000000416167c10 */ /* 0x000fe2000a7fe4ff */
[----:B------:R-:W-:Y:S01]  /*82110*/  STL [R1+0x1f40], R15 ;  /* 0x001f400f01007387 */ /* 0x000fe20000100800 */
[----:B------:R-:W-:-:S03]  /*82120*/  IADD3.X R23, PT, PT, R23, UR4, RZ, P5, !PT ;  /* 0x0000000417177c10 */ /* 0x000fc6000affe4ff */
[----:B------:R-:W-:Y:S04]  /*82130*/  STL [R1+0x1f48], R18 ;  /* 0x001f481201007387 */ /* 0x000fe80000100800 */
[----:B------:R-:W-:Y:S01]  /*82140*/  STL [R1+0x1f80], R19 ;  /* 0x001f801301007387 */ /* 0x000fe20000100800 */
[----:B--2---:R-:W-:-:S05]  /*82150*/  IADD3.X R2, PT, PT, R2, UR4, RZ, P6, !PT ;  /* 0x0000000402027c10 */ /* 0x004fca000b7fe4ff */
[----:B------:R1:W-:Y:S04]  /*82160*/  STL [R1+0x1f60], R2 ;  /* 0x001f600201007387 */ /* 0x0003e80000100800 */
[----:B------:R-:W-:Y:S01]  /*82170*/  STL [R1+0x1f50], R22 ;  /* 0x001f501601007387 */ /* 0x000fe20000100800 */
[----:B---3--:R-:W-:-:S03]  /*82180*/  IADD3.X R0, PT, PT, R0, UR4, RZ, P1, !PT ;  /* 0x0000000400007c10 */ /* 0x008fc60008ffe4ff */
[----:B-1----:R0:W5:Y:S04]  /*82190*/  LDL.LU R2, [R1+0x1fc8] ;  /* 0x001fc80001027983 */ /* 0x0021680000300800 */
[----:B------:R-:W-:Y:S04]  /*821a0*/  STL [R1+0x1f58], R23 ;  /* 0x001f581701007387 */ /* 0x000fe80000100800 */
[----:B------:R1:W-:Y:S02]  /*821b0*/  STL [R1+0x1f68], R0 ;  /* 0x001f680001007387 */ /* 0x0003e40000100800 */
[----:B-1----:R-:W1:Y:S02]  /*821c0*/  S2R R0, SR_TID.X ;  /* 0x0000000000007919 */ /* 0x002e640000002100 */
[----:B-1----:R-:W-:-:S05]  /*821d0*/  LOP3.LUT R0, R0, 0x3f, RZ, 0xc0, !PT ;  /* 0x0000003f00007812 */ /* 0x002fca00078ec0ff */
[----:B------:R-:W-:Y:S01]  /*821e0*/  IMAD.SHL.U32 R0, R0, 0x2, RZ ;  /* 0x0000000200007824 */ /* 0x000fe200078e00ff */
[----:B------:R-:W2:Y:S04]  /*821f0*/  LDL.LU R22, [R1+0x1f70] ;  /* 0x001f700001167983 */ /* 0x000ea80000300800 */
[----:B------:R-:W3:Y:S01]  /*82200*/  LDL.LU R23, [R1+0x1f78] ;  /* 0x001f780001177983 */ /* 0x000ee20000300800 */
[----:B--2---:R-:W-:Y:S02]  /*82210*/  IADD3.X R22, PT, PT, R22, UR4, RZ, P2, !PT ;  /* 0x0000000416167c10 */ /* 0x004fe400097fe4ff */
[----:B---3--:R-:W-:-:S05]  /*82220*/  IADD3.X R23, PT, PT, R23, UR4, RZ, P3, !PT ;  /* 0x0000000417177c10 */ /* 0x008fca0009ffe4ff */
[----:B------:R0:W-:Y:S04]  /*82230*/  STL [R1+0x1f78], R23 ;  /* 0x001f781701007387 */ /* 0x0001e80000100800 */
[----:B------:R0:W-:Y:S01]  /*82240*/  STL [R1+0x1f70], R22 ;  /* 0x001f701601007387 */ /* 0x0001e20000100800 */
[----:B------:R-:W-:Y:S05]  /*82250*/  @P0 BRA `(.L_x_2) ;  /* 0xfffffb90004c0947 */ /* 0x000fea000383ffff */
[----:B-----5:R1:W-:Y:S04]  /*82260*/  STL [R1+0x23a4], R21 ;  /* 0x0023a41501007387 */ /* 0x0203e80000100800 */
[----:B-1----:R-:W2:Y:S04]  /*82270*/  LDL.LU R21, [R1+0x1e0] ;  /* 0x0001e00001157983 */ /* 0x002ea80000300800 */
[----:B--2---:R1:W-:Y:S04]  /*82280*/  STL [R1+0x23ac], R21 ;  /* 0x0023ac1501007387 */ /* 0x0043e80000100800 */
        /* <DEDUP_REMOVED lines=32> */
[----:B------:R2:W-:Y:S01]  /*82490*/  STL [R1+0x23a0], R20 ;  /* 0x0023a01401007387 */ /* 0x0005e20000100800 */
[----:B-1----:R-:W-:-:S03]  /*824a0*/  IMAD.MOV.U32 R21, RZ, RZ, R7 ;  /* 0x000000ffff157224 */ /* 0x002fc600078e0007 */
[----:B--2---:R-:W2:Y:S04]  /*824b0*/  LDL.LU R20, [R1+0x47c] ;  /* 0x00047c0001147983 */ /* 0x004ea80000300800 */
        /* <DEDUP_REMOVED lines=35> */
[----:B------:R-:W2:Y:S04]  /*826f0*/  LDL.LU R0, [R1+0x1fc] ;  /* 0x0001fc0001007983 */ /* 0x000ea80000300800 */
[----:B------:R-:W2:Y:S01]  /*82700*/  LDL.LU R3, [R1+0x1f8] ;  /* 0x0001f80001037983 */ /* 0x000ea20000300800 */
[----:B-1----:R-:W-:-:S03]  /*82710*/  IMAD.MOV.U32 R20, RZ, RZ, R6 ;  /* 0x000000ffff147224 */ /* 0x002fc600078e0006 */
[----:B------:R-:W3:Y:S04]  /*82720*/  LDL.LU R24, [R1+0x1f4] ;  /* 0x0001f40001187983 */ /* 0x000ee80000300800 */
[----:B------:R-:W3:Y:S04]  /*82730*/  LDL.LU R25, [R1+0x1f0] ;  /* 0x0001f00001197983 */ /* 0x000ee80000300800 */
[----:B------:R-:W4:Y:S04]  /*82740*/  LDL.LU R26, [R1+0x48c] ;  /* 0x00048c00011a7983 */ /* 0x000f280000300800 */
        /* <DEDUP_REMOVED lines=10> */
[----:B------:R-:W2:Y:S04]  /*827f0*/  LDL.LU R23, [R1+0x7f0] ;  /* 0x0007f00001177983 */ /* 0x000ea80000300800 */
        /* <DEDUP_REMOVED lines=8> */
[----:B------:R0:W-:Y:S01]  /*82880*/  STL [R1+0x1fe0], R13 ;  /* 0x001fe00d01007387 */ /* 0x0001e20000100800 */
[----:B------:R-:W-:-:S03]  /*82890*/  F2FP.F16.F32.PACK_AB R21, R20, R21 ;  /* 0x000000151415723e */ /* 0x000fc600000000ff */
        /* <DEDUP_REMOVED lines=13> */
[----:B------:R-:W2:Y:S04]  /*82970*/  LDL.LU R20, [R1+0x2430] ;  /* 0x0024300001147983 */ /* 0x000ea80000300800 */
[----:B------:R0:W-:Y:S04]  /*82980*/  STL [R1+0xa2c], R21 ;  /* 0x000a2c1501007387 */ /* 0x0001e80000100800 */
[----:B0-----:R-:W2:Y:S02]  /*82990*/  LDL.LU R21, [R1+0x242c] ;  /* 0x00242c0001157983 */ /* 0x001ea40000300800 */
[----:B--2---:R-:W-:-:S02]  /*829a0*/  F2FP.F16.F32.PACK_AB R21, R20, R21 ;  /* 0x000000151415723e */ /* 0x004fc400000000ff */
        /* <DEDUP_REMOVED lines=64> */
[----:B------:R-:W2:Y:S01]  /*82db0*/  LDL.LU R20, [R1+0x23a8] ;  /* 0x0023a80001147983 */ /* 0x000ea20000300800 */
[----:B------:R-:W-:-:S03]  /*82dc0*/  F2FP.F16.F32.PACK_AB R28, R29, R28 ;  /* 0x0000001c1d1c723e */ /* 0x000fc600000000ff */
[----:B------:R0:W-:Y:S01]  /*82dd0*/  STL [R1+0x9e8], R21 ;  /* 0x0009e81501007387 */ /* 0x0001e20000100800 */
[----:B------:R-:W-:-:S03]  /*82de0*/  F2FP.F16.F32.PACK_AB R12, R12, R13 ;  /* 0x0000000d0c0c723e */ /* 0x000fc600000000ff */
[----:B0-----:R-:W4:Y:S01]  /*82df0*/  LDL.LU R21, [R1+0x23a4] ;  /* 0x0023a40001157983 */ /* 0x001f220000300800 */
[----:B------:R-:W-:Y:S02]  /*82e00*/  F2FP.F16.F32.PACK_AB R8, R8, R9 ;  /* 0x000000090808723e */ /* 0x000fe400000000ff */
[----:B------:R-:W-:Y:S02]  /*82e10*/  F2FP.F16.F32.PACK_AB R3, R0, R3 ;  /* 0x000000030003723e */ /* 0x000fe400000000ff */
[----:B---3--:R-:W-:Y:S02]  /*82e20*/  F2FP.F16.F32.PACK_AB R0, R24, R25 ;  /* 0x000000191800723e */ /* 0x008fe400000000ff */
[----:B--2---:R-:W-:Y:S02]  /*82e30*/  F2FP.F16.F32.PACK_AB R2, R20, R2 ;  /* 0x000000021402723e */ /* 0x004fe400000000ff */
[----:B------:R-:W2:Y:S04]  /*82e40*/  LDL.LU R20, [R1+0x23a0] ;  /* 0x0023a00001147983 */ /* 0x000ea80000300800 */
[----:B------:R0:W-:Y:S04]  /*82e50*/  STL [R1+0x9e4], R2 ;  /* 0x0009e40201007387 */ /* 0x0001e80000100800 */
[----:B------:R-:W-:Y:S01]  /*82e60*/  STL [R1+0x9e0], R28 ;  /* 0x0009e01c01007387 */ /* 0x000fe20000100800 */
[----:B0-----:R-:W-:-:S05]  /*82e70*/  F2FP.F16.F32.PACK_AB R2, R16, R17 ;  /* 0x000000111002723e */ /* 0x001fca00000000ff */
[----:B------:R0:W-:Y:S04]  /*82e80*/  STL [R1+0x9dc], R2 ;  /* 0x0009dc0201007387 */ /* 0x0001e80000100800 */
[----:B------:R-:W-:Y:S01]  /*82e90*/  STL [R1+0x9d8], R12 ;  /* 0x0009d80c01007387 */ /* 0x000fe20000100800 */
[----:B0-----:R-:W-:-:S03]  /*82ea0*/  F2FP.F16.F32.PACK_AB R2, R4, R5 ;  /* 0x000000050402723e */ /* 0x001fc600000000ff */
[----:B------:R-:W-:Y:S04]  /*82eb0*/  STL [R1+0x9d4], R8 ;  /* 0x0009d40801007387 */ /* 0x000fe80000100800 */
[----:B------:R4:W-:Y:S04]  /*82ec0*/  STL [R1+0x9d0], R2 ;  /* 0x0009d00201007387 */ /* 0x0009e80000100800 */
[----:B------:R0:W-:Y:S01]  /*82ed0*/  STL [R1+0x9cc], R3 ;  /* 0x0009cc0301007387 */ /* 0x0001e20000100800 */
[----:B----4-:R-:W-:-:S03]  /*82ee0*/  F2FP.F16.F32.PACK_AB R2, R26, R27 ;  /* 0x0000001b1a02723e */ /* 0x010fc600000000ff */
[----:B------:R1:W-:Y:S01]  /*82ef0*/  STL [R1+0x9c8], R0 ;  /* 0x0009c80001007387 */ /* 0x0003e20000100800 */
[----:B0-----:R-:W-:-:S03]  /*82f00*/  F2FP.F16.F32.PACK_AB R3, R6, R7 ;  /* 0x000000070603723e */ /* 0x001fc600000000ff */
[----:B------:R0:W-:Y:S01]  /*82f10*/  STL [R1+0x9c4], R2 ;  /* 0x0009c40201007387 */ /* 0x0001e20000100800 */
[----:B-1----:R-:W-:-:S03]  /*82f20*/  F2FP.F16.F32.PACK_AB R0, R10, R11 ;  /* 0x0000000b0a00723e */ /* 0x002fc600000000ff */
[----:B------:R-:W-:Y:S01]  /*82f30*/  STL [R1+0x9c0], R3 ;  /* 0x0009c00301007387 */ /* 0x000fe20000100800 */
[----:B0-----:R-:W-:-:S03]  /*82f40*/  F2FP.F16.F32.PACK_AB R2, R14, R15 ;  /* 0x0000000f0e02723e */ /* 0x001fc600000000ff */
[----:B------:R-:W-:Y:S04]  /*82f50*/  STL [R1+0x7ec], R0 ;  /* 0x0007ec0001007387 */ /* 0x000fe80000100800 */
[----:B------:R0:W-:Y:S04]  /*82f60*/  STL [R1+0x7e8], R2 ;  /* 0x0007e80201007387 */ /* 0x0001e80000100800 */
[----:B0-----:R-:W3:Y:S01]  /*82f70*/  LDL.LU R2, [R1+0x220] ;  /* 0x0002200001027983 */ /* 0x001ee20000300800 */
[----:B------:R-:W-:Y:S02]  /*82f80*/  F2FP.F16.F32.PACK_AB R3, R18, R19 ;  /* 0x000000131203723e */ /* 0x000fe400000000ff */
[----:B------:R-:W-:-:S03]  /*82f90*/  F2FP.F16.F32.PACK_AB R0, R22, R23 ;  /* 0x000000171600723e */ /* 0x000fc600000000ff */
[----:B------:R-:W-:Y:S04]  /*82fa0*/  STL [R1+0x7e4], R3 ;  /* 0x0007e40301007387 */ /* 0x000fe80000100800 */
[----:B---3--:R0:W-:Y:S04]  /*82fb0*/  STL [R1+0x2318], R2 ;  /* 0x0023180201007387 */ /* 0x0081e80000100800 */
[----:B------:R-:W-:Y:S04]  /*82fc0*/  STL [R1+0x7e0], R0 ;  /* 0x0007e00001007387 */ /* 0x000fe80000100800 */
[----:B0-----:R-:W3:Y:S04]  /*82fd0*/  LDL.LU R2, [R1+0x228] ;  /* 0x0002280001027983 */ /* 0x001ee80000300800 */
[----:B---3--:R0:W-:Y:S04]  /*82fe0*/  STL [R1+0x2320], R2 ;  /* 0x0023200201007387 */ /* 0x0081e80000100800 */
        /* <DEDUP_REMOVED lines=29> */
[----:B---3--:R-:W-:Y:S04]  /*831c0*/  STL [R1+0x2398], R2 ;  /* 0x0023980201007387 */ /* 0x008fe80000100800 */
[----:B------:R-:W3:Y:S04]  /*831d0*/  LDL.LU R29, [R1+0x4bc] ;  /* 0x0004bc00011d7983 */ /* 0x000ee80000300800 */
        /* <DEDUP_REMOVED lines=33> */
[----:B0-----:R-:W3:Y:S01]  /*833f0*/  LDL.LU R29, [R1+0x204] ;  /* 0x00020400011d7983 */ /* 0x001ee20000300800 */
[----:B------:R-:W-:-:S03]  /*83400*/  IMAD.MOV.U32 R2, RZ, RZ, R21 ;  /* 0x000000ffff027224 */ /* 0x000fc600078e0015 */
[----:B---3--:R2:W-:Y:S04]  /*83410*/  STL [R1+0x239c], R29 ;  /* 0x00239c1d01007387 */ /* 0x0085e80000100800 */
[----:B------:R-:W3:Y:S04]  /*83420*/  LDL.LU R28, [R1+0x4b8] ;  /* 0x0004b800011c7983 */ /* 0x000ee80000300800 */
[----:B------:R-:W4:Y:S04]  /*83430*/  LDL.LU R16, [R1+0x4b4] ;  /* 0x0004b40001107983 */ /* 0x000f280000300800 */
        /* <DEDUP_REMOVED lines=13> */
[----:B--2---:R-:W-:-:S03]  /*83510*/  IMAD.MOV.U32 R29, RZ, RZ, R20 ;  /* 0x000000ffff1d7224 */ /* 0x004fc600078e0014 */
[----:B------:R-:W2:Y:S04]  /*83520*/  LDL.LU R6, [R1+0x4cc] ;  /* 0x0004cc0001067983 */ /* 0x000ea80000300800 */
[----:B------:R-:W2:Y:S04]  /*83530*/  LDL.LU R7, [R1+0x4c8] ;  /* 0x0004c80001077983 */ /* 0x000ea80000300800 */
[----:B------:R-:W2:Y:S04]  /*83540*/  LDL.LU R10, [R1+0x4c4] ;  /* 0x0004c400010a7983 */ /* 0x000ea80000300800 */
[----:B------:R-:W2:Y:S04]  /*83550*/  LDL.LU R11, [R1+0x4c0] ;  /* 0x0004c000010b7983 */ /* 0x000ea80000300800 */
[----:B------:R-:W2:Y:S01]  /*83560*/  LDL.LU R14, [R1+0x6bc] ;  /* 0x0006bc00010e7983 */ /* 0x000ea20000300800 */
[----:B------:R-:W-:-:S03]  /*83570*/  F2FP.F16.F32.PACK_AB R2, R29, R2 ;  /* 0x000000021d02723e */ /* 0x000fc600000000ff */
        /* <DEDUP_REMOVED lines=76> */
[----:B----4-:R-:W-:-:S03]  /*83a40*/  F2FP.F16.F32.PACK_AB R16, R16, R17 ;  /* 0x000000111010723e */ /* 0x010fc600000000ff */
[----:B------:R0:W-:Y:S01]  /*83a50*/  STL [R1+0x4a8], R2 ;  /* 0x0004a80201007387 */ /* 0x0001e20000100800 */
[----:B---3--:R-:W-:Y:S02]  /*83a60*/  F2FP.F16.F32.PACK_AB R8, R8, R9 ;  /* 0x000000090808723e */ /* 0x008fe400000000ff */
[----:B------:R-:W-:Y:S02]  /*83a70*/  F2FP.F16.F32.PACK_AB R4, R4, R5 ;  /* 0x000000050404723e */ /* 0x000fe400000000ff */
[----:B0-----:R-:W-:Y:S02]  /*83a80*/  F2FP.F16.F32.PACK_AB R2, R12, R13 ;  /* 0x0000000d0c02723e */ /* 0x001fe400000000ff */
[----:B--2---:R-:W-:-:S05]  /*83a90*/  F2FP.F16.F32.PACK_AB R28, R29, R28 ;  /* 0x0000001c1d1c723e */ /* 0x004fca00000000ff */
[----:B------:R-:W-:Y:S04]  /*83aa0*/  STL [R1+0x4a4], R28 ;  /* 0x0004a41c01007387 */ /* 0x000fe80000100800 */
[----:B------:R-:W-:Y:S04]  /*83ab0*/  STL [R1+0x4a0], R16 ;  /* 0x0004a01001007387 */ /* 0x000fe80000100800 */
[----:B------:R0:W-:Y:S04]  /*83ac0*/  STL [R1+0x49c], R2 ;  /* 0x00049c0201007387 */ /* 0x0001e80000100800 */
[----:B------:R-:W-:Y:S01]  /*83ad0*/  STL [R1+0x498], R8 ;  /* 0x0004980801007387 */ /* 0x000fe20000100800 */
[----:B0-----:R-:W-:-:S03]  /*83ae0*/  F2FP.F16.F32.PACK_AB R2, R0, R3 ;  /* 0x000000030002723e */ /* 0x001fc600000000ff */
[----:B------:R-:W-:Y:S01]  /*83af0*/  STL [R1+0x494], R4 ;  /* 0x0004940401007387 */ /* 0x000fe20000100800 */
[----:B------:R-:W-:Y:S02]  /*83b00*/  F2FP.F16.F32.PACK_AB R3, R24, R25 ;  /* 0x000000191803723e */ /* 0x000fe400000000ff */
[----:B------:R-:W-:Y:S01]  /*83b10*/  F2FP.F16.F32.PACK_AB R0, R26, R27 ;  /* 0x0000001b1a00723e */ /* 0x000fe200000000ff */
[----:B------:R0:W-:Y:S04]  /*83b20*/  STL [R1+0x490], R2 ;  /* 0x0004900201007387 */ /* 0x0001e80000100800 */
[----:B------:R1:W-:Y:S01]  /*83b30*/  STL [R1+0x48c], R3 ;  /* 0x00048c0301007387 */ /* 0x0003e20000100800 */
[----:B0-----:R-:W-:-:S03]  /*83b40*/  F2FP.F16.F32.PACK_AB R2, R6, R7 ;  /* 0x000000070602723e */ /* 0x001fc600000000ff */
[----:B------:R0:W-:Y:S01]  /*83b50*/  STL [R1+0x488], R0 ;  /* 0x0004880001007387 */ /* 0x0001e20000100800 */
[----:B-1----:R-:W-:-:S03]  /*83b60*/  F2FP.F16.F32.PACK_AB R3, R10, R11 ;  /* 0x0000000b0a03723e */ /* 0x002fc600000000ff */
[----:B------:R1:W-:Y:S01]  /*83b70*/  STL [R1+0x484], R2 ;  /* 0x0004840201007387 */ /* 0x0003e20000100800 */
[----:B0-----:R-:W-:-:S03]  /*83b80*/  F2FP.F16.F32.PACK_AB R0, R14, R15 ;  /* 0x0000000f0e00723e */ /* 0x001fc600000000ff */
[----:B------:R-:W-:Y:S01]  /*83b90*/  STL [R1+0x480], R3 ;  /* 0x0004800301007387 */ /* 0x000fe20000100800 */
[----:B-1----:R-:W-:-:S03]  /*83ba0*/  F2FP.F16.F32.PACK_AB R2, R18, R19 ;  /* 0x000000131202723e */ /* 0x002fc600000000ff */
[----:B------:R-:W-:Y:S04]  /*83bb0*/  STL [R1+0x47c], R0 ;  /* 0x00047c0001007387 */ /* 0x000fe80000100800 */
[----:B------:R0:W-:Y:S04]  /*83bc0*/  STL [R1+0x478], R2 ;  /* 0x0004780201007387 */ /* 0x0001e80000100800 */
[----:B0-----:R-:W2:Y:S01]  /*83bd0*/  LDL.LU R2, [R1+0x260] ;  /* 0x0002600001027983 */ /* 0x001ea20000300800 */
[----:B------:R-:W-:Y:S02]  /*83be0*/  F2FP.F16.F32.PACK_AB R3, R20, R21 ;  /* 0x000000151403723e */ /* 0x000fe400000000ff */
[----:B------:R-:W-:-:S03]  /*83bf0*/  F2FP.F16.F32.PACK_AB R0, R22, R23 ;  /* 0x000000171600723e */ /* 0x000fc600000000ff */
        /* <DEDUP_REMOVED lines=72> */
[----:B0-----:R-:W2:Y:S04]  /*84080*/  LDL.LU R29, [R1+0x24c] ;  /* 0x00024c00011d7983 */ /* 0x001ea80000300800 */
        /* <DEDUP_REMOVED lines=27> */
[----:B--2---:R-:W-:-:S03]  /*84240*/  F2FP.F16.F32.PACK_AB R2, R29, R2 ;  /* 0x000000021d02723e */ /* 0x004fc600000000ff */
        /* <DEDUP_REMOVED lines=672> */
[----:B------:R-:W-:Y:S04]  /*86c50*/  STL [R1+0xc8], R8 ;  /* 0x0000c80801007387 */ /* 0x000fe80000100800 */
[----:B------:R-:W-:Y:S01]  /*86c60*/  STL [R1+0xc4], R4 ;  /* 0x0000c40401007387 */ /* 0x000fe20000100800 */
[----:B0-----:R-:W-:-:S02]  /*86c70*/  F2FP.F16.F32.PACK_AB R2, R0, R3 ;  /* 0x000000030002723e */ /* 0x001fc400000000ff */
[----:B------:R-:W-:Y:S02]  /*86c80*/  F2FP.F16.F32.PACK_AB R3, R24, R25 ;  /* 0x000000191803723e */ /* 0x000fe400000000ff */
[----:B------:R-:W-:Y:S01]  /*86c90*/  F2FP.F16.F32.PACK_AB R0, R26, R27 ;  /* 0x0000001b1a00723e */ /* 0x000fe200000000ff */
[----:B------:R0:W-:Y:S04]  /*86ca0*/  STL [R1+0xc0], R2 ;  /* 0x0000c00201007387 */ /* 0x0001e80000100800 */
[----:B------:R1:W-:Y:S04]  /*86cb0*/  STL [R1+0xbc], R3 ;  /* 0x0000bc0301007387 */ /* 0x0003e80000100800 */
[----:B------:R2:W-:Y:S01]  /*86cc0*/  STL [R1+0xb8], R0 ;  /* 0x0000b80001007387 */ /* 0x0005e20000100800 */
[----:B0-----:R-:W-:-:S02]  /*86cd0*/  F2FP.F16.F32.PACK_AB R2, R6, R7 ;  /* 0x000000070602723e */ /* 0x001fc400000000ff */
[----:B-1----:R-:W-:Y:S02]  /*86ce0*/  F2FP.F16.F32.PACK_AB R3, R10, R11 ;  /* 0x0000000b0a03723e */ /* 0x002fe400000000ff */
[----:B--2---:R-:W-:Y:S01]  /*86cf0*/  F2FP.F16.F32.PACK_AB R0, R14, R15 ;  /* 0x0000000f0e00723e */ /* 0x004fe200000000ff */
[----:B------:R0:W-:Y:S04]  /*86d00*/  STL [R1+0xb4], R2 ;  /* 0x0000b40201007387 */ /* 0x0001e80000100800 */
[----:B------:R-:W-:Y:S04]  /*86d10*/  STL [R1+0xb0], R3 ;  /* 0x0000b00301007387 */ /* 0x000fe80000100800 */
[----:B------:R-:W-:Y:S01]  /*86d20*/  STL [R1+0xac], R0 ;  /* 0x0000ac0001007387 */ /* 0x000fe20000100800 */
[----:B0-----:R-:W-:-:S05]  /*86d30*/  F2FP.F16.F32.PACK_AB R2, R18, R19 ;  /* 0x000000131202723e */ /* 0x001fca00000000ff */
        /* <DEDUP_REMOVED lines=174> */
[----:B------:R2:W-:Y:S01]  /*87820*/  STL [R1+0x58], R2 ;  /* 0x0000580201007387 */ /* 0x0005e20000100800 */
[----:B----4-:R-:W-:Y:S02]  /*87830*/  F2FP.F16.F32.PACK_AB R16, R16, R17 ;  /* 0x000000111010723e */ /* 0x010fe400000000ff */
[----:B---3--:R-:W-:Y:S02]  /*87840*/  F2FP.F16.F32.PACK_AB R12, R12, R13 ;  /* 0x0000000d0c0c723e */ /* 0x008fe400000000ff */
[----:B------:R-:W-:Y:S02]  /*87850*/  F2FP.F16.F32.PACK_AB R4, R4, R5 ;  /* 0x000000050404723e */ /* 0x000fe400000000ff */
[----:B------:R-:W-:-:S02]  /*87860*/  F2FP.F16.F32.PACK_AB R3, R0, R3 ;  /* 0x000000030003723e */ /* 0x000fc400000000ff */
[----:B------:R-:W-:Y:S02]  /*87870*/  F2FP.F16.F32.PACK_AB R0, R26, R27 ;  /* 0x0000001b1a00723e */ /* 0x000fe400000000ff */
[----:B--2---:R-:W-:-:S05]  /*87880*/  F2FP.F16.F32.PACK_AB R2, R29, R28 ;  /* 0x0000001c1d02723e */ /* 0x004fca00000000ff */
[----:B------:R0:W-:Y:S04]  /*87890*/  STL [R1+0x54], R2 ;  /* 0x0000540201007387 */ /* 0x0001e80000100800 */
[----:B------:R-:W-:Y:S04]  /*878a0*/  STL [R1+0x50], R16 ;  /* 0x0000501001007387 */ /* 0x000fe80000100800 */
[----:B------:R-:W-:Y:S01]  /*878b0*/  STL [R1+0x4c], R12 ;  /* 0x00004c0c01007387 */ /* 0x000fe20000100800 */
[----:B0-----:R-:W-:-:S05]  /*878c0*/  F2FP.F16.F32.PACK_AB R2, R8, R9 ;  /* 0x000000090802723e */ /* 0x001fca00000000ff */
[----:B------:R0:W-:Y:S04]  /*878d0*/  STL [R1+0x48], R2 ;  /* 0x0000480201007387 */ /* 0x0001e80000100800 */
[----:B------:R-:W-:Y:S04]  /*878e0*/  STL [R1+0x44], R4 ;  /* 0x0000440401007387 */ /* 0x000fe80000100800 */
[----:B------:R1:W-:Y:S01]  /*878f0*/  STL [R1+0x40], R3 ;  /* 0x0000400301007387 */ /* 0x0003e20000100800 */
[----:B0-----:R-:W-:Y:S02]  /*87900*/  F2FP.F16.F32.PACK_AB R2, R24, R25 ;  /* 0x000000191802723e */ /* 0x001fe400000000ff */
[----:B-1----:R-:W-:-:S03]  /*87910*/  F2FP.F16.F32.PACK_AB R3, R6, R7 ;  /* 0x000000070603723e */ /* 0x002fc600000000ff */
[----:B------:R0:W-:Y:S04]  /*87920*/  STL [R1+0x3c], R2 ;  /* 0x00003c0201007387 */ /* 0x0001e80000100800 */
[----:B------:R1:W-:Y:S04]  /*87930*/  STL [R1+0x38], R0 ;  /* 0x0000380001007387 */ /* 0x0003e80000100800 */
[----:B------:R2:W-:Y:S01]  /*87940*/  STL [R1+0x34], R3 ;  /* 0x0000340301007387 */ /* 0x0005e20000100800 */
[----:B0-----:R-:W-:Y:S02]  /*87950*/  F2FP.F16.F32.PACK_AB R2, R10, R11 ;  /* 0x0000000b0a02723e */ /* 0x001fe400000000ff */
[----:B-1----:R-:W-:-:S02]  /*87960*/  F2FP.F16.F32.PACK_AB R0, R14, R15 ;  /* 0x0000000f0e00723e */ /* 0x002fc400000000ff */
[----:B--2---:R-:W-:Y:S01]  /*87970*/  F2FP.F16.F32.PACK_AB R3, R18, R19 ;  /* 0x000000131203723e */ /* 0x004fe200000000ff */
[----:B------:R0:W-:Y:S04]  /*87980*/  STL [R1+0x30], R2 ;  /* 0x0000300201007387 */ /* 0x0001e80000100800 */
[----:B------:R1:W-:Y:S04]  /*87990*/  STL [R1+0x2c], R0 ;  /* 0x00002c0001007387 */ /* 0x0003e80000100800 */
[----:B------:R-:W-:Y:S04]  /*879a0*/  STL [R1+0x28], R3 ;  /* 0x0000280301007387 */ /* 0x000fe80000100800 */
[----:B------:R-:W2:Y:S01]  /*879b0*/  LDL.LU R27, [R1+0x398] ;  /* 0x00039800011b7983 */ /* 0x000ea20000300800 */
[----:B0-----:R-:W-:-:S02]  /*879c0*/  F2FP.F16.F32.PACK_AB R2, R20, R21 ;  /* 0x000000151402723e */ /* 0x001fc400000000ff */
[----:B-1----:R-:W-:-:S03]  /*879d0*/  F2FP.F16.F32.PACK_AB R0, R22, R23 ;  /* 0x000000171600723e */ /* 0x002fc600000000ff */
        /* <DEDUP_REMOVED lines=38> */
[----:B---3--:R0:W-:Y:S04]  /*87c40*/  STL [R1+0x2010], R25 ;  /* 0x0020101901007387 */ /* 0x0081e80000100800 */
[----:B0-----:R-:W3:Y:S04]  /*87c50*/  LDL.LU R25, [R1+0x394] ;  /* 0x0003940001197983 */ /* 0x001ee80000300800 */
[----:B------:R-:W4:Y:S04]  /*87c60*/  LDL.LU R24, [R1+0x620] ;  /* 0x0006200001187983 */ /* 0x000f280000300800 */
[----:B----4-:R0:W-:Y:S04]  /*87c70*/  STL [R1+0x200c], R24 ;  /* 0x00200c1801007387 */ /* 0x0101e80000100800 */
[----:B0-----:R-:W4:Y:S04]  /*87c80*/  LDL.LU R24, [R1+0x62c] ;  /* 0x00062c0001187983 */ /* 0x001f280000300800 */
[----:B------:R-:W2:Y:S04]  /*87c90*/  LDL.LU R7, [R1+0x428] ;  /* 0x0004280001077983 */ /* 0x000ea80000300800 */
[----:B--2---:R0:W-:Y:S04]  /*87ca0*/  STL [R1+0x2008], R7 ;  /* 0x0020080701007387 */ /* 0x0041e80000100800 */
[----:B0-----:R-:W2:Y:S04]  /*87cb0*/  LDL.LU R7, [R1+0x624] ;  /* 0x0006240001077983 */ /* 0x001ea80000300800 */
[----:B------:R-:W2:Y:S04]  /*87cc0*/  LDL.LU R5, [R1+0x424] ;  /* 0x0004240001057983 */ /* 0x000ea80000300800 */
[----:B--2---:R0:W-:Y:S04]  /*87cd0*/  STL [R1+0x2004], R5 ;  /* 0x0020040501007387 */ /* 0x0041e80000100800 */
[----:B0-----:R-:W2:Y:S04]  /*87ce0*/  LDL.LU R5, [R1+0x42c] ;  /* 0x00042c0001057983 */ /* 0x001ea80000300800 */
[----:B------:R-:W2:Y:S04]  /*87cf0*/  LDL.LU R6, [R1+0x420] ;  /* 0x0004200001067983 */ /* 0x000ea80000300800 */
[----:B------:R-:W2:Y:S04]  /*87d00*/  LDL.LU R4, [R1+0x99c] ;  /* 0x00099c0001047983 */ /* 0x000ea80000300800 */
        /* <DEDUP_REMOVED lines=11> */
[----:B------:R-:W2:Y:S01]  /*87dc0*/  LDL.LU R13, [R1+0x434] ;  /* 0x00043400010d7983 */ /* 0x000ea20000300800 */
[----:B------:R-:W-:-:S03]  /*87dd0*/  F2FP.F16.F32.PACK_AB R27, R26, R27 ;  /* 0x0000001b1a1b723e */ /* 0x000fc600000000ff */
        /* <DEDUP_REMOVED lines=46> */
[----:B------:R0:W-:Y:S04]  /*880c0*/  STL [R1], R27 ;  /* 0x0000001b01007387 */ /* 0x0001e80000100800 */
[----:B0-----:R-:W2:Y:S02]  /*880d0*/  LDL.LU R27, [R1+0x2018] ;  /* 0x00201800011b7983 */ /* 0x001ea40000300800 */
[----:B--2---:R-:W-:-:S02]  /*880e0*/  F2FP.F16.F32.PACK_AB R27, R26, R27 ;  /* 0x0000001b1a1b723e */ /* 0x004fc400000000ff */
[----:B------:R-:W3:Y:S02]  /*880f0*/  LDL.LU R26, [R1+0x2014] ;  /* 0x00201400011a7983 */ /* 0x000ee40000300800 */
[----:B---3--:R-:W-:Y:S02]  /*88100*/  F2FP.F16.F32.PACK_AB R26, R25, R26 ;  /* 0x0000001a191a723e */ /* 0x008fe400000000ff */
[----:B------:R-:W4:Y:S02]  /*88110*/  LDL.LU R25, [R1+0x2010] ;  /* 0x0020100001197983 */ /* 0x000f240000300800 */
[----:B----4-:R-:W-:Y:S02]  /*88120*/  F2FP.F16.F32.PACK_AB R25, R24, R25 ;  /* 0x000000191819723e */ /* 0x010fe400000000ff */
[----:B------:R-:W2:Y:S02]  /*88130*/  LDL.LU R24, [R1+0x200c] ;  /* 0x00200c0001187983 */ /* 0x000ea40000300800 */
[----:B--2---:R-:W-:-:S02]  /*88140*/  F2FP.F16.F32.PACK_AB R24, R7, R24 ;  /* 0x000000180718723e */ /* 0x004fc400000000ff */
[----:B------:R-:W2:Y:S02]  /*88150*/  LDL.LU R7, [R1+0x2008] ;  /* 0x0020080001077983 */ /* 0x000ea40000300800 */
[----:B--2---:R-:W-:Y:S02]  /*88160*/  F2FP.F16.F32.PACK_AB R7, R5, R7 ;  /* 0x000000070507723e */ /* 0x004fe400000000ff */
[----:B------:R-:W2:Y:S02]  /*88170*/  LDL.LU R5, [R1+0x2004] ;  /* 0x0020040001057983 */ /* 0x000ea40000300800 */
[----:B--2---:R-:W-:Y:S02]  /*88180*/  F2FP.F16.F32.PACK_AB R6, R5, R6 ;  /* 0x000000060506723e */ /* 0x004fe400000000ff */
        /* <DEDUP_REMOVED lines=18> */
[----:B------:R-:W2:Y:S01]  /*882b0*/  LDL.LU R12, [R1+0x1fdc] ;  /* 0x001fdc00010c7983 */ /* 0x000ea20000300800 */
[----:B------:R-:W-:Y:S02]  /*882c0*/  F2FP.F16.F32.PACK_AB R19, R16, R19 ;  /* 0x000000131013723e */ /* 0x000fe400000000ff */
[----:B--2---:R-:W-:-:S02]  /*882d0*/  F2FP.F16.F32.PACK_AB R12, R17, R12 ;  /* 0x0000000c110c723e */ /* 0x004fc400000000ff */
[----:B------:R-:W2:Y:S04]  /*882e0*/  LDL.LU R17, [R1+0x1fd8] ;  /* 0x001fd80001117983 */ /* 0x000ea80000300800 */
[----:B------:R-:W3:Y:S01]  /*882f0*/  LDL.LU R16, [R1+0x1fd4] ;  /* 0x001fd40001107983 */ /* 0x000ee20000300800 */
[----:B------:R-:W-:-:S03]  /*88300*/  F2FP.F16.F32.PACK_AB R18, R28, R18 ;  /* 0x000000121c12723e */ /* 0x000fc600000000ff */
[----:B------:R-:W4:Y:S01]  /*88310*/  LDL.LU R28, [R1+0x1fd0] ;  /* 0x001fd000011c7983 */ /* 0x000f220000300800 */
[----:B--2---:R-:W-:-:S03]  /*88320*/  F2FP.F16.F32.PACK_AB R17, R29, R17 ;  /* 0x000000111d11723e */ /* 0x004fc600000000ff */
[----:B------:R-:W4:Y:S01]  /*88330*/  LDL.LU R29, [R1+0x1fcc] ;  /* 0x001fcc00011d7983 */ /* 0x000f220000300800 */
[----:B---3--:R-:W-:-:S03]  /*88340*/  F2FP.F16.F32.PACK_AB R16, R2, R16 ;  /* 0x000000100210723e */ /* 0x008fc600000000ff */
[----:B------:R0:W5:Y:S01]  /*88350*/  LDL.LU R2, [R1+0x1fc8] ;  /* 0x001fc80001027983 */ /* 0x0001620000300800 */
[----:B------:R-:W-:Y:S02]  /*88360*/  F2FP.F16.F32.PACK_AB R21, R20, R21 ;  /* 0x000000151415723e */ /* 0x000fe400000000ff */
[----:B------:R-:W-:Y:S02]  /*88370*/  F2FP.F16.F32.PACK_AB R23, R0, R23 ;  /* 0x000000170017723e */ /* 0x000fe400000000ff */
[----:B------:R-:W-:Y:S02]  /*88380*/  F2FP.F16.F32.PACK_AB R22, R3, R22 ;  /* 0x000000160316723e */ /* 0x000fe400000000ff */
[----:B0---4-:R-:W-:-:S07]  /*88390*/  F2FP.F16.F32.PACK_AB R20, R29, R28 ;  /* 0x0000001c1d14723e */ /* 0x011fce00000000ff */
.L_x_1:
[----:B------:R-:W2:Y:S01]  /*883a0*/  LDL R3, [R1+0x1fc4] ;  /* 0x001fc40001037983 */ /* 0x000ea20000100800 */
[----:B------:R-:W2:Y:S01]  /*883b0*/  LDCU.64 UR6, c[0x0][0x398] ;  /* 0x00007300ff0677ac */ /* 0x000ea20008000a00 */
[----:B0----5:R-:W-:Y:S01]  /*883c0*/  VIADD R0, R2, 0x1 ;  /* 0x0000000102007836 */ /* 0x021fe20000000000 */
[----:B------:R-:W0:Y:S01]  /*883d0*/  S2UR UR5, SR_CgaCtaId ;  /* 0x00000000000579c3 */ /* 0x000e220000008800 */
[----:B------:R-:W1:Y:S01]  /*883e0*/  S2R R28, SR_TID.X ;  /* 0x00000000001c7919 */ /* 0x000e620000002100 */
[----:B------:R-:W3:Y:S01]  /*883f0*/  LDCU UR37, c[0x0][0x39c] ;  /* 0x00007380ff2577ac */ /* 0x000ee20008000800 */
[----:B------:R-:W4:Y:S01]  /*88400*/  S2R R29, SR_TID.X ;  /* 0x00000000001d7919 */ /* 0x000f220000002100 */
[----:B------:R-:W0:Y:S01]  /*88410*/  LDCU UR39, c[0x0][0x39c] ;  /* 0x00007380ff2777ac */ /* 0x000e220008000800 */
[----:B------:R-:W0:Y:S01]  /*88420*/  LDCU UR40, c[0x0][0x39c] ;  /* 0x00007380ff2877ac */ /* 0x000e220008000800 */
[----:B------:R-:W-:Y:S01]  /*88430*/  UMOV UR4, 0x400 ;  /* 0x0000040000047882 */ /* 0x000fe20000000000 */
[----:B------:R-:W1:Y:S01]  /*88440*/  LDCU UR38, c[0x0][0x39c] ;  /* 0x00007380ff2677ac */ /* 0x000e620008000800 */
[----:B------:R-:W1:Y:S01]  /*88450*/  LDCU UR41, c[0x0][0x39c] ;  /* 0x00007380ff2977ac */ /* 0x000e620008000800 */
[----:B------:R-:W1:Y:S01]  /*88460*/  LDCU UR66, c[0x0][0x3b4] ;  /* 0x00007680ff4277ac */ /* 0x000e620008000800 */
[----:B0-----:R-:W-:Y:S01]  /*88470*/  ULEA UR4, UR5, UR4, 0x18 ;  /* 0x0000000405047291 */ /* 0x001fe2000f8ec0ff */
[----:B------:R-:W0:Y:S01]  /*88480*/  LDCU UR28, c[0x0][0x3b8] ;  /* 0x00007700ff1c77ac */ /* 0x000e220008000800 */
[----:B-1----:R-:W-:Y:S01]  /*88490*/  IMAD.SHL.U32 R28, R28, 0x10, RZ ;  /* 0x000000101c1c7824 */ /* 0x002fe200078e00ff */
[----:B------:R-:W1:Y:S04]  /*884a0*/  LDCU UR67, c[0x0][0x39c] ;  /* 0x00007380ff4377ac */ /* 0x000e680008000800 */
[----:B------:R-:W-:Y:S01]  /*884b0*/  LOP3.LUT R28, R28, 0x1f0, RZ, 0xc0, !PT ;  /* 0x000001f01c1c7812 */ /* 0x000fe200078ec0ff */
[----:B------:R-:W0:Y:S01]  /*884c0*/  LDCU UR35, c[0x0][0x39c] ;  /* 0x00007380ff2377ac */ /* 0x000e220008000800 */
        /* <DEDUP_REMOVED lines=59> */
[----:B------:R-:W-:Y:S01]  /*88880*/  BAR.SYNC.DEFER_BLOCKING 0x0 ;  /* 0x0000000000007b1d */ /* 0x000fe20000010000 */
[----:B--2---:R-:W-:Y:S01]  /*88890*/  ISETP.GE.AND P0, PT, R3, UR6, PT ;  /* 0x0000000603007c0c */ /* 0x004fe2000bf06270 */
[----:B------:R-:W-:Y:S01]  /*888a0*/  VIADD R3, R2, 0x2 ;  /* 0x0000000202037836 */ /* 0x000fe20000000000 */
[----:B----4-:R-:W-:-:S03]  /*888b0*/  LOP3.LUT R29, R29, 0x3f, RZ, 0xc0, !PT ;  /* 0x0000003f1d1d7812 */ /* 0x010fc600078ec0ff */
[----:B------:R-:W2:Y:S01]  /*888c0*/  LDCU UR6, c[0x0][0x39c] ;  /* 0x00007380ff0677ac */ /* 0x000ea20008000800 */
[----:B---3--:R-:W-:Y:S01]  /*888d0*/  ISETP.LT.AND P1, PT, R0, UR37, !P0 ;  /* 0x0000002500007c0c */ /* 0x008fe2000c721270 */
[C---:B------:R-:W-:Y:S01]  /*888e0*/  VIADD R0, R2.reuse, 0x3 ;  /* 0x0000000302007836 */ /* 0x040fe20000000000 */
[----:B------:R-:W-:Y:S01]  /*888f0*/  ISETP.LT.AND P3, PT, R3, UR38, !P0 ;  /* 0x0000002603007c0c */ /* 0x000fe2000c761270 */
[----:B------:R-:W-:Y:S01]  /*88900*/  VIADD R3, R2, 0x5 ;  /* 0x0000000502037836 */ /* 0x000fe20000000000 */
[----:B------:R-:W3:Y:S02]  /*88910*/  LDCU UR37, c[0x0][0x3b8] ;  /* 0x00007700ff2577ac */ /* 0x000ee40008000800 */
[----:B------:R-:W-:Y:S01]  /*88920*/  ISETP.LT.AND P4, PT, R0, UR39, !P0 ;  /* 0x0000002700007c0c */ /* 0x000fe2000c781270 */
[----:B------:R-:W-:Y:S01]  /*88930*/  VIADD R0, R2, 0x4 ;  /* 0x0000000402007836 */ /* 0x000fe20000000000 */
[----:B------:R-:W-:Y:S01]  /*88940*/  ISETP.LT.AND P2, PT, R3, UR41, !P0 ;  /* 0x0000002903007c0c */ /* 0x000fe2000c741270 */
[----:B------:R-:W4:Y:S03]  /*88950*/  LDCU UR39, c[0x0][0x39c] ;  /* 0x00007380ff2777ac */ /* 0x000f260008000800 */
[----:B------:R-:W-:Y:S01]  /*88960*/  ISETP.LT.AND P6, PT, R0, UR40, !P0 ;  /* 0x0000002800007c0c */ /* 0x000fe2000c7c1270 */
[----:B------:R-:W0:Y:S01]  /*88970*/  LDCU UR38, c[0x0][0x3b8] ;  /* 0x00007700ff2677ac */ /* 0x000e220008000800 */
[----:B------:R-:W2:Y:S01]  /*88980*/  LDL.LU R0, [R1+0x1fb4] ;  /* 0x001fb40001007983 */ /* 0x000ea20000300800 */
[----:B------:R-:W-:Y:S01]  /*88990*/  LEA R3, R29, UR4, 0x4 ;  /* 0x000000041d037c11 */ /* 0x000fe2000f8e20ff */
[----:B------:R-:W0:Y:S01]  /*889a0*/  LDCU UR40, c[0x0][0x39c] ;  /* 0x00007380ff2877ac */ /* 0x000e220008000800 */
[----:B------:R-:W0:Y:S01]  /*889b0*/  LDCU UR41, c[0x0][0x3b8] ;  /* 0x00007700ff2977ac */ /* 0x000e220008000800 */
[----:B--2---:R-:W-:Y:S01]  /*889c0*/  IADD3 R0, PT, PT, R28, UR4, R0 ;  /* 0x000000041c007c10 */ /* 0x004fe2000fffe000 */
[----:B------:R-:W2:Y:S04]  /*889d0*/  LDCU.64 UR4, c[0x0][0x390] ;  /* 0x00007200ff0477ac */ /* 0x000ea80008000a00 */
[----:B------:R-:W-:Y:S04]  /*889e0*/  STSM.16.M88.4 [R0], R20 ;  /* 0x0000001400007844 */ /* 0x000fe80000000200 */
[----:B------:R0:W-:Y:S01]  /*889f0*/  STSM.16.M88.4 [R0+0x200], R16 ;  /* 0x0002001000007844 */ /* 0x0001e20000000200 */
[----:B------:R-:W-:Y:S06]  /*88a00*/  BAR.SYNC.DEFER_BLOCKING 0x0 ;  /* 0x0000000000007b1d */ /* 0x000fec0000010000 */
[----:B0-----:R-:W2:Y:S04]  /*88a10*/  LDL.LU R16, [R1] ;  /* 0x0000000001107983 */ /* 0x001ea80000300800 */
[----:B------:R-:W2:Y:S04]  /*88a20*/  LDL.LU R17, [R1+0x4] ;  /* 0x0000040001117983 */ /* 0x000ea80000300800 */
[----:B------:R-:W2:Y:S04]  /*88a30*/  LDL.LU R18, [R1+0x8] ;  /* 0x0000080001127983 */ /* 0x000ea80000300800 */
[----:B------:R-:W2:Y:S04]  /*88a40*/  LDL.LU R19, [R1+0xc] ;  /* 0x00000c0001137983 */ /* 0x000ea80000300800 */
[----:B------:R-:W0:Y:S04]  /*88a50*/  LDS.128 R20, [R3] ;  /* 0x0000000003147984 */ /* 0x000e280000000c00 */
[----:B0-----:R-:W-:Y:S04]  /*88a60*/  STL.64 [R1+0x2130], R22 ;  /* 0x0021301601007387 */ /* 0x001fe80000100a00 */
[----:B------:R-:W-:Y:S04]  /*88a70*/  STL.64 [R1+0x2128], R20 ;  /* 0x0021281401007387 */ /* 0x000fe80000100a00 */
[----:B------:R-:W0:Y:S01]  /*88a80*/  LDS.128 R20, [R3+0x400] ;  /* 0x0004000003147984 */ /* 0x000e220000000c00 */
[----:B------:R-:W-:Y:S06]  /*88a90*/  BAR.SYNC.DEFER_BLOCKING 0x0 ;  /* 0x0000000000007b1d */ /* 0x000fec0000010000 */
[----:B------:R-:W-:Y:S04]  /*88aa0*/  STSM.16.M88.4 [R0], R12 ;  /* 0x0000000c00007844 */ /* 0x000fe80000000200 */
[----:B------:R-:W-:Y:S01]  /*88ab0*/  STSM.16.M88.4 [R0+0x200], R8 ;  /* 0x0002000800007844 */ /* 0x000fe20000000200 */
[----:B------:R-:W-:Y:S06]  /*88ac0*/  BAR.SYNC.DEFER_BLOCKING 0x0 ;  /* 0x0000000000007b1d */ /* 0x000fec0000010000 */
[----:B0-----:R-:W-:Y:S04]  /*88ad0*/  STL.64 [R1+0x240], R20 ;  /* 0x0002401401007387 */ /* 0x001fe80000100a00 */
[----:B------:R-:W-:Y:S04]  /*88ae0*/  STL.64 [R1+0x248], R22 ;  /* 0x0002481601007387 */ /* 0x000fe80000100a00 */
[----:B------:R-:W0:Y:S04]  /*88af0*/  LDS.128 R12, [R3] ;  /* 0x00000000030c7984 */ /* 0x000e280000000c00 */
[----:B------:R-:W1:Y:S01]  /*88b00*/  LDS.128 R8, [R3+0x400] ;  /* 0x0004000003087984 */ /* 0x000e620000000c00 */
[----:B------:R-:W-:Y:S06]  /*88b10*/  BAR.SYNC.DEFER_BLOCKING 0x0 ;  /* 0x0000000000007b1d */ /* 0x000fec0000010000 */
[----:B------:R-:W-:Y:S04]  /*88b20*/  STSM.16.M88.4 [R0], R4 ;  /* 0x0000000400007844 */ /* 0x000fe80000000200 */
[----:B------:R-:W-:Y:S01]  /*88b30*/  STSM.16.M88.4 [R0+0x200], R24 ;  /* 0x0002001800007844 */ /* 0x000fe20000000200 */
[----:B------:R-:W-:Y:S06]  /*88b40*/  BAR.SYNC.DEFER_BLOCKING 0x0 ;  /* 0x0000000000007b1d */ /* 0x000fec0000010000 */
[----:B0-----:R-:W-:Y:S04]  /*88b50*/  STL.64 [R1+0x270], R12 ;  /* 0x0002700c01007387 */ /* 0x001fe80000100a00 */
[----:B------:R-:W-:Y:S04]  /*88b60*/  STL.64 [R1+0x278], R14 ;  /* 0x0002780e01007387 */ /* 0x000fe80000100a00 */
[----:B-1----:R-:W-:Y:S04]  /*88b70*/  STL.64 [R1+0x280], R8 ;  /* 0x0002800801007387 */ /* 0x002fe80000100a00 */
[----:B------:R-:W-:Y:S04]  /*88b80*/  STL.64 [R1+0x288], R10 ;  /* 0x0002880a01007387 */ /* 0x000fe80000100a00 */
[----:B------:R-:W0:Y:S04]  /*88b90*/  LDS.128 R8, [R3] ;  /* 0x0000000003087984 */ /* 0x000e280000000c00 */
[----:B------:R-:W1:Y:S01]  /*88ba0*/  LDS.128 R4, [R3+0x400] ;  /* 0x0004000003047984 */ /* 0x000e620000000c00 */
[----:B------:R-:W-:Y:S06]  /*88bb0*/  BAR.SYNC.DEFER_BLOCKING 0x0 ;  /* 0x0000000000007b1d */ /* 0x000fec0000010000 */
[----:B------:R-:W-:Y:S04]  /*88bc0*/  STL.64 [R1+0x21b8], R26 ;  /* 0x0021b81a01007387 */ /* 0x000fe80000100a00 */
[----:B0-----:R-:W-:Y:S04]  /*88bd0*/  STL.64 [R1+0x290], R8 ;  /* 0x0002900801007387 */ /* 0x001fe80000100a00 */
[----:B------:R-:W-:Y:S04]  /*88be0*/  STL.64 [R1+0x298], R10 ;  /* 0x0002980a01007387 */ /* 0x000fe80000100a00 */
[----:B-1----:R-:W-:Y:S04]  /*88bf0*/  STL.64 [R1+0x2a0], R4 ;  /* 0x0002a00401007387 */ /* 0x002fe80000100a00 */
[----:B------:R-:W-:Y:S04]  /*88c00*/  STL.64 [R1+0x2a8], R6 ;  /* 0x0002a80601007387 */ /* 0x000fe80000100a00 */
[----:B--2---:R0:W-:Y:S04]  /*88c10*/  STSM.16.M88.4 [R0], R16 ;  /* 0x0000001000007844 */ /* 0x0041e80000000200 */
        /* <DEDUP_REMOVED lines=14> */
[----:B------:R-:W-:Y:S01]  /*88d00*/  STSM.16.M88.4 [R0+0x200], R16 ;  /* 0x0002001000007844 */ /* 0x000fe20000000200 */
[----:B------:R-:W-:Y:S06]  /*88d10*/  BAR.SYNC.DEFER_BLOCKING 0x0 ;  /* 0x0000000000007b1d */ /* 0x000fec0000010000 */
[----:B--2---:R-:W-:Y:S04]  /*88d20*/  STL.64 [R1+0x22e8], R26 ;  /* 0x0022e81a01007387 */ /* 0x004fe80000100a00 */
[----:B------:R0:W-:Y:S04]  /*88d30*/  STL.64 [R1+0x22e0], R24 ;  /* 0x0022e01801007387 */ /* 0x0001e80000100a00 */
[----:B0-----:R-:W2:Y:S04]  /*88d40*/  LDL.LU R24, [R1+0x20] ;  /* 0x0000200001187983 */ /* 0x001ea80000300800 */
[----:B------:R-:W2:Y:S04]  /*88d50*/  LDL.LU R25, [R1+0x24] ;  /* 0x0000240001197983 */ /* 0x000ea80000300800 */
[----:B------:R-:W2:Y:S04]  /*88d60*/  LDL.LU R26, [R1+0x28] ;  /* 0x00002800011a7983 */ /* 0x000ea80000300800 */
[----:B------:R-:W2:Y:S04]  /*88d70*/  LDL.LU R27, [R1+0x2c] ;  /* 0x00002c00011b7983 */ /* 0x000ea80000300800 */
[----:B--2---:R-:W-:Y:S04]  /*88d80*/  STL.64 [R1+0x22f8], R26 ;  /* 0x0022f81a01007387 */ /* 0x004fe80000100a00 */
[----:B------:R-:W-:Y:S04]  /*88d90*/  STL.64 [R1+0x22f0], R24 ;  /* 0x0022f01801007387 */ /* 0x000fe80000100a00 */
[----:B------:R-:W0:Y:S04]  /*88da0*/  LDS.128 R24, [R3] ;  /* 0x0000000003187984 */ /* 0x000e280000000c00 */
        /* <DEDUP_REMOVED lines=20> */
[----:B0-----:R-:W-:Y:S04]  /*88ef0*/  STL.64 [R1], R24 ;  /* 0x0000001801007387 */ /* 0x001fe80000100a00 */
[----:B------:R-:W-:Y:S04]  /*88f00*/  STL.64 [R1+0x8], R26 ;  /* 0x0000081a01007387 */ /* 0x000fe80000100a00 */
[----:B------:R-:W0:Y:S04]  /*88f10*/  LDS.128 R24, [R3+0x400] ;  /* 0x0004000003187984 */ /* 0x000e280000000c00 */
[----:B0-----:R-:W-:Y:S04]  /*88f20*/  STL.64 [R1+0x10], R24 ;  /* 0x0000101801007387 */ /* 0x001fe80000100a00 */
[----:B------:R0:W-:Y:S04]  /*88f30*/  STL.64 [R1+0x18], R26 ;  /* 0x0000181a01007387 */ /* 0x0001e80000100a00 */
[----:B0-----:R-:W2:Y:S04]  /*88f40*/  LDL.LU.64 R26, [R1+0x22f8] ;  /* 0x0022f800011a7983 */ /* 0x001ea80000300a00 */
[----:B------:R-:W2:Y:S01]  /*88f50*/  LDL.LU.64 R24, [R1+0x22f0] ;  /* 0x0022f00001187983 */ /* 0x000ea20000300a00 */
[----:B------:R-:W-:Y:S06]  /*88f60*/  BAR.SYNC.DEFER_BLOCKING 0x0 ;  /* 0x0000000000007b1d */ /* 0x000fec0000010000 */
[----:B--2---:R0:W-:Y:S04]  /*88f70*/  STSM.16.M88.4 [R0], R24 ;  /* 0x0000001800007844 */ /* 0x0041e80000000200 */
[----:B0-----:R-:W2:Y:S04]  /*88f80*/  LDL.LU.64 R26, [R1+0x22e8] ;  /* 0x0022e800011a7983 */ /* 0x001ea80000300a00 */
[----:B------:R-:W2:Y:S04]  /*88f90*/  LDL.LU.64 R24, [R1+0x22e0] ;  /* 0x0022e00001187983 */ /* 0x000ea80000300a00 */
[----:B--2---:R-:W-:Y:S01]  /*88fa0*/  STSM.16.M88.4 [R0+0x200], R24 ;  /* 0x0002001800007844 */ /* 0x004fe20000000200 */
[----:B------:R-:W-:Y:S06]  /*88fb0*/  BAR.SYNC.DEFER_BLOCKING 0x0 ;  /* 0x0000000000007b1d */ /* 0x000fec0000010000 */
[----:B------:R-:W0:Y:S04]  /*88fc0*/  LDS.128 R24, [R3] ;  /* 0x0000000003187984 */ /* 0x000e280000000c00 */
[----:B0-----:R-:W-:Y:S04]  /*88fd0*/  STL.64 [R1+0x20], R24 ;  /* 0x0000201801007387 */ /* 0x001fe80000100a00 */
[----:B------:R-:W-:Y:S04]  /*88fe0*/  STL.64 [R1+0x28], R26 ;  /* 0x0000281a01007387 */ /* 0x000fe80000100a00 */
[----:B------:R-:W0:Y:S04]  /*88ff0*/  LDS.128 R24, [R3+0x400] ;  /* 0x0004000003187984 */ /* 0x000e280000000c00 */
[----:B0-----:R-:W-:Y:S04]  /*89000*/  STL.64 [R1+0x30], R24 ;  /* 0x0000301801007387 */ /* 0x001fe80000100a00 */
[----:B------:R0:W-:Y:S04]  /*89010*/  STL.64 [R1+0x38], R26 ;  /* 0x0000381a01007387 */ /* 0x0001e80000100a00 */
[----:B0-----:R-:W2:Y:S04]  /*89020*/  LDL.LU.64 R26, [R1+0x22d8] ;  /* 0x0022d800011a7983 */ /* 0x001ea80000300a00 */
[----:B------:R-:W2:Y:S01]  /*89030*/  LDL.LU.64 R24, [R1+0x22d0] ;  /* 0x0022d00001187983 */ /* 0x000ea20000300a00 */
[----:B------:R-:W-:Y:S06]  /*89040*/  BAR.SYNC.DEFER_BLOCKING 0x0 ;  /* 0x0000000000007b1d */ /* 0x000fec0000010000 */
[----:B--2---:R-:W-:Y:S04]  /*89050*/  STSM.16.M88.4 [R0], R24 ;  /* 0x0000001800007844 */ /* 0x004fe80000000200 */
[----:B------:R-:W-:Y:S01]  /*89060*/  STSM.16.M88.4 [R0+0x200], R4 ;  /* 0x0002000400007844 */ /* 0x000fe20000000200 */
[----:B------:R-:W-:Y:S06]  /*89070*/  BAR.SYNC.DEFER_BLOCKING 0x0 ;  /* 0x0000000000007b1d */ /* 0x000fec0000010000 */
[----:B------:R-:W-:Y:S04]  /*89080*/  LDS.128 R24, [R3] ;  /* 0x0000000003187984 */ /* 0x000fe80000000c00 */
[----:B------:R-:W0:Y:S01]  /*89090*/  LDS.128 R4, [R3+0x400] ;  /* 0x0004000003047984 */ /* 0x000e220000000c00 */
[----:B------:R-:W-:Y:S06]  /*890a0*/  BAR.SYNC.DEFER_BLOCKING 0x0 ;  /* 0x0000000000007b1d */ /* 0x000fec0000010000 */
[----:B------:R-:W-:Y:S04]  /*890b0*/  STSM.16.M88.4 [R0], R8 ;  /* 0x0000000800007844 */ /* 0x000fe80000000200 */
[----:B------:R-:W-:Y:S01]  /*890c0*/  STSM.16.M88.4 [R0+0x200], R12 ;  /* 0x0002000c00007844 */ /* 0x000fe20000000200 */
[----:B------:R-:W-:Y:S01]  /*890d0*/  BAR.SYNC.DEFER_BLOCKING 0x0 ;  /* 0x0000000000007b1d */ /* 0x000fe20000010000 */
[----:B0-----:R-:W-:-:S05]  /*890e0*/  IMAD.MOV.U32 R29, RZ, RZ, R7 ;  /* 0x000000ffff1d7224 */ /* 0x001fca00078e0007 */
[----:B------:R-:W-:Y:S04]  /*890f0*/  STL.64 [R1+0x50], R4 ;  /* 0x0000500401007387 */ /* 0x000fe80000100a00 */
[----:B------:R-:W-:Y:S04]  /*89100*/  STL.64 [R1+0x40], R24 ;  /* 0x0000401801007387 */ /* 0x000fe80000100a00 */
[----:B------:R-:W-:Y:S04]  /*89110*/  STL.64 [R1+0x48], R26 ;  /* 0x0000481a01007387 */ /* 0x000fe80000100a00 */
[----:B------:R-:W-:Y:S04]  /*89120*/  STL [R1+0x58], R6 ;  /* 0x0000580601007387 */ /* 0x000fe80000100800 */
        /* <DEDUP_REMOVED lines=11> */
[----:B------:R-:W1:Y:S04]  /*891e0*/  LDS.128 R4, [R3+0x400] ;  /* 0x0004000003047984 */ /* 0x000e680000000c00 */
[----:B0-----:R-:W-:Y:S04]  /*891f0*/  STL.64 [R1+0x2160], R14 ;  /* 0x0021600e01007387 */ /* 0x001fe80000100a00 */
[----:B------:R-:W-:Y:S01]  /*89200*/  STL.64 [R1+0x2158], R12 ;  /* 0x0021580c01007387 */ /* 0x000fe20000100a00 */
[----:B-1----:R-:W-:-:S03]  /*89210*/  IMAD.MOV.U32 R28, RZ, RZ, R4 ;  /* 0x000000ffff1c7224 */ /* 0x002fc600078e0004 */
[----:B------:R-:W-:Y:S04]  /*89220*/  STL [R1+0x2d4], R5 ;  /* 0x0002d40501007387 */ /* 0x000fe80000100800 */
[----:B------:R-:W-:Y:S04]  /*89230*/  STL.64 [R1+0x2d8], R6 ;  /* 0x0002d80601007387 */ /* 0x000fe80000100a00 */
[----:B------:R-:W2:Y:S04]  /*89240*/  LDL.LU R8, [R1+0xf0] ;  /* 0x0000f00001087983 */ /* 0x000ea80000300800 */
[----:B------:R-:W2:Y:S04]  /*89250*/  LDL.LU R9, [R1+0xf4] ;  /* 0x0000f40001097983 */ /* 0x000ea80000300800 */
[----:B------:R-:W2:Y:S04]  /*89260*/  LDL.LU R10, [R1+0xf8] ;  /* 0x0000f800010a7983 */ /* 0x000ea80000300800 */
[----:B------:R-:W2:Y:S01]  /*89270*/  LDL.LU R11, [R1+0xfc] ;  /* 0x0000fc00010b7983 */ /* 0x000ea20000300800 */
        /* <DEDUP_REMOVED lines=67> */
[----:B------:R-:W0:Y:S01]  /*896b0*/  LDS.128 R8, [R3+0x400] ;  /* 0x0004000003087984 */ /* 0x000e220000000c00 */
[----:B------:R-:W-:Y:S06]  /*896c0*/  BAR.SYNC.DEFER_BLOCKING 0x0 ;  /* 0x0000000000007b1d */ /* 0x000fec0000010000 */
[----:B0-----:R-:W-:Y:S04]  /*896d0*/  STL.64 [R1+0xa50], R8 ;  /* 0x000a500801007387 */ /* 0x001fe80000100a00 */
[----:B------:R0:W-:Y:S04]  /*896e0*/  STL.64 [R1+0xa58], R10 ;  /* 0x000a580a01007387 */ /* 0x0001e80000100a00 */
[----:B0-----:R-:W2:Y:S04]  /*896f0*/  LDL.LU.64 R10, [R1+0x2298] ;  /* 0x00229800010a7983 */ /* 0x001ea80000300a00 */
[----:B------:R-:W2:Y:S04]  /*89700*/  LDL.LU.64 R8, [R1+0x2290] ;  /* 0x0022900001087983 */ /* 0x000ea80000300a00 */
[----:B---3--:R-:W-:Y:S04]  /*89710*/  STSM.16.M88.4 [R0], R12 ;  /* 0x0000000c00007844 */ /* 0x008fe80000000200 */
[----:B--2---:R-:W-:Y:S01]  /*89720*/  STSM.16.M88.4 [R0+0x200], R8 ;  /* 0x0002000800007844 */ /* 0x004fe20000000200 */
[----:B------:R-:W-:Y:S06]  /*89730*/  BAR.SYNC.DEFER_BLOCKING 0x0 ;  /* 0x0000000000007b1d */ /* 0x000fec0000010000 */
        /* <DEDUP_REMOVED lines=13> */
[----:B------:R-:W-:Y:S04]  /*89810*/  STSM.16.M88.4 [R0], R20 ;  /* 0x0000001400007844 */ /* 0x000fe80000000200 */
[----:B------:R-:W-:Y:S01]  /*89820*/  STSM.16.M88.4 [R0+0x200], R16 ;  /* 0x0002001000007844 */ /* 0x000fe20000000200 */
[----:B------:R-:W-:Y:S06]  /*89830*/  BAR.SYNC.DEFER_BLOCKING 0x0 ;  /* 0x0000000000007b1d */ /* 0x000fec0000010000 */
[----:B0-----:R0:W-:Y:S04]  /*89840*/  STL.64 [R1+0x9b0], R8 ;  /* 0x0009b00801007387 */ /* 0x0011e80000100a00 */
[----:B------:R-:W-:Y:S04]  /*89850*/  STL.64 [R1+0x9b8], R10 ;  /* 0x0009b80a01007387 */ /* 0x000fe80000100a00 */
[----:B-1----:R-:W-:Y:S04]  /*89860*/  STL.64 [R1+0x9a0], R4 ;  /* 0x0009a00401007387 */ /* 0x002fe80000100a00 */
[----:B------:R-:W-:Y:S04]  /*89870*/  STL.64 [R1+0x9a8], R6 ;  /* 0x0009a80601007387 */ /* 0x000fe80000100a00 */
[----:B------:R-:W1:Y:S04]  /*89880*/  LDS.128 R12, [R3] ;  /* 0x00000000030c7984 */ /* 0x000e680000000c00 */
[----:B------:R-:W2:Y:S04]  /*89890*/  LDS.128 R4, [R3+0x400] ;  /* 0x0004000003047984 */ /* 0x000ea80000000c00 */
[----:B0-----:R-:W3:Y:S04]  /*898a0*/  LDL.LU R8, [R1+0x190] ;  /* 0x0001900001087983 */ /* 0x001ee80000300800 */
[----:B-1----:R-:W-:Y:S04]  /*898b0*/  STL.64 [R1+0x980], R12 ;  /* 0x0009800c01007387 */ /* 0x002fe80000100a00 */
[----:B------:R-:W-:Y:S04]  /*898c0*/  STL.64 [R1+0x988], R14 ;  /* 0x0009880e01007387 */ /* 0x000fe80000100a00 */
[----:B--2---:R-:W-:Y:S04]  /*898d0*/  STL.64 [R1+0x970], R4 ;  /* 0x0009700401007387 */ /* 0x004fe80000100a00 */
[----:B------:R-:W-:Y:S04]  /*898e0*/  STL.64 [R1+0x978], R6 ;  /* 0x0009780601007387 */ /* 0x000fe80000100a00 */
[----:B------:R-:W3:Y:S04]  /*898f0*/  LDL.LU R9, [R1+0x194] ;  /* 0x0001940001097983 */ /* 0x000ee80000300800 */
[----:B------:R-:W2:Y:S04]  /*89900*/  LDL.LU R10, [R1+0x198] ;  /* 0x00019800010a7983 */ /* 0x000ea80000300800 */
[----:B------:R-:W2:Y:S01]  /*89910*/  LDL.LU R11, [R1+0x19c] ;  /* 0x00019c00010b7983 */ /* 0x000ea20000300800 */
[----:B------:R-:W-:Y:S06]  /*89920*/  BAR.SYNC.DEFER_BLOCKING 0x0 ;  /* 0x0000000000007b1d */ /* 0x000fec0000010000 */
[----:B--2---:R-:W-:Y:S04]  /*89930*/  STL.64 [R1+0x2258], R10 ;  /* 0x0022580a01007387 */ /* 0x004fe80000100a00 */
[----:B---3--:R0:W-:Y:S04]  /*89940*/  STL.64 [R1+0x2250], R8 ;  /* 0x0022500801007387 */ /* 0x0081e80000100a00 */
        /* <DEDUP_REMOVED lines=193> */
[----:B------:R-:W-:Y:S04]  /*8a560*/  STSM.16.M88.4 [R0+0x200], R16 ;  /* 0x0002001000007844 */ /* 0x000fe80000000200 */
[----:B0-----:R-:W-:Y:S04]  /*8a570*/  STL.64 [R1+0xa60], R8 ;  /* 0x000a600801007387 */ /* 0x001fe80000100a00 */
[----:B------:R-:W-:Y:S01]  /*8a580*/  STL.64 [R1+0xa68], R10 ;  /* 0x000a680a01007387 */ /* 0x000fe20000100a00 */
[----:B------:R-:W-:Y:S06]  /*8a590*/  BAR.SYNC.DEFER_BLOCKING 0x0 ;  /* 0x0000000000007b1d */ /* 0x000fec0000010000 */
[----:B-1----:R-:W-:Y:S04]  /*8a5a0*/  STL.64 [R1+0xa70], R4 ;  /* 0x000a700401007387 */ /* 0x002fe80000100a00 */
[----:B------:R-:W-:Y:S04]  /*8a5b0*/  STL.64 [R1+0xa78], R6 ;  /* 0x000a780601007387 */ /* 0x000fe80000100a00 */
[----:B------:R-:W2:Y:S04]  /*8a5c0*/  LDL.LU R24, [R1+0x4a0] ;  /* 0x0004a00001187983 */ /* 0x000ea80000300800 */
[----:B------:R-:W0:Y:S04]  /*8a5d0*/  LDS.128 R8, [R3] ;  /* 0x0000000003087984 */ /* 0x000e280000000c00 */
[----:B------:R-:W1:Y:S04]  /*8a5e0*/  LDS.128 R4, [R3+0x400] ;  /* 0x0004000003047984 */ /* 0x000e680000000c00 */
[----:B0-----:R-:W-:Y:S04]  /*8a5f0*/  STL.64 [R1+0xa80], R8 ;  /* 0x000a800801007387 */ /* 0x001fe80000100a00 */
[----:B------:R-:W-:Y:S04]  /*8a600*/  STL.64 [R1+0xa88], R10 ;  /* 0x000a880a01007387 */ /* 0x000fe80000100a00 */
[----:B-1----:R-:W-:Y:S04]  /*8a610*/  STL.64 [R1+0xa90], R4 ;  /* 0x000a900401007387 */ /* 0x002fe80000100a00 */
[----:B------:R-:W-:Y:S04]  /*8a620*/  STL.64 [R1+0xa98], R6 ;  /* 0x000a980601007387 */ /* 0x000fe80000100a00 */
[----:B------:R-:W2:Y:S04]  /*8a630*/  LDL.LU R25, [R1+0x4a4] ;  /* 0x0004a40001197983 */ /* 0x000ea80000300800 */
[----:B------:R-:W3:Y:S04]  /*8a640*/  LDL.LU R26, [R1+0x4a8] ;  /* 0x0004a800011a7983 */ /* 0x000ee80000300800 */
[----:B------:R-:W3:Y:S01]  /*8a650*/  LDL.LU R27, [R1+0x4ac] ;  /* 0x0004ac00011b7983 */ /* 0x000ee20000300800 */
[----:B------:R-:W-:Y:S06]  /*8a660*/  BAR.SYNC.DEFER_BLOCKING 0x0 ;  /* 0x0000000000007b1d */ /* 0x000fec0000010000 */
        /* <DEDUP_REMOVED lines=85> */
[----:B---3--:R-:W-:Y:S04]  /*8abc0*/  STSM.16.M88.4 [R0], R12 ;  /* 0x0000000c00007844 */ /* 0x008fe80000000200 */
[----:B------:R-:W-:Y:S01]  /*8abd0*/  STSM.16.M88.4 [R0+0x200], R8 ;  /* 0x0002000800007844 */ /* 0x000fe20000000200 */
[----:B------:R-:W-:Y:S06]  /*8abe0*/  BAR.SYNC.DEFER_BLOCKING 0x0 ;  /* 0x0000000000007b1d */ /* 0x000fec0000010000 */
[----:B------:R-:W1:Y:S04]  /*8abf0*/  LDS.128 R12, [R3] ;  /* 0x00000000030c7984 */ /* 0x000e680000000c00 */
[----:B------:R-:W2:Y:S01]  /*8ac00*/  LDS.128 R8, [R3+0x400] ;  /* 0x0004000003087984 */ /* 0x000ea20000000c00 */
[----:B------:R-:W-:Y:S06]  /*8ac10*/  BAR.SYNC.DEFER_BLOCKING 0x0 ;  /* 0x0000000000007b1d */ /* 0x000fec0000010000 */
[----:B0-----:R-:W-:Y:S04]  /*8ac20*/  STL.64 [R1+0xbc0], R24 ;  /* 0x000bc01801007387 */ /* 0x001fe80000100a00 */
[----:B------:R0:W-:Y:S04]  /*8ac30*/  STL.64 [R1+0xbc8], R26 ;  /* 0x000bc81a01007387 */ /* 0x0001e80000100a00 */
[----:B0-----:R-:W3:Y:S04]  /*8ac40*/  LDL.LU.64 R26, [R1+0x21b8] ;  /* 0x0021b800011a7983 */ /* 0x001ee80000300a00 */
[----:B------:R-:W-:Y:S04]  /*8ac50*/  STSM.16.M88.4 [R0], R4 ;  /* 0x0000000400007844 */ /* 0x000fe80000000200 */
[----:B-1----:R-:W-:Y:S04]  /*8ac60*/  STL.64 [R1+0xbf0], R12 ;  /* 0x000bf00c01007387 */ /* 0x002fe80000100a00 */
[----:B------:R-:W-:Y:S04]  /*8ac70*/  STL.64 [R1+0xbf8], R14 ;  /* 0x000bf80e01007387 */ /* 0x000fe80000100a00 */
[----:B--2---:R-:W-:Y:S04]  /*8ac80*/  STL.64 [R1+0xc30], R8 ;  /* 0x000c300801007387 */ /* 0x004fe80000100a00 */
[----:B------:R-:W-:Y:S04]  /*8ac90*/  STL.64 [R1+0xc38], R10 ;  /* 0x000c380a01007387 */ /* 0x000fe80000100a00 */
[----:B------:R0:W-:Y:S04]  /*8aca0*/  STSM.16.M88.4 [R0+0x200], R20 ;  /* 0x0002001400007844 */ /* 0x0001e80000000200 */
[----:B0-----:R-:W2:Y:S04]  /*8acb0*/  LDL.LU R20, [R1+0xa20] ;  /* 0x000a200001147983 */ /* 0x001ea80000300800 */
        /* <DEDUP_REMOVED lines=79> */
[----:B------:R0:W-:Y:S04]  /*8b1b0*/  STSM.16.M88.4 [R0], R12 ;  /* 0x0000000c00007844 */ /* 0x0001e80000000200 */
[----:B------:R-:W-:Y:S01]  /*8b1c0*/  STSM.16.M88.4 [R0+0x200], R8 ;  /* 0x0002000800007844 */ /* 0x000fe20000000200 */
[----:B------:R-:W-:Y:S06]  /*8b1d0*/  BAR.SYNC.DEFER_BLOCKING 0x0 ;  /* 0x0000000000007b1d */ /* 0x000fec0000010000 */
[----:B0-----:R-:W3:Y:S04]  /*8b1e0*/  LDL.LU.64 R14, [R1+0x2160] ;  /* 0x00216000010e7983 */ /* 0x001ee80000300a00 */
[----:B------:R-:W3:Y:S04]  /*8b1f0*/  LDL.LU.64 R12, [R1+0x2158] ;  /* 0x00215800010c7983 */ /* 0x000ee80000300a00 */
[----:B------:R-:W0:Y:S04]  /*8b200*/  LDS.128 R8, [R3] ;  /* 0x0000000003087984 */ /* 0x000e280000000c00 */
[----:B0-----:R-:W-:Y:S04]  /*8b210*/  STL.64 [R1+0xd30], R8 ;  /* 0x000d300801007387 */ /* 0x001fe80000100a00 */
[----:B------:R-:W-:Y:S04]  /*8b220*/  STL.64 [R1+0xd38], R10 ;  /* 0x000d380a01007387 */ /* 0x000fe80000100a00 */
[----:B------:R-:W0:Y:S01]  /*8b230*/  LDS.128 R8, [R3+0x400] ;  /* 0x0004000003087984 */ /* 0x000e220000000c00 */
[----:B------:R-:W-:Y:S06]  /*8b240*/  BAR.SYNC.DEFER_BLOCKING 0x0 ;  /* 0x0000000000007b1d */ /* 0x000fec0000010000 */
[----:B------:R-:W-:Y:S04]  /*8b250*/  STSM.16.M88.4 [R0], R4 ;  /* 0x0000000400007844 */ /* 0x000fe80000000200 */
[----:B0-----:R-:W-:Y:S04]  /*8b260*/  STL.64 [R1+0xd60], R8 ;  /* 0x000d600801007387 */ /* 0x001fe80000100a00 */
[----:B------:R0:W-:Y:S04]  /*8b270*/  STL.64 [R1+0xd68], R10 ;  /* 0x000d680a01007387 */ /* 0x0001e80000100a00 */
[----:B0-----:R-:W3:Y:S04]  /*8b280*/  LDL.LU.64 R10, [R1+0x2150] ;  /* 0x00215000010a7983 */ /* 0x001ee80000300a00 */
[----:B------:R-:W3:Y:S04]  /*8b290*/  LDL.LU.64 R8, [R1+0x2148] ;  /* 0x0021480001087983 */ /* 0x000ee80000300a00 */
[----:B------:R-:W-:Y:S04]  /*8b2a0*/  STL [R1+0x20d8], R3 ;  /* 0x0020d80301007387 */ /* 0x000fe80000100800 */
[----:B------:R-:W3:Y:S04]  /*8b2b0*/  LDL.LU.64 R6, [R1+0x2140] ;  /* 0x0021400001067983 */ /* 0x000ee80000300a00 */
[----:B------:R-:W3:Y:S04]  /*8b2c0*/  LDL.LU.64 R4, [R1+0x2138] ;  /* 0x0021380001047983 */ /* 0x000ee80000300a00 */
[----:B--2---:R0:W-:Y:S04]  /*8b2d0*/  STSM.16.M88.4 [R0+0x200], R20 ;  /* 0x0002001400007844 */ /* 0x0041e80000000200 */
[----:B0-----:R-:W2:Y:S04]  /*8b2e0*/  LDL.LU.64 R22, [R1+0x2130] ;  /* 0x0021300001167983 */ /* 0x001ea80000300a00 */
[----:B------:R-:W2:Y:S01]  /*8b2f0*/  LDL.LU.64 R20, [R1+0x2128] ;  /* 0x0021280001147983 */ /* 0x000ea20000300a00 */
[----:B------:R-:W-:Y:S01]  /*8b300*/  IMAD R16, R19, UR66, RZ ;  /* 0x0000004213107c24 */ /* 0x000fe2000f8e02ff */
[----:B------:R-:W0:Y:S01]  /*8b310*/  LDCU UR66, c[0x0][0x39c] ;  /* 0x00007380ff4277ac */ /* 0x000e220008000800 */
[----:B------:R-:W-:Y:S01]  /*8b320*/  IMAD R24, R2, UR28, RZ ;  /* 0x0000001c02187c24 */ /* 0x000fe2000f8e02ff */
[----:B------:R-:W4:Y:S01]  /*8b330*/  LDL.LU R3, [R1+0x24c] ;  /* 0x00024c0001037983 */ /* 0x000f220000300800 */
[----:B------:R-:W-:Y:S01]  /*8b340*/  BAR.SYNC.DEFER_BLOCKING 0x0 ;  /* 0x0000000000007b1d */ /* 0x000fe20000010000 */
[----:B------:R-:W-:-:S04]  /*8b350*/  LEA R17, P5, R16, UR4, 0x1 ;  /* 0x0000000410117c11 */ /* 0x000fc8000f8a08ff */
[----:B------:R-:W-:Y:S01]  /*8b360*/  LEA.HI.X.SX32 R16, R16, UR5, 0x1, P5 ;  /* 0x0000000510107c11 */ /* 0x000fe2000a8f0eff */
[C---:B------:R-:W-:Y:S01]  /*8b370*/  VIADD R0, R24.reuse, UR28 ;  /* 0x0000001c18007c36 */ /* 0x040fe20008000000 */
[C---:B------:R-:W-:Y:S01]  /*8b380*/  LEA R18, P5, R24.reuse, R17, 0x1 ;  /* 0x0000001118127211 */ /* 0x040fe200078a08ff */
[----:B------:R-:W1:Y:S03]  /*8b390*/  LDCU UR4, c[0x0][0x39c] ;  /* 0x00007380ff0477ac */ /* 0x000e660008000800 */
[----:B------:R-:W-:Y:S01]  /*8b3a0*/  LEA.HI.X.SX32 R19, R24, R16, 0x1, P5 ;  /* 0x0000001018137211 */ /* 0x000fe200028f0eff */
[----:B------:R-:W0:Y:S01]  /*8b3b0*/  LDCU UR5, c[0x0][0x3b8] ;  /* 0x00007700ff0577ac */ /* 0x000e220008000800 */
[----:B------:R-:W-:Y:S01]  /*8b3c0*/  ISETP.LT.AND P5, PT, R2, UR67, !P0 ;  /* 0x0000004302007c0c */ /* 0x000fe2000c7a1270 */
[----:B------:R-:W0:-:S12]  /*8b3d0*/  LDCU UR67, c[0x0][0x39c] ;  /* 0x00007380ff4377ac */ /* 0x000e180008000800 */
[----:B--2---:R-:W-:Y:S01]  /*8b3e0*/  @P5 STG.E.U16 desc[UR8][R18.64], R20 ;  /* 0x0000001412005986 */ /* 0x004fe2000c101508 */
[----:B------:R-:W-:Y:S02]  /*8b3f0*/  LEA R24, P5, R0, R17, 0x1 ;  /* 0x0000001100187211 */ /* 0x000fe400078a08ff */
[----:B---3--:R-:W-:Y:S02]  /*8b400*/  PRMT R26, R20, 0x7632, R26 ;  /* 0x00007632141a7816 */ /* 0x008fe4000000001a */
[----:B------:R-:W-:-:S05]  /*8b410*/  LEA.HI.X.SX32 R25, R0, R16, 0x1, P5 ;  /* 0x0000001000197211 */ /* 0x000fca00028f0eff */
[----:B------:R2:W-:Y:S04]  /*8b420*/  @P1 STG.E.U16 desc[UR8][R24.64], R26 ;  /* 0x0000001a18001986 */ /* 0x0005e8000c101508 */
[----:B--2---:R-:W2:Y:S01]  /*8b430*/  LDL.LU R26, [R1+0x240] ;  /* 0x00024000011a7983 */ /* 0x004ea20000300800 */
[----:B------:R-:W-:-:S04]  /*8b440*/  VIADD R19, R0, UR28 ;  /* 0x0000001c00137c36 */ /* 0x000fc80008000000 */
[C---:B------:R-:W-:Y:S01]  /*8b450*/  VIADD R0, R19.reuse, UR28 ;  /* 0x0000001c13007c36 */ /* 0x040fe20008000000 */
[----:B------:R-:W-:-:S04]  /*8b460*/  LEA R18, P5, R19, R17, 0x1 ;  /* 0x0000001113127211 */ /* 0x000fc800078a08ff */
[----:B------:R-:W-:Y:S02]  /*8b470*/  LEA.HI.X.SX32 R19, R19, R16, 0x1, P5 ;  /* 0x0000001013137211 */ /* 0x000fe400028f0eff */
[----:B------:R-:W-:-:S03]  /*8b480*/  LEA R24, P5, R0, R17, 0x1 ;  /* 0x0000001100187211 */ /* 0x000fc600078a08ff */
[----:B------:R3:W-:Y:S01]  /*8b490*/  @P3 STG.E.U16 desc[UR8][R18.64], R21 ;  /* 0x0000001512003986 */ /* 0x0007e2000c101508 */
[----:B------:R-:W-:Y:S01]  /*8b4a0*/  LEA.HI.X.SX32 R25, R0, R16, 0x1, P5 ;  /* 0x0000001000197211 */ /* 0x000fe200028f0eff */
[C---:B------:R-:W-:Y:S02]  /*8b4b0*/  VIADD R20, R2.reuse, 0x6 ;  /* 0x0000000602147836 */ /* 0x040fe40000000000 */
[----:B---3--:R-:W-:Y:S01]  /*8b4c0*/  VIADD R18, R2, 0x7 ;  /* 0x0000000702127836 */ /* 0x008fe20000000000 */
[----:B------:R-:W-:Y:S01]  /*8b4d0*/  PRMT R21, R21, 0x7632, R21 ;  /* 0x0000763215157816 */ /* 0x000fe20000000015 */
[----:B------:R-:W-:-:S03]  /*8b4e0*/  VIADD R19, R0, UR28 ;  /* 0x0000001c00137c36 */ /* 0x000fc60008000000 */
[----:B------:R-:W-:Y:S01]  /*8b4f0*/  ISETP.LT.AND P3, PT, R18, UR35, !P0 ;  /* 0x0000002312007c0c */ /* 0x000fe2000c761270 */
[----:B------:R3:W-:Y:S01]  /*8b500*/  @P4 STG.E.U16 desc[UR8][R24.64], R21 ;  /* 0x0000001518004986 */ /* 0x0007e2000c101508 */
[CC--:B------:R-:W-:Y:S01]  /*8b510*/  LEA R18, P4, R19.reuse, R17.reuse, 0x1 ;  /* 0x0000001113127211 */ /* 0x0c0fe200078808ff */
[C---:B------:R-:W-:Y:S01]  /*8b520*/  VIADD R0, R19.reuse, UR28 ;  /* 0x0000001c13007c36 */ /* 0x040fe20008000000 */
[----:B------:R-:W-:Y:S01]  /*8b530*/  ISETP.LT.AND P1, PT, R20, UR73, !P0 ;  /* 0x0000004914007c0c */ /* 0x000fe2000c721270 */
[----:B------:R-:W-:Y:S01]  /*8b540*/  VIADD R20, R2, 0x8 ;  /* 0x0000000802147836 */ /* 0x000fe20000000000 */
[-C--:B------:R-:W-:Y:S01]  /*8b550*/  LEA.HI.X.SX32 R19, R19, R16.reuse, 0x1, P4 ;  /* 0x0000001013137211 */ /* 0x080fe200020f0eff */
[----:B------:R-:W0:Y:S03]  /*8b560*/  LDCU UR35, c[0x0][0x39c] ;  /* 0x00007380ff2377ac */ /* 0x000e260008000800 */
[----:B------:R-:W-:Y:S01]  /*8b570*/  ISETP.LT.AND P5, PT, R20, UR34, !P0 ;  /* 0x0000002214007c0c */ /* 0x000fe2000c7a1270 */
[----:B------:R1:W-:Y:S01]  /*8b580*/  @P6 STG.E.U16 desc[UR8][R18.64], R22 ;  /* 0x0000001612006986 */ /* 0x0003e2000c101508 */
[----:B---3--:R-:W-:Y:S01]  /*8b590*/  VIADD R21, R2, 0x9 ;  /* 0x0000000902157836 */ /* 0x008fe20000000000 */
[CC--:B------:R-:W-:Y:S01]  /*8b5a0*/  LEA R20, P4, R0.reuse, R17.reuse, 0x1 ;  /* 0x0000001100147211 */ /* 0x0c0fe200078808ff */
[----:B------:R-:W3:Y:S03]  /*8b5b0*/  LDCU UR34, c[0x0][0x39c] ;  /* 0x00007380ff2277ac */ /* 0x000ee60008000800 */
[----:B------:R-:W-:Y:S01]  /*8b5c0*/  ISETP.LT.AND P6, PT, R21, UR33, !P0 ;  /* 0x0000002115007c0c */ /* 0x000fe2000c7c1270 */
[----:B------:R-:W0:Y:S01]  /*8b5d0*/  LDCU UR33, c[0x0][0x39c] ;  /* 0x00007380ff2177ac */ /* 0x000e220008000800 */
[C---:B-1----:R-:W-:Y:S01]  /*8b5e0*/  VIADD R19, R0.reuse, UR28 ;  /* 0x0000001c00137c36 */ /* 0x042fe20008000000 */
[----:B------:R-:W-:Y:S01]  /*8b5f0*/  LEA.HI.X.SX32 R21, R0, R16, 0x1, P4 ;  /* 0x0000001000157211 */ /* 0x000fe200020f0eff */
[----:B------:R-:W1:Y:S01]  /*8b600*/  LDCU UR73, c[0x0][0x3b8] ;  /* 0x00007700ff4977ac */ /* 0x000e620008000800 */
[----:B------:R-:W-:Y:S01]  /*8b610*/  PRMT R22, R22, 0x7632, R22 ;  /* 0x0000763216167816 */ /* 0x000fe20000000016 */
[C---:B------:R-:W-:Y:S01]  /*8b620*/  VIADD R0, R19.reuse, UR28 ;  /* 0x0000001c13007c36 */ /* 0x040fe20008000000 */
[----:B------:R-:W-:Y:S01]  /*8b630*/  LEA R24, P4, R19, R17, 0x1 ;  /* 0x0000001113187211 */ /* 0x000fe200078808ff */
[----:B------:R-:W-:-:S02]  /*8b640*/  VIADD R18, R2, 0xa ;  /* 0x0000000a02127836 */ /* 0x000fc40000000000 */
[----:B------:R0:W-:Y:S01]  /*8b650*/  @P2 STG.E.U16 desc[UR8][R20.64], R22 ;  /* 0x0000001614002986 */ /* 0x0001e2000c101508 */
[-C--:B------:R-:W-:Y:S02]  /*8b660*/  LEA.HI.X.SX32 R25, R19, R16.reuse, 0x1, P4 ;  /* 0x0000001013197211 */ /* 0x080fe400020f0eff */
[----:B------:R-:W-:Y:S01]  /*8b670*/  ISETP.LT.AND P2, PT, R18, UR32, !P0 ;  /* 0x0000002012007c0c */ /* 0x000fe2000c741270 */
[C---:B------:R-:W-:Y:S01]  /*8b680*/  VIADD R19, R0.reuse, UR28 ;  /* 0x0000001c00137c36 */ /* 0x040fe20008000000 */
[----:B------:R-:W-:Y:S02]  /*8b690*/  PRMT R18, R23, 0x7632, R18 ;  /* 0x0000763217127816 */ /* 0x000fe40000000012 */
[----:B0-----:R-:W-:Y:S01]  /*8b6a0*/  LEA R20, P4, R0, R17, 0x1 ;  /* 0x0000001100147211 */ /* 0x001fe200078808ff */
[----:B------:R-:W-:Y:S01]  /*8b6b0*/  @P1 STG.E.U16 desc[UR8][R24.64], R23 ;  /* 0x0000001718001986 */ /* 0x000fe2000c101508 */
[----:B------:R-:W-:Y:S01]  /*8b6c0*/  VIADD R22, R2, 0xb ;  /* 0x0000000b02167836 */ /* 0x000fe20000000000 */
[----:B------:R-:W0:Y:S01]  /*8b6d0*/  LDCU UR32, c[0x0][0x3b8] ;  /* 0x00007700ff2077ac */ /* 0x000e220008000800 */
[----:B------:R-:W-:Y:S01]  /*8b6e0*/  LEA.HI.X.SX32 R21, R0, R16, 0x1, P4 ;  /* 0x0000001000157211 */ /* 0x000fe200020f0eff */
[----:B------:R-:W-:-:S04]  /*8b6f0*/  VIADD R0, R19, UR28 ;  /* 0x0000001c13007c36 */ /* 0x000fc80008000000 */
[----:B------:R0:W-:Y:S02]  /*8b700*/  @P3 STG.E.U16 desc[UR8][R20.64], R18 ;  /* 0x0000001214003986 */ /* 0x0001e4000c101508 */
[----:B0-----:R-:W-:Y:S01]  /*8b710*/  LEA R18, P3, R19, R17, 0x1 ;  /* 0x0000001113127211 */ /* 0x001fe200078608ff */
[----:B------:R-:W-:-:S03]  /*8b720*/  VIADD R20, R2, 0xc ;  /* 0x0000000c02147836 */ /* 0x000fc60000000000 */
[----:B------:R-:W-:Y:S01]  /*8b730*/  LEA.HI.X.SX32 R19, R19, R16, 0x1, P3 ;  /* 0x0000001013137211 */ /* 0x000fe200018f0eff */
[----:B------:R-:W-:Y:S01]  /*8b740*/  VIADD R21, R2, 0xd ;  /* 0x0000000d02157836 */ /* 0x000fe20000000000 */
[----:B------:R-:W-:Y:S01]  /*8b750*/  ISETP.LT.AND P3, PT, R20, UR29, !P0 ;  /* 0x0000001d14007c0c */ /* 0x000fe2000c761270 */
[----:B------:R-:W-:Y:S01]  /*8b760*/  VIADD R23, R0, UR28 ;  /* 0x0000001c00177c36 */ /* 0x000fe20008000000 */
[----:B------:R-:W-:Y:S01]  /*8b770*/  ISETP.LT.AND P1, PT, R22, UR31, !P0 ;  /* 0x0000001f16007c0c */ /* 0x000fe2000c721270 */
[----:B------:R-:W0:Y:S01]  /*8b780*/  LDCU UR29, c[0x0][0x39c] ;  /* 0x00007380ff1d77ac */ /* 0x000e220008000800 */
[----:B------:R-:W-:Y:S01]  /*8b790*/  ISETP.LT.AND P4, PT, R21, UR30, !P0 ;  /* 0x0000001e15007c0c */ /* 0x000fe2000c781270 */
[----:B------:R-:W-:Y:S01]  /*8b7a0*/  VIADD R24, R23, UR28 ;  /* 0x0000001c17187c36 */ /* 0x000fe20008000000 */
[----:B------:R-:W0:Y:S01]  /*8b7b0*/  LDCU UR31, c[0x0][0x3b8] ;  /* 0x00007700ff1f77ac */ /* 0x000e220008000800 */
[----:B--2---:R2:W-:Y:S01]  /*8b7c0*/  @P5 STG.E.U16 desc[UR8][R18.64], R26 ;  /* 0x0000001a12005986 */ /* 0x0045e2000c101508 */
[----:B------:R-:W-:Y:S01]  /*8b7d0*/  LEA R20, P5, R0, R17, 0x1 ;  /* 0x0000001100147211 */ /* 0x000fe200078a08ff */
[----:B------:R-:W0:Y:S01]  /*8b7e0*/  LDCU UR30, c[0x0][0x3b8] ;  /* 0x00007700ff1e77ac */ /* 0x000e220008000800 */
[----:B------:R-:W-:-:S02]  /*8b7f0*/  PRMT R27, R26, 0x7632, R27 ;  /* 0x000076321a1b7816 */ /* 0x000fc4000000001b */
[----:B------:R-:W-:Y:S02]  /*8b800*/  LEA.HI.X.SX32 R21, R0, R16, 0x1, P5 ;  /* 0x0000001000157211 */ /* 0x000fe400028f0eff */
[----:B------:R-:W-:Y:S01]  /*8b810*/  LEA R22, P5, R23, R17, 0x1 ;  /* 0x0000001117167211 */ /* 0x000fe200078a08ff */
[----:B--2---:R-:W-:-:S03]  /*8b820*/  VIADD R26, R2, 0xe ;  /* 0x0000000e021a7836 */ /* 0x004fc60000000000 */
[----:B------:R-:W-:Y:S01]  /*8b830*/  LEA.HI.X.SX32 R23, R23, R16, 0x1, P5 ;  /* 0x0000001017177211 */ /* 0x000fe200028f0eff */
[----:B------:R2:W-:Y:S01]  /*8b840*/  @P6 STG.E.U16 desc[UR8][R20.64], R27 ;  /* 0x0000001b14006986 */ /* 0x0005e2000c101508 */
[----:B------:R-:W-:Y:S01]  /*8b850*/  ISETP.LT.AND P5, PT, R26, UR27, !P0 ;  /* 0x0000001b1a007c0c */ /* 0x000fe2000c7a1270 */
[----:B------:R-:W-:Y:S01]  /*8b860*/  VIADD R25, R24, UR28 ;  /* 0x0000001c18197c36 */ /* 0x000fe20008000000 */
[----:B------:R-:W0:Y:S01]  /*8b870*/  LDCU UR27, c[0x0][0x39c] ;  /* 0x00007380ff1b77ac */ /* 0x000e220008000800 */
[----:B--2---:R-:W2:Y:S04]  /*8b880*/  LDL.LU R27, [R1+0x248] ;  /* 0x00024800011b7983 */ /* 0x004ea80000300800 */
[----:B------:R-:W2:Y:S01]  /*8b890*/  LDL.LU R26, [R1+0x244] ;  /* 0x00024400011a7983 */ /* 0x000ea20000300800 */
[----:B------:R-:W-:Y:S01]  /*8b8a0*/  VIADD R21, R2, 0xf ;  /* 0x0000000f02157836 */ /* 0x000fe20000000000 */
[----:B------:R-:W-:Y:S01]  /*8b8b0*/  LEA R20, P6, R24, R17, 0x1 ;  /* 0x0000001118147211 */ /* 0x000fe200078c08ff */
[----:B------:R-:W-:-:S04]  /*8b8c0*/  VIADD R19, R25, UR28 ;  /* 0x0000001c19137c36 */ /* 0x000fc80008000000 */
[----:B------:R-:W-:Y:S01]  /*8b8d0*/  VIADD R18, R19, UR28 ;  /* 0x0000001c13127c36 */ /* 0x000fe20008000000 */
[----:B--2---:R2:W-:Y:S01]  /*8b8e0*/  @P2 STG.E.U16 desc[UR8][R22.64], R26 ;  /* 0x0000001a16002986 */ /* 0x0045e2000c101508 */
[----:B------:R-:W-:Y:S02]  /*8b8f0*/  ISETP.LT.AND P2, PT, R21, UR26, !P0 ;  /* 0x0000001a15007c0c */ /* 0x000fe4000c741270 */
[----:B------:R-:W-:Y:S01]  /*8b900*/  VIADD R0, R18, UR28 ;  /* 0x0000001c12007c36 */ /* 0x000fe20008000000 */
[----:B------:R-:W-:Y:S01]  /*8b910*/  LEA.HI.X.SX32 R21, R24, R16, 0x1, P6 ;  /* 0x0000001018157211 */ /* 0x000fe200030f0eff */
[----:B------:R-:W0:Y:S01]  /*8b920*/  LDCU UR28, c[0x0][0x3b8] ;  /* 0x00007700ff1c77ac */ /* 0x000e220008000800 */
[----:B------:R-:W0:Y:S01]  /*8b930*/  LDCU UR26, c[0x0][0x3b8] ;  /* 0x00007700ff1a77ac */ /* 0x000e220008000800 */
[----:B--2---:R-:W-:Y:S02]  /*8b940*/  PRMT R23, R26, 0x7632, R23 ;  /* 0x000076321a177816 */ /* 0x004fe40000000017 */
[----:B------:R-:W-:-:S03]  /*8b950*/  LEA R22, P6, R25, R17, 0x1 ;  /* 0x0000001119167211 */ /* 0x000fc600078c08ff */
[----:B------:R2:W-:Y:S02]  /*8b960*/  @P1 STG.E.U16 desc[UR8][R20.64], R23 ;  /* 0x0000001714001986 */ /* 0x0005e4000c101508 */
[----:B--2---:R-:W-:Y:S01]  /*8b970*/  LEA.HI.X.SX32 R23, R25, R16, 0x1, P6 ;  /* 0x0000001019177211 */ /* 0x004fe200030f0eff */
[----:B------:R-:W-:Y:S01]  /*8b980*/  VIADD R21, R2, 0x11 ;  /* 0x0000001102157836 */ /* 0x000fe20000000000 */
[----:B------:R-:W-:-:S03]  /*8b990*/  LEA R20, P6, R19, R17, 0x1 ;  /* 0x0000001113147211 */ /* 0x000fc600078c08ff */
[----:B------:R2:W-:Y:S01]  /*8b9a0*/  @P3 STG.E.U16 desc[UR8][R22.64], R27 ;  /* 0x0000001b16003986 */ /* 0x0005e2000c101508 */
[----:B------:R-:W-:Y:S01]  /*8b9b0*/  ISETP.LT.AND P3, PT, R21, UR22, !P0 ;  /* 0x0000001615007c0c */ /* 0x000fe2000c761270 */
[----:B------:R-:W-:Y:S01]  /*8b9c0*/  VIADD R26, R2, 0x10 ;  /* 0x00000010021a7836 */ /* 0x000fe20000000000 */
[----:B------:R-:W-:Y:S01]  /*8b9d0*/  LEA.HI.X.SX32 R21, R19, R16, 0x1, P6 ;  /* 0x0000001013157211 */ /* 0x000fe200030f0eff */
[----:B------:R-:W-:Y:S01]  /*8b9e0*/  VIADD R24, R0, UR25 ;  /* 0x0000001900187c36 */ /* 0x000fe20008000000 */
[----:B------:R-:W0:Y:S01]  /*8b9f0*/  LDCU UR25, c[0x0][0x39c] ;  /* 0x00007380ff1977ac */ /* 0x000e220008000800 */
[----:B------:R-:W0:Y:S01]  /*8ba00*/  LDCU UR22, c[0x0][0x3b8] ;  /* 0x00007700ff1677ac */ /* 0x000e220008000800 */
[----:B--2---:R-:W-:Y:S02]  /*8ba10*/  PRMT R23, R27, 0x7632, R23 ;  /* 0x000076321b177816 */ /* 0x004fe40000000017 */
[----:B------:R-:W-:-:S03]  /*8ba20*/  LEA R22, P6, R18, R17, 0x1 ;  /* 0x0000001112167211 */ /* 0x000fc600078c08ff */
[----:B------:R2:W-:Y:S02]  /*8ba30*/  @P4 STG.E.U16 desc[UR8][R20.64], R23 ;  /* 0x0000001714004986 */ /* 0x0005e4000c101508 */
[----:B--2---:R-:W-:-:S05]  /*8ba40*/  LEA.HI.X.SX32 R23, R18, R16, 0x1, P6 ;  /* 0x0000001012177211 */ /* 0x004fca00030f0eff */
[----:B----4-:R2:W-:Y:S04]  /*8ba50*/  @P5 STG.E.U16 desc[UR8][R22.64], R3 ;  /* 0x0000000316005986 */ /* 0x0105e8000c101508 */
[----:B--2---:R-:W2:Y:S01]  /*8ba60*/  LDL.LU R23, [R1+0x270] ;  /* 0x0002700001177983 */ /* 0x004ea20000300800 */
[----:B------:R-:W-:Y:S01]  /*8ba70*/  VIADD R19, R2, 0x12 ;  /* 0x0000001202137836 */ /* 0x000fe20000000000 */
[----:B------:R-:W-:-:S04]  /*8ba80*/  LEA R18, P6, R0, R17, 0x1 ;  /* 0x0000001100127211 */ /* 0x000fc800078c08ff */
[----:B------:R-:W-:Y:S01]  /*8ba90*/  ISETP.LT.AND P4, PT, R19, UR20, !P0 ;  /* 0x0000001413007c0c */ /* 0x000fe2000c781270 */
[----:B------:R-:W-:Y:S01]  /*8baa0*/  VIADD R19, R2, 0x13 ;  /* 0x0000001302137836 */ /* 0x000fe20000000000 */
[----:B------:R-:W-:Y:S02]  /*8bab0*/  ISETP.LT.AND P1, PT, R26, UR24, !P0 ;  /* 0x000000181a007c0c */ /* 0x000fe4000c721270 */
[----:B------:R-:W-:Y:S01]  /*8bac0*/  PRMT R21, R3, 0x7632, R21 ;  /* 0x0000763203157816 */ /* 0x000fe20000000015 */
[----:B------:R-:W-:Y:S01]  /*8bad0*/  VIADD R25, R24, UR23 ;  /* 0x0000001718197c36 */ /* 0x000fe20008000000 */
[----:B------:R-:W-:Y:S01]  /*8bae0*/  ISETP.LT.AND P5, PT, R19, UR18, !P0 ;  /* 0x0000001213007c0c */ /* 0x000fe2000c7a1270 */
[----:B------:R-:W4:Y:S01]  /*8baf0*/  LDL.LU R3, [R1+0x27c] ;  /* 0x00027c0001037983 */ /* 0x000f220000300800 */
[-C--:B------:R-:W-:Y:S01]  /*8bb00*/  LEA.HI.X.SX32 R19, R0, R16.reuse, 0x1, P6 ;  /* 0x0000001000137211 */ /* 0x080fe200030f0eff */
[C---:B------:R-:W-:Y:S01]  /*8bb10*/  VIADD R26, R25.reuse, UR21 ;  /* 0x00000015191a7c36 */ /* 0x040fe20008000000 */
[-C--:B------:R-:W-:Y:S01]  /*8bb20*/  LEA R20, P6, R24, R17.reuse, 0x1 ;  /* 0x0000001118147211 */ /* 0x080fe200078c08ff */
[----:B------:R-:W-:Y:S01]  /*8bb30*/  VIADD R22, R2, 0x14 ;  /* 0x0000001402167836 */ /* 0x000fe20000000000 */
[----:B------:R-:W0:Y:S01]  /*8bb40*/  LDCU UR23, c[0x0][0x39c] ;  /* 0x00007380ff1777ac */ /* 0x000e220008000800 */
[----:B------:R1:W-:Y:S01]  /*8bb50*/  @P2 STG.E.U16 desc[UR8][R18.64], R21 ;  /* 0x0000001512002986 */ /* 0x0003e2000c101508 */
[----:B------:R-:W0:Y:S01]  /*8bb60*/  LDCU UR21, c[0x0][0x39c] ;  /* 0x00007380ff1577ac */ /* 0x000e220008000800 */
[----:B------:R-:W0:Y:S01]  /*8bb70*/  LDCU UR24, c[0x0][0x3b8] ;  /* 0x00007700ff1877ac */ /* 0x000e220008000800 */
[----:B------:R-:W0:Y:S01]  /*8bb80*/  LDCU UR20, c[0x0][0x3b8] ;  /* 0x00007700ff1477ac */ /* 0x000e220008000800 */
[-C--:B-1----:R-:W-:Y:S01]  /*8bb90*/  LEA.HI.X.SX32 R21, R24, R16.reuse, 0x1, P6 ;  /* 0x0000001018157211 */ /* 0x082fe200030f0eff */
[----:B------:R-:W-:Y:S01]  /*8bba0*/  VIADD R19, R2, 0x15 ;  /* 0x0000001502137836 */ /* 0x000fe20000000000 */
[----:B------:R-:W-:Y:S01]  /*8bbb0*/  LEA R18, P6, R25, R17, 0x1 ;  /* 0x0000001119127211 */ /* 0x000fe200078c08ff */
[----:B------:R-:W1:Y:S02]  /*8bbc0*/  LDCU UR18, c[0x0][0x3b8] ;  /* 0x00007700ff1277ac */ /* 0x000e640008000800 */
[----:B--2---:R2:W-:Y:S01]  /*8bbd0*/  @P1 STG.E.U16 desc[UR8][R20.64], R23 ;  /* 0x0000001714001986 */ /* 0x0045e2000c101508 */
[----:B------:R-:W-:Y:S01]  /*8bbe0*/  ISETP.LT.AND P1, PT, R19, UR14, !P0 ;  /* 0x0000000e13007c0c */ /* 0x000fe2000c721270 */
[----:B------:R-:W-:Y:S01]  /*8bbf0*/  VIADD R27, R26, UR19 ;  /* 0x000000131a1b7c36 */ /* 0x000fe20008000000 */
[----:B------:R-:W-:-:S02]  /*8bc00*/  LEA.HI.X.SX32 R19, R25, R16, 0x1, P6 ;  /* 0x0000001019137211 */ /* 0x000fc400030f0eff */
[----:B------:R-:W-:Y:S01]  /*8bc10*/  ISETP.LT.AND P2, PT, R22, UR16, !P0 ;  /* 0x0000001016007c0c */ /* 0x000fe2000c741270 */
[----:B------:R-:W3:Y:S01]  /*8bc20*/  LDL.LU R25, [R1+0x274] ;  /* 0x0002740001197983 */ /* 0x000ee20000300800 */
[----:B--2---:R-:W-:Y:S01]  /*8bc30*/  PRMT R21, R23, 0x7632, R21 ;  /* 0x0000763217157816 */ /* 0x004fe20000000015 */
[C---:B------:R-:W-:Y:S01]  /*8bc40*/  VIADD R0, R27.reuse, UR17 ;  /* 0x000000111b007c36 */ /* 0x040fe20008000000 */
[-C--:B------:R-:W-:Y:S01]  /*8bc50*/  LEA R20, P6, R26, R17.reuse, 0x1 ;  /* 0x000000111a147211 */ /* 0x080fe200078c08ff */
[----:B------:R-:W-:Y:S01]  /*8bc60*/  VIADD R24, R2, 0x16 ;  /* 0x0000001602187836 */ /* 0x000fe20000000000 */
[----:B------:R-:W2:Y:S01]  /*8bc70*/  LDCU UR19, c[0x0][0x39c] ;  /* 0x00007380ff1377ac */ /* 0x000ea20008000800 */
[----:B------:R0:W-:Y:S01]  /*8bc80*/  @P3 STG.E.U16 desc[UR8][R18.64], R21 ;  /* 0x0000001512003986 */ /* 0x0001e2000c101508 */
[----:B------:R-:W1:Y:S01]  /*8bc90*/  LDCU UR17, c[0x0][0x39c] ;  /* 0x00007380ff1177ac */ /* 0x000e620008000800 */
[----:B------:R-:W1:Y:S01]  /*8bca0*/  LDCU UR16, c[0x0][0x3b8] ;  /* 0x00007700ff1077ac */ /* 0x000e620008000800 */
[----:B------:R-:W1:Y:S01]  /*8bcb0*/  LDCU UR14, c[0x0][0x3b8] ;  /* 0x00007700ff0e77ac */ /* 0x000e620008000800 */
[----:B0-----:R-:W-:Y:S01]  /*8bcc0*/  LEA.HI.X.SX32 R21, R26, R16, 0x1, P6 ;  /* 0x000000101a157211 */ /* 0x001fe200030f0eff */
[----:B------:R-:W-:Y:S01]  /*8bcd0*/  VIADD R19, R2, 0x17 ;  /* 0x0000001702137836 */ /* 0x000fe20000000000 */
[----:B------:R-:W-:-:S03]  /*8bce0*/  LEA R18, P6, R27, R17, 0x1 ;  /* 0x000000111b127211 */ /* 0x000fc600078c08ff */
[----:B---3--:R0:W-:Y:S01]  /*8bcf0*/  @P4 STG.E.U16 desc[UR8][R20.64], R25 ;  /* 0x0000001914004986 */ /* 0x0081e2000c101508 */
[----:B------:R-:W-:Y:S01]  /*8bd00*/  ISETP.LT.AND P4, PT, R19, UR10, !P0 ;  /* 0x0000000a13007c0c */ /* 0x000fe2000c781270 */
[----:B------:R-:W-:Y:S01]  /*8bd10*/  VIADD R22, R0, UR15 ;  /* 0x0000000f00167c36 */ /* 0x000fe20008000000 */
[-C--:B------:R-:W-:Y:S02]  /*8bd20*/  LEA.HI.X.SX32 R19, R27, R16.reuse, 0x1, P6 ;  /* 0x000000101b137211 */ /* 0x080fe400030f0eff */
[----:B------:R-:W-:Y:S01]  /*8bd30*/  ISETP.LT.AND P3, PT, R24, UR12, !P0 ;  /* 0x0000000c18007c0c */ /* 0x000fe2000c761270 */
[----:B------:R-:W3:Y:S01]  /*8bd40*/  LDL.LU R27, [R1+0x278] ;  /* 0x00027800011b7983 */ /* 0x000ee20000300800 */
[----:B0-----:R-:W-:Y:S01]  /*8bd50*/  PRMT R21, R25, 0x7632, R21 ;  /* 0x0000763219157816 */ /* 0x001fe20000000015 */
[----:B------:R-:W-:Y:S01]  /*8bd60*/  VIADD R23, R22, UR13 ;  /* 0x0000000d16177c36 */ /* 0x000fe20008000000 */
[-C--:B------:R-:W-:Y:S01]  /*8bd70*/  LEA R20, P6, R0, R17.reuse, 0x1 ;  /* 0x0000001100147211 */ /* 0x080fe200078c08ff */
[----:B------:R-:W-:Y:S01]  /*8bd80*/  VIADD R26, R2, 0x18 ;  /* 0x00000018021a7836 */ /* 0x000fe20000000000 */
[----:B------:R-:W0:Y:S01]  /*8bd90*/  LDCU UR13, c[0x0][0x39c] ;  /* 0x00007380ff0d77ac */ /* 0x000e220008000800 */
[----:B------:R1:W-:Y:S01]  /*8bda0*/  @P5 STG.E.U16 desc[UR8][R18.64], R21 ;  /* 0x0000001512005986 */ /* 0x0003e2000c101508 */
[----:B------:R-:W-:Y:S01]  /*8bdb0*/  VIADD R24, R23, UR11 ;  /* 0x0000000b17187c36 */ /* 0x000fe20008000000 */
[----:B------:R-:W0:Y:S01]  /*8bdc0*/  LDCU UR15, c[0x0][0x39c] ;  /* 0x00007380ff0f77ac */ /* 0x000e220008000800 */
[----:B------:R-:W0:Y:S01]  /*8bdd0*/  LDCU UR12, c[0x0][0x3b8] ;  /* 0x00007700ff0c77ac */ /* 0x000e220008000800 */
[----:B------:R-:W0:Y:S01]  /*8bde0*/  LDCU UR10, c[0x0][0x3b8] ;  /* 0x00007700ff0a77ac */ /* 0x000e220008000800 */
[----:B-1----:R-:W-:Y:S01]  /*8bdf0*/  LEA.HI.X.SX32 R21, R0, R16, 0x1, P6 ;  /* 0x0000001000157211 */ /* 0x002fe200030f0eff */
[----:B------:R-:W-:Y:S01]  /*8be00*/  VIADD R19, R2, 0x19 ;  /* 0x0000001902137836 */ /* 0x000fe20000000000 */
[----:B------:R-:W-:Y:S01]  /*8be10*/  LEA R18, P6, R22, R17, 0x1 ;  /* 0x0000001116127211 */ /* 0x000fe200078c08ff */
[----:B------:R-:W1:Y:S01]  /*8be20*/  LDCU UR11, c[0x0][0x39c] ;  /* 0x00007380ff0b77ac */ /* 0x000e620008000800 */
[----:B------:R-:W-:Y:S01]  /*8be30*/  ISETP.LT.AND P5, PT, R26, UR6, !P0 ;  /* 0x000000061a007c0c */ /* 0x000fe2000c7a1270 */
[----:B------:R-:W-:-:S02]  /*8be40*/  VIADD R26, R2, 0x1a ;  /* 0x0000001a021a7836 */ /* 0x000fc40000000000 */
[----:B------:R-:W-:Y:S01]  /*8be50*/  VIADD R25, R24, UR36 ;  /* 0x0000002418197c36 */ /* 0x000fe20008000000 */
[----:B------:R-:W0:Y:S01]  /*8be60*/  LDCU UR36, c[0x0][0x39c] ;  /* 0x00007380ff2477ac */ /* 0x000e220008000800 */
[----:B---3--:R3:W-:Y:S01]  /*8be70*/  @P2 STG.E.U16 desc[UR8][R20.64], R27 ;  /* 0x0000001b14002986 */ /* 0x0087e2000c101508 */
[----:B------:R-:W-:Y:S01]  /*8be80*/  ISETP.LT.AND P2, PT, R19, UR39, !P0 ;  /* 0x0000002713007c0c */ /* 0x000fe2000c741270 */
[----:B------:R-:W-:Y:S01]  /*8be90*/  VIADD R0, R25, UR37 ;  /* 0x0000002519007c36 */ /* 0x000fe20008000000 */
[-C--:B------:R-:W-:Y:S01]  /*8bea0*/  LEA.HI.X.SX32 R19, R22, R16.reuse, 0x1, P6 ;  /* 0x0000001016137211 */ /* 0x080fe200030f0eff */
[----:B------:R-:W0:Y:S01]  /*8beb0*/  LDCU UR37, c[0x0][0x39c] ;  /* 0x00007380ff2577ac */ /* 0x000e220008000800 */
[----:B------:R-:W0:Y:S01]  /*8bec0*/  LDCU UR6, c[0x0][0x3b8] ;  /* 0x00007700ff0677ac */ /* 0x000e220008000800 */
[----:B---3--:R-:W-:Y:S01]  /*8bed0*/  PRMT R21, R27, 0x7632, R21 ;  /* 0x000076321b157816 */ /* 0x008fe20000000015 */
[----:B------:R-:W3:Y:S01]  /*8bee0*/  LDCU UR39, c[0x0][0x3b8] ;  /* 0x00007700ff2777ac */ /* 0x000ee20008000800 */
[CC--:B------:R-:W-:Y:S01]  /*8bef0*/  LEA R20, P6, R23.reuse, R17.reuse, 0x1 ;  /* 0x0000001117147211 */ /* 0x0c0fe200078c08ff */
[----:B------:R-:W2:Y:S04]  /*8bf00*/  LDL.LU R27, [R1+0x288] ;  /* 0x00028800011b7983 */ /* 0x000ea80000300800 */
[----:B------:R0:W-:Y:S01]  /*8bf10*/  @P1 STG.E.U16 desc[UR8][R18.64], R21 ;  /* 0x0000001512001986 */ /* 0x0001e2000c101508 */
[----:B------:R-:W-:Y:S01]  /*8bf20*/  ISETP.LT.AND P1, PT, R26, UR65, !P0 ;  /* 0x000000411a007c0c */ /* 0x000fe2000c721270 */
[C---:B------:R-:W-:Y:S01]  /*8bf30*/  VIADD R26, R2.reuse, 0x1c ;  /* 0x0000001c021a7836 */ /* 0x040fe20000000000 */
[----:B------:R-:W1:Y:S01]  /*8bf40*/  LDCU UR65, c[0x0][0x3b8] ;  /* 0x00007700ff4177ac */ /* 0x000e620008000800 */
[----:B0-----:R-:W-:Y:S01]  /*8bf50*/  LEA.HI.X.SX32 R21, R23, R16, 0x1, P6 ;  /* 0x0000001017157211 */ /* 0x001fe200030f0eff */
[----:B------:R-:W-:Y:S01]  /*8bf60*/  VIADD R19, R2, 0x1b ;  /* 0x0000001b02137836 */ /* 0x000fe20000000000 */
[----:B------:R-:W-:-:S03]  /*8bf70*/  LEA R18, P6, R24, R17, 0x1 ;  /* 0x0000001118127211 */ /* 0x000fc600078c08ff */
[----:B----4-:R0:W-:Y:S01]  /*8bf80*/  @P3 STG.E.U16 desc[UR8][R20.64], R3 ;  /* 0x0000000314003986 */ /* 0x0101e2000c101508 */
[----:B------:R-:W-:Y:S01]  /*8bf90*/  ISETP.LT.AND P3, PT, R19, UR61, !P0 ;  /* 0x0000003d13007c0c */ /* 0x000fe2000c761270 */
[----:B------:R-:W-:Y:S01]  /*8bfa0*/  VIADD R22, R0, UR38 ;  /* 0x0000002600167c36 */ /* 0x000fe20008000000 */
[-C--:B------:R-:W-:Y:S01]  /*8bfb0*/  LEA.HI.X.SX32 R19, R24, R16.reuse, 0x1, P6 ;  /* 0x0000001018137211 */ /* 0x080fe200030f0eff */
[----:B------:R-:W4:Y:S01]  /*8bfc0*/  LDCU UR38, c[0x0][0x39c] ;  /* 0x00007380ff2677ac */ /* 0x000f220008000800 */
[----:B------:R-:W1:Y:S01]  /*8bfd0*/  LDCU UR61, c[0x0][0x3b8] ;  /* 0x00007700ff3d77ac */ /* 0x000e620008000800 */
[----:B0-----:R-:W-:Y:S02]  /*8bfe0*/  PRMT R21, R3, 0x7632, R21 ;  /* 0x0000763203157816 */ /* 0x001fe40000000015 */
[----:B------:R-:W2:Y:S04]  /*8bff0*/  LDL.LU R3, [R1+0x28c] ;  /* 0x00028c0001037983 */ /* 0x000ea80000300800 */
[----:B------:R0:W-:Y:S01]  /*8c000*/  @P4 STG.E.U16 desc[UR8][R18.64], R21 ;  /* 0x0000001512004986 */ /* 0x0001e2000c101508 */
[----:B------:R-:W-:Y:S01]  /*8c010*/  ISETP.LT.AND P4, PT, R26, UR62, !P0 ;  /* 0x0000003e1a007c0c */ /* 0x000fe2000c781270 */
[----:B------:R-:W-:Y:S01]  /*8c020*/  VIADD R23, R22, UR64 ;  /* 0x0000004016177c36 */ /* 0x000fe20008000000 */
[CC--:B------:R-:W-:Y:S01]  /*8c030*/  LEA R20, P6, R25.reuse, R17.reuse, 0x1 ;  /* 0x0000001119147211 */ /* 0x0c0fe200078c08ff */
[----:B------:R-:W2:Y:S01]  /*8c040*/  LDL.LU R26, [R1+0x280] ;  /* 0x00028000011a7983 */ /* 0x000ea20000300800 */
[----:B------:R-:W1:Y:S01]  /*8c050*/  LDCU UR64, c[0x0][0x39c] ;  /* 0x00007380ff4077ac */ /* 0x000e620008000800 */
[----:B------:R-:W1:Y:S01]  /*8c060*/  LDCU UR62, c[0x0][0x3b8] ;  /* 0x00007700ff3e77ac */ /* 0x000e620008000800 */
[----:B0-----:R-:W-:Y:S01]  /*8c070*/  LEA.HI.X.SX32 R21, R25, R16, 0x1, P6 ;  /* 0x0000001019157211 */ /* 0x001fe200030f0eff */
[----:B------:R-:W-:Y:S01]  /*8c080*/  VIADD R19, R2, 0x1d ;  /* 0x0000001d02137836 */ /* 0x000fe20000000000 */
[----:B------:R-:W-:-:S03]  /*8c090*/  LEA R18, P6, R0, R17, 0x1 ;  /* 0x0000001100127211 */ /* 0x000fc600078c08ff */
[----:B--2---:R0:W-:Y:S01]  /*8c0a0*/  @P5 STG.E.U16 desc[UR8][R20.64], R26 ;  /* 0x0000001a14005986 */ /* 0x0041e2000c101508 */
[----:B------:R-:W-:Y:S01]  /*8c0b0*/  ISETP.LT.AND P5, PT, R19, UR59, !P0 ;  /* 0x0000003b13007c0c */ /* 0x000fe2000c7a1270 */
[----:B------:R-:W-:Y:S01]  /*8c0c0*/  VIADD R24, R23, UR63 ;  /* 0x0000003f17187c36 */ /* 0x000fe20008000000 */
[----:B------:R-:W-:Y:S01]  /*8c0d0*/  LEA.HI.X.SX32 R19, R0, R16, 0x1, P6 ;  /* 0x0000001000137211 */ /* 0x000fe200030f0eff */
[----:B------:R-:W2:Y:S01]  /*8c0e0*/  LDCU UR63, c[0x0][0x39c] ;  /* 0x00007380ff3f77ac */ /* 0x000ea20008000800 */
[----:B------:R-:W1:Y:S01]  /*8c0f0*/  LDCU UR59, c[0x0][0x3b8] ;  /* 0x00007700ff3b77ac */ /* 0x000e620008000800 */
[----:B0-----:R-:W-:Y:S01]  /*8c100*/  PRMT R21, R26, 0x7632, R21 ;  /* 0x000076321a157816 */ /* 0x001fe20000000015 */
[----:B------:R-:W-:-:S04]  /*8c110*/  VIADD R26, R2, 0x1e ;  /* 0x0000001e021a7836 */ /* 0x000fc80000000000 */
[----:B------:R0:W-:Y:S01]  /*8c120*/  @P2 STG.E.U16 desc[UR8][R18.64], R21 ;  /* 0x0000001512002986 */ /* 0x0001e2000c101508 */
[----:B------:R-:W-:Y:S01]  /*8c130*/  ISETP.LT.AND P2, PT, R26, UR57, !P0 ;  /* 0x000000391a007c0c */ /* 0x000fe2000c741270 */
[----:B------:R-:W-:Y:S01]  /*8c140*/  VIADD R25, R24, UR60 ;  /* 0x0000003c18197c36 */ /* 0x000fe20008000000 */
[CC--:B------:R-:W-:Y:S01]  /*8c150*/  LEA R20, P6, R22.reuse, R17.reuse, 0x1 ;  /* 0x0000001116147211 */ /* 0x0c0fe200078c08ff */
[----:B------:R-:W2:Y:S01]  /*8c160*/  LDL.LU R26, [R1+0x284] ;  /* 0x00028400011a7983 */ /* 0x000ea20000300800 */
[----:B------:R-:W1:Y:S01]  /*8c170*/  LDCU UR60, c[0x0][0x39c] ;  /* 0x00007380ff3c77ac */ /* 0x000e620008000800 */
[----:B------:R-:W1:Y:S01]  /*8c180*/  LDCU UR57, c[0x0][0x3b8] ;  /* 0x00007700ff3977ac */ /* 0x000e620008000800 */
[-C--:B0-----:R-:W-:Y:S01]  /*8c190*/  LEA.HI.X.SX32 R21, R22, R16.reuse, 0x1, P6 ;  /* 0x0000001016157211 */ /* 0x081fe200030f0eff */
[----:B------:R-:W-:Y:S01]  /*8c1a0*/  VIADD R19, R2, 0x1f ;  /* 0x0000001f02137836 */ /* 0x000fe20000000000 */
[----:B------:R-:W-:Y:S01]  /*8c1b0*/  LEA R18, P6, R23, R17, 0x1 ;  /* 0x0000001117127211 */ /* 0x000fe200078c08ff */
[----:B------:R-:W-:Y:S01]  /*8c1c0*/  VIADD R0, R25, UR58 ;  /* 0x0000003a19007c36 */ /* 0x000fe20008000000 */
[----:B------:R-:W0:Y:S03]  /*8c1d0*/  LDCU UR58, c[0x0][0x39c] ;  /* 0x00007380ff3a77ac */ /* 0x000e260008000800 */
[----:B------:R-:W-:Y:S01]  /*8c1e0*/  VIADD R22, R0, UR56 ;  /* 0x0000003800167c36 */ /* 0x000fe20008000000 */
[----:B------:R-:W0:Y:S01]  /*8c1f0*/  LDCU UR56, c[0x0][0x39c] ;  /* 0x00007380ff3877ac */ /* 0x000e220008000800 */
[----:B--2---:R2:W-:Y:S01]  /*8c200*/  @P1 STG.E.U16 desc[UR8][R20.64], R26 ;  /* 0x0000001a14001986 */ /* 0x0045e2000c101508 */
[----:B------:R-:W-:Y:S01]  /*8c210*/  ISETP.LT.AND P1, PT, R19, UR54, !P0 ;  /* 0x0000003613007c0c */ /* 0x000fe2000c721270 */
[----:B------:R-:W0:Y:S01]  /*8c220*/  LDCU UR54, c[0x0][0x3b8] ;  /* 0x00007700ff3677ac */ /* 0x000e220008000800 */
[----:B------:R-:W-:-:S02]  /*8c230*/  LEA.HI.X.SX32 R19, R23, R16, 0x1, P6 ;  /* 0x0000001017137211 */ /* 0x000fc400030f0eff */
[----:B--2---:R-:W-:Y:S02]  /*8c240*/  PRMT R21, R26, 0x7632, R21 ;  /* 0x000076321a157816 */ /* 0x004fe40000000015 */
[----:B------:R-:W-:-:S03]  /*8c250*/  LEA R20, P6, R24, R17, 0x1 ;  /* 0x0000001118147211 */ /* 0x000fc600078c08ff */
[----:B------:R2:W-:Y:S01]  /*8c260*/  @P3 STG.E.U16 desc[UR8][R18.64], R21 ;  /* 0x0000001512003986 */ /* 0x0005e2000c101508 */
[----:B------:R-:W-:Y:S01]  /*8c270*/  VIADD R26, R2, 0x20 ;  /* 0x00000020021a7836 */ /* 0x000fe20000000000 */
[----:B--2---:R-:W-:Y:S01]  /*8c280*/  LEA.HI.X.SX32 R21, R24, R16, 0x1, P6 ;  /* 0x0000001018157211 */ /* 0x004fe200030f0eff */
[----:B------:R-:W-:Y:S01]  /*8c290*/  VIADD R19, R2, 0x21 ;  /* 0x0000002102137836 */ /* 0x000fe20000000000 */
[----:B------:R-:W-:-:S03]  /*8c2a0*/  LEA R18, P6, R25, R17, 0x1 ;  /* 0x0000001119127211 */ /* 0x000fc600078c08ff */
[----:B------:R2:W-:Y:S01]  /*8c2b0*/  @P4 STG.E.U16 desc[UR8][R20.64], R27 ;  /* 0x0000001b14004986 */ /* 0x0005e2000c101508 */
[----:B------:R-:W-:Y:S01]  /*8c2c0*/  ISETP.LT.AND P4, PT, R19, UR52, !P0 ;  /* 0x0000003413007c0c */ /* 0x000fe2000c781270 */
[----:B------:R-:W-:Y:S01]  /*8c2d0*/  VIADD R23, R22, UR55 ;  /* 0x0000003716177c36 */ /* 0x000fe20008000000 */
[-C--:B------:R-:W-:Y:S01]  /*8c2e0*/  LEA.HI.X.SX32 R19, R25, R16.reuse, 0x1, P6 ;  /* 0x0000001019137211 */ /* 0x080fe200030f0eff */
[----:B------:R-:W0:Y:S01]  /*8c2f0*/  LDCU UR55, c[0x0][0x39c] ;  /* 0x00007380ff3777ac */ /* 0x000e220008000800 */
[----:B------:R-:W-:Y:S02]  /*8c300*/  ISETP.LT.AND P3, PT, R26, UR51, !P0 ;  /* 0x000000331a007c0c */ /* 0x000fe4000c761270 */
[----:B--2---:R-:W-:Y:S01]  /*8c310*/  PRMT R21, R27, 0x7632, R21 ;  /* 0x000076321b157816 */ /* 0x004fe20000000015 */
[----:B------:R-:W2:Y:S01]  /*8c320*/  LDCU UR52, c[0x0][0x3b8] ;  /* 0x00007700ff3477ac */ /* 0x000ea20008000800 */
[-C--:B------:R-:W-:Y:S01]  /*8c330*/  LEA R20, P6, R0, R17.reuse, 0x1 ;  /* 0x0000001100147211 */ /* 0x080fe200078c08ff */
[----:B------:R-:W-:Y:S01]  /*8c340*/  VIADD R26, R2, 0x22 ;  /* 0x00000022021a7836 */ /* 0x000fe20000000000 */
[----:B------:R-:W2:Y:S01]  /*8c350*/  LDL.LU R27, [R1+0x298] ;  /* 0x00029800011b7983 */ /* 0x000ea20000300800 */
[----:B------:R-:W-:Y:S01]  /*8c360*/  VIADD R24, R23, UR48 ;  /* 0x0000003017187c36 */ /* 0x000fe20008000000 */
[----:B------:R-:W0:Y:S02]  /*8c370*/  LDCU UR48, c[0x0][0x39c] ;  /* 0x00007380ff3077ac */ /* 0x000e240008000800 */
[----:B------:R1:W-:Y:S01]  /*8c380*/  @P5 STG.E.U16 desc[UR8][R18.64], R21 ;  /* 0x0000001512005986 */ /* 0x0003e2000c101508 */
[----:B------:R-:W-:Y:S01]  /*8c390*/  ISETP.LT.AND P5, PT, R26, UR49, !P0 ;  /* 0x000000311a007c0c */ /* 0x000fe2000c7a1270 */
[----:B------:R-:W-:Y:S01]  /*8c3a0*/  VIADD R26, R2, 0x24 ;  /* 0x00000024021a7836 */ /* 0x000fe20000000000 */
[----:B------:R-:W0:Y:S01]  /*8c3b0*/  LDCU UR51, c[0x0][0x3b8] ;  /* 0x00007700ff3377ac */ /* 0x000e220008000800 */
[----:B------:R-:W-:Y:S01]  /*8c3c0*/  VIADD R25, R24, UR53 ;  /* 0x0000003518197c36 */ /* 0x000fe20008000000 */
[----:B------:R-:W0:Y:S01]  /*8c3d0*/  LDCU UR53, c[0x0][0x39c] ;  /* 0x00007380ff3577ac */ /* 0x000e220008000800 */
[----:B------:R-:W0:Y:S01]  /*8c3e0*/  LDCU UR49, c[0x0][0x3b8] ;  /* 0x00007700ff3177ac */ /* 0x000e220008000800 */
[----:B-1----:R-:W-:Y:S01]  /*8c3f0*/  LEA.HI.X.SX32 R21, R0, R16, 0x1, P6 ;  /* 0x0000001000157211 */ /* 0x002fe200030f0eff */
[----:B------:R-:W-:Y:S01]  /*8c400*/  VIADD R19, R2, 0x23 ;  /* 0x0000002302137836 */ /* 0x000fe20000000000 */
[----:B------:R-:W-:-:S03]  /*8c410*/  LEA R18, P6, R22, R17, 0x1 ;  /* 0x0000001116127211 */ /* 0x000fc600078c08ff */
[----:B------:R1:W-:Y:S01]  /*8c420*/  @P2 STG.E.U16 desc[UR8][R20.64], R3 ;  /* 0x0000000314002986 */ /* 0x0003e2000c101508 */
[----:B------:R-:W-:Y:S01]  /*8c430*/  ISETP.LT.AND P2, PT, R19, UR50, !P0 ;  /* 0x0000003213007c0c */ /* 0x000fe2000c741270 */
[----:B------:R-:W-:Y:S01]  /*8c440*/  VIADD R0, R25, UR47 ;  /* 0x0000002f19007c36 */ /* 0x000fe20008000000 */
[-C--:B------:R-:W-:Y:S01]  /*8c450*/  LEA.HI.X.SX32 R19, R22, R16.reuse, 0x1, P6 ;  /* 0x0000001016137211 */ /* 0x080fe200030f0eff */
[----:B------:R-:W0:Y:S01]  /*8c460*/  LDCU UR47, c[0x0][0x39c] ;  /* 0x00007380ff2f77ac */ /* 0x000e220008000800 */
[----:B------:R-:W0:Y:S01]  /*8c470*/  LDCU UR50, c[0x0][0x3b8] ;  /* 0x00007700ff3277ac */ /* 0x000e220008000800 */
[----:B-1----:R-:W-:Y:S02]  /*8c480*/  PRMT R21, R3, 0x7632, R21 ;  /* 0x0000763203157816 */ /* 0x002fe40000000015 */
[----:B------:R-:W2:Y:S04]  /*8c490*/  LDL.LU R3, [R1+0x29c] ;  /* 0x00029c0001037983 */ /* 0x000ea80000300800 */
[----:B------:R1:W-:Y:S01]  /*8c4a0*/  @P1 STG.E.U16 desc[UR8][R18.64], R21 ;  /* 0x0000001512001986 */ /* 0x0003e2000c101508 */
[----:B------:R-:W-:Y:S01]  /*8c4b0*/  ISETP.LT.AND P1, PT, R26, UR45, !P0 ;  /* 0x0000002d1a007c0c */ /* 0x000fe2000c721270 */
[----:B------:R-:W-:Y:S01]  /*8c4c0*/  VIADD R22, R0, UR46 ;  /* 0x0000002e00167c36 */ /* 0x000fe20008000000 */
[CC--:B------:R-:W-:Y:S01]  /*8c4d0*/  LEA R20, P6, R23.reuse, R17.reuse, 0x1 ;  /* 0x0000001117147211 */ /* 0x0c0fe200078c08ff */
[----:B------:R-:W2:Y:S01]  /*8c4e0*/  LDL.LU R26, [R1+0x290] ;  /* 0x00029000011a7983 */ /* 0x000ea20000300800 */
[----:B------:R-:W0:Y:S01]  /*8c4f0*/  LDCU UR46, c[0x0][0x39c] ;  /* 0x00007380ff2e77ac */ /* 0x000e220008000800 */
[----:B------:R-:W0:Y:S01]  /*8c500*/  LDCU UR45, c[0x0][0x3b8] ;  /* 0x00007700ff2d77ac */ /* 0x000e220008000800 */
[----:B-1----:R-:W-:Y:S01]  /*8c510*/  LEA.HI.X.SX32 R21, R23, R16, 0x1, P6 ;  /* 0x0000001017157211 */ /* 0x002fe200030f0eff */
[----:B------:R-:W-:Y:S01]  /*8c520*/  VIADD R19, R2, 0x25 ;  /* 0x0000002502137836 */ /* 0x000fe20000000000 */
[----:B------:R-:W-:-:S03]  /*8c530*/  LEA R18, P6, R24, R17, 0x1 ;  /* 0x0000001118127211 */ /* 0x000fc600078c08ff */
[----:B--2---:R1:W-:Y:S01]  /*8c540*/  @P3 STG.E.U16 desc[UR8][R20.64], R26 ;  /* 0x0000001a14003986 */ /* 0x0043e2000c101508 */
[----:B------:R-:W-:Y:S01]  /*8c550*/  ISETP.LT.AND P3, PT, R19, UR40, !P0 ;  /* 0x0000002813007c0c */ /* 0x000fe2000c761270 */
[----:B------:R-:W-:Y:S01]  /*8c560*/  VIADD R23, R22, UR44 ;  /* 0x0000002c16177c36 */ /* 0x000fe20008000000 */
[----:B------:R-:W-:Y:S01]  /*8c570*/  LEA.HI.X.SX32 R19, R24, R16, 0x1, P6 ;  /* 0x0000001018137211 */ /* 0x000fe200030f0eff */
[----:B------:R-:W2:Y:S01]  /*8c580*/  LDCU UR44, c[0x0][0x39c] ;  /* 0x00007380ff2c77ac */ /* 0x000ea20008000800 */
[----:B------:R-:W0:Y:S01]  /*8c590*/  LDCU UR40, c[0x0][0x3b8] ;  /* 0x00007700ff2877ac */ /* 0x000e220008000800 */
[----:B-1----:R-:W-:Y:S01]  /*8c5a0*/  PRMT R21, R26, 0x7632, R21 ;  /* 0x000076321a157816 */ /* 0x002fe20000000015 */
[----:B------:R-:W-:-:S04]  /*8c5b0*/  VIADD R26, R2, 0x26 ;  /* 0x00000026021a7836 */ /* 0x000fc80000000000 */
[----:B------:R1:W-:Y:S01]  /*8c5c0*/  @P4 STG.E.U16 desc[UR8][R18.64], R21 ;  /* 0x0000001512004986 */ /* 0x0003e2000c101508 */
[----:B------:R-:W-:Y:S01]  /*8c5d0*/  ISETP.LT.AND P4, PT, R26, UR43, !P0 ;  /* 0x0000002b1a007c0c */ /* 0x000fe2000c781270 */
[----:B------:R-:W-:Y:S01]  /*8c5e0*/  VIADD R24, R23, UR42 ;  /* 0x0000002a17187c36 */ /* 0x000fe20008000000 */
[CC--:B------:R-:W-:Y:S01]  /*8c5f0*/  LEA R20, P6, R25.reuse, R17.reuse, 0x1 ;  /* 0x0000001119147211 */ /* 0x0c0fe200078c08ff */
[----:B------:R-:W2:Y:S01]  /*8c600*/  LDL.LU R26, [R1+0x294] ;  /* 0x00029400011a7983 */ /* 0x000ea20000300800 */
[----:B------:R-:W0:Y:S01]  /*8c610*/  LDCU UR42, c[0x0][0x39c] ;  /* 0x00007380ff2a77ac */ /* 0x000e220008000800 */
[----:B------:R-:W0:Y:S01]  /*8c620*/  LDCU UR43, c[0x0][0x3b8] ;  /* 0x00007700ff2b77ac */ /* 0x000e220008000800 */
[-C--:B-1----:R-:W-:Y:S01]  /*8c630*/  LEA.HI.X.SX32 R21, R25, R16.reuse, 0x1, P6 ;  /* 0x0000001019157211 */ /* 0x082fe200030f0eff */
[----:B------:R-:W-:Y:S01]  /*8c640*/  VIADD R19, R2, 0x27 ;  /* 0x0000002702137836 */ /* 0x000fe20000000000 */
[----:B------:R-:W-:Y:S01]  /*8c650*/  LEA R18, P6, R0, R17, 0x1 ;  /* 0x0000001100127211 */ /* 0x000fe200078c08ff */
[----:B------:R-:W-:Y:S01]  /*8c660*/  VIADD R25, R24, UR41 ;  /* 0x0000002918197c36 */ /* 0x000fe20008000000 */
[----:B------:R-:W1:Y:S01]  /*8c670*/  LDCU UR41, c[0x0][0x39c] ;  /* 0x00007380ff2977ac */ /* 0x000e620008000800 */
        /* <DEDUP_REMOVED lines=79> */
[C---:B------:R-:W-:Y:S01]  /*8cb70*/  VIADD R26, R2.reuse, 0x30 ;  /* 0x00000030021a7836 */ /* 0x040fe20000000000 */
        /* <DEDUP_REMOVED lines=38> */
[----:B------:R-:W2:Y:S01]  /*8cde0*/  LDL.LU R26, [R1] ;  /* 0x00000000011a7983 */ /* 0x000ea20000300800 */
        /* <DEDUP_REMOVED lines=22> */
[C---:B------:R-:W-:Y:S01]  /*8cf50*/  LEA R18, P6, R22.reuse, R17, 0x1 ;  /* 0x0000001116127211 */ /* 0x040fe200078c08ff */
        /* <DEDUP_REMOVED lines=28> */
[C---:B------:R-:W-:Y:S01]  /*8d120*/  VIADD R26, R2.reuse, 0x3c ;  /* 0x0000003c021a7836 */ /* 0x040fe20000000000 */
        /* <DEDUP_REMOVED lines=26> */
[----:B----4-:R-:W-:Y:S01]  /*8d2d0*/  ISETP.LT.AND P1, PT, R19, UR38, !P0 ;  /* 0x0000002613007c0c */ /* 0x010fe2000c721270 */
[----:B---3--:R-:W-:Y:S01]  /*8d2e0*/  VIADD R22, R0, UR39 ;  /* 0x0000002700167c36 */ /* 0x008fe20008000000 */
[----:B------:R-:W-:Y:S01]  /*8d2f0*/  LEA.HI.X.SX32 R19, R23, R16, 0x1, P6 ;  /* 0x0000001017137211 */ /* 0x000fe200030f0eff */
[----:B------:R-:W2:Y:S01]  /*8d300*/  LDCU UR39, c[0x0][0x39c] ;  /* 0x00007380ff2777ac */ /* 0x000ea20008000800 */
[----:B------:R-:W3:Y:S01]  /*8d310*/  LDCU UR38, c[0x0][0x3b8] ;  /* 0x00007700ff2677ac */ /* 0x000ee20008000800 */
[----:B-1----:R-:W-:Y:S01]  /*8d320*/  PRMT R21, R26, 0x7632, R21 ;  /* 0x000076321a157816 */ /* 0x002fe20000000015 */
[----:B------:R-:W-:-:S04]  /*8d330*/  VIADD R26, R2, 0x3e ;  /* 0x0000003e021a7836 */ /* 0x000fc80000000000 */
[----:B------:R1:W-:Y:S01]  /*8d340*/  @P3 STG.E.U16 desc[UR8][R18.64], R21 ;  /* 0x0000001512003986 */ /* 0x0003e2000c101508 */
[----:B------:R-:W-:Y:S01]  /*8d350*/  ISETP.LT.AND P3, PT, R26, UR64, !P0 ;  /* 0x000000401a007c0c */ /* 0x000fe2000c761270 */
[----:B------:R-:W-:Y:S01]  /*8d360*/  VIADD R23, R22, UR65 ;  /* 0x0000004116177c36 */ /* 0x000fe20008000000 */
[CC--:B------:R-:W-:Y:S01]  /*8d370*/  LEA R20, P6, R24.reuse, R17.reuse, 0x1 ;  /* 0x0000001118147211 */ /* 0x0c0fe200078c08ff */
[----:B------:R-:W4:Y:S01]  /*8d380*/  LDL.LU R26, [R1+0x14] ;  /* 0x00001400011a7983 */ /* 0x000f220000300800 */
[----:B------:R-:W0:Y:S01]  /*8d390*/  LDCU UR65, c[0x0][0x39c] ;  /* 0x00007380ff4177ac */ /* 0x000e220008000800 */
[----:B------:R-:W0:Y:S01]  /*8d3a0*/  LDCU UR64, c[0x0][0x3b8] ;  /* 0x00007700ff4077ac */ /* 0x000e220008000800 */
[-C--:B-1----:R-:W-:Y:S01]  /*8d3b0*/  LEA.HI.X.SX32 R21, R24, R16.reuse, 0x1, P6 ;  /* 0x0000001018157211 */ /* 0x082fe200030f0eff */
[----:B------:R-:W-:Y:S01]  /*8d3c0*/  VIADD R19, R2, 0x3f ;  /* 0x0000003f02137836 */ /* 0x000fe20000000000 */
[----:B------:R-:W-:Y:S01]  /*8d3d0*/  LEA R18, P6, R25, R17, 0x1 ;  /* 0x0000001119127211 */ /* 0x000fe200078c08ff */
[----:B------:R-:W-:Y:S01]  /*8d3e0*/  VIADD R24, R23, UR61 ;  /* 0x0000003d17187c36 */ /* 0x000fe20008000000 */
[----:B------:R-:W1:Y:S01]  /*8d3f0*/  LDCU UR61, c[0x0][0x39c] ;  /* 0x00007380ff3d77ac */ /* 0x000e620008000800 */
[----:B----4-:R4:W-:Y:S01]  /*8d400*/  @P4 STG.E.U16 desc[UR8][R20.64], R26 ;  /* 0x0000001a14004986 */ /* 0x0109e2000c101508 */
[----:B------:R-:W-:Y:S01]  /*8d410*/  ISETP.LT.AND P4, PT, R19, UR63, !P0 ;  /* 0x0000003f13007c0c */ /* 0x000fe2000c781270 */
[----:B------:R-:W0:Y:S01]  /*8d420*/  LDCU UR63, c[0x0][0x3b8] ;  /* 0x00007700ff3f77ac */ /* 0x000e220008000800 */
[----:B------:R-:W-:-:S02]  /*8d430*/  LEA.HI.X.SX32 R19, R25, R16, 0x1, P6 ;  /* 0x0000001019137211 */ /* 0x000fc400030f0eff */
[----:B----4-:R-:W-:Y:S02]  /*8d440*/  PRMT R21, R26, 0x7632, R21 ;  /* 0x000076321a157816 */ /* 0x010fe40000000015 */
[----:B------:R-:W-:-:S03]  /*8d450*/  LEA R20, P6, R0, R17, 0x1 ;  /* 0x0000001100147211 */ /* 0x000fc600078c08ff */
[----:B------:R4:W-:Y:S01]  /*8d460*/  @P5 STG.E.U16 desc[UR8][R18.64], R21 ;  /* 0x0000001512005986 */ /* 0x0009e2000c101508 */
[----:B------:R-:W-:Y:S01]  /*8d470*/  VIADD R26, R2, 0x40 ;  /* 0x00000040021a7836 */ /* 0x000fe20000000000 */
[----:B----4-:R-:W-:Y:S01]  /*8d480*/  LEA.HI.X.SX32 R21, R0, R16, 0x1, P6 ;  /* 0x0000001000157211 */ /* 0x010fe200030f0eff */
[----:B------:R-:W-:Y:S01]  /*8d490*/  VIADD R19, R2, 0x41 ;  /* 0x0000004102137836 */ /* 0x000fe20000000000 */
[----:B------:R-:W-:-:S03]  /*8d4a0*/  LEA R18, P6, R22, R17, 0x1 ;  /* 0x0000001116127211 */ /* 0x000fc600078c08ff */
[----:B------:R4:W-:Y:S01]  /*8d4b0*/  @P2 STG.E.U16 desc[UR8][R20.64], R27 ;  /* 0x0000001b14002986 */ /* 0x0009e2000c101508 */
[----:B0-----:R-:W-:Y:S01]  /*8d4c0*/  ISETP.LT.AND P2, PT, R19, UR58, !P0 ;  /* 0x0000003a13007c0c */ /* 0x001fe2000c741270 */
[----:B------:R-:W-:Y:S01]  /*8d4d0*/  VIADD R25, R24, UR62 ;  /* 0x0000003e18197c36 */ /* 0x000fe20008000000 */
[-C--:B------:R-:W-:Y:S01]  /*8d4e0*/  LEA.HI.X.SX32 R19, R22, R16.reuse, 0x1, P6 ;  /* 0x0000001016137211 */ /* 0x080fe200030f0eff */
[----:B------:R-:W0:Y:S01]  /*8d4f0*/  LDCU UR62, c[0x0][0x39c] ;  /* 0x00007380ff3e77ac */ /* 0x000e220008000800 */
[----:B------:R-:W-:Y:S02]  /*8d500*/  ISETP.LT.AND P5, PT, R26, UR60, !P0 ;  /* 0x0000003c1a007c0c */ /* 0x000fe4000c7a1270 */
[----:B----4-:R-:W-:Y:S01]  /*8d510*/  PRMT R21, R27, 0x7632, R21 ;  /* 0x000076321b157816 */ /* 0x010fe20000000015 */
[----:B------:R-:W4:Y:S01]  /*8d520*/  LDCU UR58, c[0x0][0x3b8] ;  /* 0x00007700ff3a77ac */ /* 0x000f220008000800 */
        /* <DEDUP_REMOVED lines=270> */
[----:B------:R2:W-:Y:S01]  /*8e610*/  @P1 STG.E.U16 desc[UR8][R18.64], R21 ;  /* 0x0000001512001986 */ /* 0x0005e2000c101508 */
[----:B------:R-:W-:Y:S02]  /*8e620*/  ISETP.LT.AND P5, PT, R26, UR10, !P0 ;  /* 0x0000000a1a007c0c */ /* 0x000fe4000c7a1270 */
[-C--:B--2---:R-:W-:Y:S01]  /*8e630*/  LEA.HI.X.SX32 R21, R23, R16.reuse, 0x1, P6 ;  /* 0x0000001017157211 */ /* 0x084fe200030f0eff */
[----:B------:R-:W-:Y:S01]  /*8e640*/  VIADD R19, R2, 0x61 ;  /* 0x0000006102137836 */ /* 0x000fe20000000000 */
[CC--:B------:R-:W-:Y:S01]  /*8e650*/  LEA R18, P6, R24.reuse, R17.reuse, 0x1 ;  /* 0x0000001118127211 */ /* 0x0c0fe200078c08ff */
[----:B------:R-:W-:Y:S01]  /*8e660*/  VIADD R0, R25, UR36 ;  /* 0x0000002419007c36 */ /* 0x000fe20008000000 */
[----:B------:R-:W2:Y:S01]  /*8e670*/  LDCU UR10, c[0x0][0x3b8] ;  /* 0x00007700ff0a77ac */ /* 0x000ea20008000800 */
[----:B------:R0:W-:Y:S01]  /*8e680*/  @P3 STG.E.U16 desc[UR8][R20.64], R3 ;  /* 0x0000000314003986 */ /* 0x0001e2000c101508 */
[----:B------:R-:W-:Y:S02]  /*8e690*/  ISETP.LT.AND P3, PT, R19, UR65, !P0 ;  /* 0x0000004113007c0c */ /* 0x000fe4000c761270 */
[----:B------:R-:W-:Y:S01]  /*8e6a0*/  LEA.HI.X.SX32 R19, R24, R16, 0x1, P6 ;  /* 0x0000001018137211 */ /* 0x000fe200030f0eff */
[----:B------:R-:W-:Y:S01]  /*8e6b0*/  VIADD R26, R2, 0x60 ;  /* 0x00000060021a7836 */ /* 0x000fe20000000000 */
[----:B------:R-:W1:Y:S01]  /*8e6c0*/  LDCU UR36, c[0x0][0x3b8] ;  /* 0x00007700ff2477ac */ /* 0x000e620008000800 */
[----:B------:R-:W-:Y:S01]  /*8e6d0*/  VIADD R22, R0, UR37 ;  /* 0x0000002500167c36 */ /* 0x000fe20008000000 */
[----:B------:R-:W1:Y:S01]  /*8e6e0*/  LDCU UR65, c[0x0][0x3b8] ;  /* 0x00007700ff4177ac */ /* 0x000e620008000800 */
[----:B0-----:R-:W-:Y:S01]  /*8e6f0*/  PRMT R21, R3, 0x7632, R21 ;  /* 0x0000763203157816 */ /* 0x001fe20000000015 */
[----:B------:R-:W0:Y:S01]  /*8e700*/  LDCU UR37, c[0x0][0x3b8] ;  /* 0x00007700ff2577ac */ /* 0x000e220008000800 */
[----:B------:R-:W-:-:S03]  /*8e710*/  LEA R20, P6, R25, R17, 0x1 ;  /* 0x0000001119147211 */ /* 0x000fc600078c08ff */
[----:B------:R1:W-:Y:S01]  /*8e720*/  @P4 STG.E.U16 desc[UR8][R18.64], R21 ;  /* 0x0000001512004986 */ /* 0x0003e2000c101508 */
[----:B------:R-:W-:Y:S02]  /*8e730*/  ISETP.LT.AND P1, PT, R26, UR39, !P0 ;  /* 0x000000271a007c0c */ /* 0x000fe4000c721270 */
[-C--:B-1----:R-:W-:Y:S01]  /*8e740*/  LEA.HI.X.SX32 R21, R25, R16.reuse, 0x1, P6 ;  /* 0x0000001019157211 */ /* 0x082fe200030f0eff */
[----:B------:R-:W-:Y:S01]  /*8e750*/  VIADD R19, R2, 0x63 ;  /* 0x0000006302137836 */ /* 0x000fe20000000000 */
[-C--:B------:R-:W-:Y:S01]  /*8e760*/  LEA R18, P6, R0, R17.reuse, 0x1 ;  /* 0x0000001100127211 */ /* 0x080fe200078c08ff */
[----:B---3--:R-:W-:Y:S01]  /*8e770*/  VIADD R23, R22, UR38 ;  /* 0x0000002616177c36 */ /* 0x008fe20008000000 */
[----:B------:R-:W1:Y:S01]  /*8e780*/  LDCU UR39, c[0x0][0x3b8] ;  /* 0x00007700ff2777ac */ /* 0x000e620008000800 */
[----:B------:R3:W-:Y:S01]  /*8e790*/  @P5 STG.E.U16 desc[UR8][R20.64], R29 ;  /* 0x0000001d14005986 */ /* 0x0007e2000c101508 */
[----:B------:R-:W-:Y:S02]  /*8e7a0*/  ISETP.LT.AND P5, PT, R19, UR62, !P0 ;  /* 0x0000003e13007c0c */ /* 0x000fe4000c7a1270 */
[----:B------:R-:W-:Y:S01]  /*8e7b0*/  LEA.HI.X.SX32 R19, R0, R16, 0x1, P6 ;  /* 0x0000001000137211 */ /* 0x000fe200030f0eff */
[----:B------:R-:W-:Y:S01]  /*8e7c0*/  VIADD R26, R2, 0x62 ;  /* 0x00000062021a7836 */ /* 0x000fe20000000000 */
[----:B------:R-:W0:Y:S01]  /*8e7d0*/  LDCU UR38, c[0x0][0x3b8] ;  /* 0x00007700ff2677ac */ /* 0x000e220008000800 */
[----:B------:R-:W-:Y:S01]  /*8e7e0*/  VIADD R24, R23, UR64 ;  /* 0x0000004017187c36 */ /* 0x000fe20008000000 */
[----:B------:R-:W0:Y:S01]  /*8e7f0*/  LDCU UR62, c[0x0][0x3b8] ;  /* 0x00007700ff3e77ac */ /* 0x000e220008000800 */
[----:B---3--:R-:W-:Y:S01]  /*8e800*/  PRMT R21, R29, 0x7632, R21 ;  /* 0x000076321d157816 */ /* 0x008fe20000000015 */
[----:B------:R-:W3:Y:S01]  /*8e810*/  LDCU UR64, c[0x0][0x3b8] ;  /* 0x00007700ff4077ac */ /* 0x000ee20008000800 */
[----:B------:R-:W-:-:S03]  /*8e820*/  LEA R20, P6, R22, R17, 0x1 ;  /* 0x0000001116147211 */ /* 0x000fc600078c08ff */
[----:B------:R0:W-:Y:S01]  /*8e830*/  @P2 STG.E.U16 desc[UR8][R18.64], R21 ;  /* 0x0000001512002986 */ /* 0x0001e2000c101508 */
[----:B------:R-:W-:Y:S02]  /*8e840*/  ISETP.LT.AND P4, PT, R26, UR61, !P0 ;  /* 0x0000003d1a007c0c */ /* 0x000fe4000c781270 */
[-C--:B0-----:R-:W-:Y:S01]  /*8e850*/  LEA.HI.X.SX32 R21, R22, R16.reuse, 0x1, P6 ;  /* 0x0000001016157211 */ /* 0x081fe200030f0eff */
[----:B------:R-:W-:Y:S01]  /*8e860*/  VIADD R19, R2, 0x65 ;  /* 0x0000006502137836 */ /* 0x000fe20000000000 */
[-C--:B------:R-:W-:Y:S01]  /*8e870*/  LEA R18, P6, R23, R17.reuse, 0x1 ;  /* 0x0000001117127211 */ /* 0x080fe200078c08ff */
[----:B------:R-:W-:Y:S01]  /*8e880*/  VIADD R25, R24, UR63 ;  /* 0x0000003f18197c36 */ /* 0x000fe20008000000 */
[----:B------:R-:W0:Y:S01]  /*8e890*/  LDCU UR61, c[0x0][0x3b8] ;  /* 0x00007700ff3d77ac */ /* 0x000e220008000800 */
[----:B------:R1:W-:Y:S01]  /*8e8a0*/  @P1 STG.E.U16 desc[UR8][R20.64], R4 ;  /* 0x0000000414001986 */ /* 0x0003e2000c101508 */
[----:B------:R-:W-:Y:S02]  /*8e8b0*/  ISETP.LT.AND P1, PT, R19, UR57, !P0 ;  /* 0x0000003913007c0c */ /* 0x000fe4000c721270 */
[----:B------:R-:W-:Y:S01]  /*8e8c0*/  LEA.HI.X.SX32 R19, R23, R16, 0x1, P6 ;  /* 0x0000001017137211 */ /* 0x000fe200030f0eff */
[----:B------:R-:W-:Y:S01]  /*8e8d0*/  VIADD R26, R2, 0x64 ;  /* 0x00000064021a7836 */ /* 0x000fe20000000000 */
[----:B------:R-:W0:Y:S01]  /*8e8e0*/  LDCU UR63, c[0x0][0x3b8] ;  /* 0x00007700ff3f77ac */ /* 0x000e220008000800 */
[----:B------:R-:W-:Y:S01]  /*8e8f0*/  VIADD R0, R25, UR60 ;  /* 0x0000003c19007c36 */ /* 0x000fe20008000000 */
[----:B------:R-:W0:Y:S01]  /*8e900*/  LDCU UR57, c[0x0][0x3b8] ;  /* 0x00007700ff3977ac */ /* 0x000e220008000800 */
[----:B-1----:R-:W-:Y:S01]  /*8e910*/  PRMT R4, R4, 0x7632, R4 ;  /* 0x0000763204047816 */ /* 0x002fe20000000004 */
[----:B------:R-:W-:Y:S01]  /*8e920*/  VIADD R21, R2, 0x66 ;  /* 0x0000006602157836 */ /* 0x000fe20000000000 */
[----:B------:R-:W-:Y:S01]  /*8e930*/  LEA R20, P6, R24, R17, 0x1 ;  /* 0x0000001118147211 */ /* 0x000fe200078c08ff */
[----:B------:R-:W1:Y:S02]  /*8e940*/  LDCU UR60, c[0x0][0x3b8] ;  /* 0x00007700ff3c77ac */ /* 0x000e640008000800 */
[----:B------:R0:W-:Y:S01]  /*8e950*/  @P3 STG.E.U16 desc[UR8][R18.64], R4 ;  /* 0x0000000412003986 */ /* 0x0001e2000c101508 */
[----:B------:R-:W-:-:S02]  /*8e960*/  ISETP.LT.AND P3, PT, R21, UR54, !P0 ;  /* 0x0000003615007c0c */ /* 0x000fc4000c761270 */
[----:B------:R-:W-:Y:S01]  /*8e970*/  ISETP.LT.AND P2, PT, R26, UR59, !P0 ;  /* 0x0000003b1a007c0c */ /* 0x000fe2000c741270 */
[----:B----4-:R-:W-:Y:S01]  /*8e980*/  VIADD R22, R0, UR58 ;  /* 0x0000003a00167c36 */ /* 0x010fe20008000000 */
[-C--:B------:R-:W-:Y:S01]  /*8e990*/  LEA.HI.X.SX32 R21, R24, R16.reuse, 0x1, P6 ;  /* 0x0000001018157211 */ /* 0x080fe200030f0eff */
[----:B------:R-:W4:Y:S01]  /*8e9a0*/  LDCU UR59, c[0x0][0x3b8] ;  /* 0x00007700ff3b77ac */ /* 0x000f220008000800 */
[----:B------:R-:W1:Y:S01]  /*8e9b0*/  LDCU UR58, c[0x0][0x3b8] ;  /* 0x00007700ff3a77ac */ /* 0x000e620008000800 */
[----:B0-----:R-:W-:Y:S01]  /*8e9c0*/  VIADD R18, R2, 0x67 ;  /* 0x0000006702127836 */ /* 0x001fe20000000000 */
[-C--:B------:R-:W-:Y:S01]  /*8e9d0*/  LEA R4, P6, R25, R17.reuse, 0x1 ;  /* 0x0000001119047211 */ /* 0x080fe200078c08ff */
[----:B------:R0:W-:Y:S01]  /*8e9e0*/  @P4 STG.E.U16 desc[UR8][R20.64], R5 ;  /* 0x0000000514004986 */ /* 0x0001e2000c101508 */
[----:B------:R-:W-:Y:S01]  /*8e9f0*/  PRMT R19, R5, 0x7632, R19 ;  /* 0x0000763205137816 */ /* 0x000fe20000000013 */
[----:B------:R-:W1:Y:S01]  /*8ea00*/  LDCU UR54, c[0x0][0x3b8] ;  /* 0x00007700ff3677ac */ /* 0x000e620008000800 */
[----:B------:R-:W-:Y:S01]  /*8ea10*/  ISETP.LT.AND P4, PT, R18, UR51, !P0 ;  /* 0x0000003312007c0c */ /* 0x000fe2000c781270 */
[----:B------:R-:W-:Y:S01]  /*8ea20*/  VIADD R23, R22, UR56 ;  /* 0x0000003816177c36 */ /* 0x000fe20008000000 */
[----:B------:R-:W1:Y:S01]  /*8ea30*/  LDCU UR56, c[0x0][0x3b8] ;  /* 0x00007700ff3877ac */ /* 0x000e620008000800 */
[-C--:B0-----:R-:W-:Y:S01]  /*8ea40*/  LEA.HI.X.SX32 R5, R25, R16.reuse, 0x1, P6 ;  /* 0x0000001019057211 */ /* 0x081fe200030f0eff */
[----:B------:R-:W-:Y:S01]  /*8ea50*/  VIADD R21, R2, 0x68 ;  /* 0x0000006802157836 */ /* 0x000fe20000000000 */
[CC--:B------:R-:W-:Y:S01]  /*8ea60*/  LEA R18, P6, R0.reuse, R17.reuse, 0x1 ;  /* 0x0000001100127211 */ /* 0x0c0fe200078c08ff */
[----:B------:R-:W0:Y:S02]  /*8ea70*/  LDCU UR51, c[0x0][0x3b8] ;  /* 0x00007700ff3377ac */ /* 0x000e240008000800 */
[----:B------:R1:W-:Y:S01]  /*8ea80*/  @P5 STG.E.U16 desc[UR8][R4.64], R19 ;  /* 0x0000001304005986 */ /* 0x0003e2000c101508 */
[----:B------:R-:W-:Y:S01]  /*8ea90*/  VIADD R24, R23, UR55 ;  /* 0x0000003717187c36 */ /* 0x000fe20008000000 */
[-C--:B-1----:R-:W-:Y:S01]  /*8eaa0*/  LEA.HI.X.SX32 R19, R0, R16.reuse, 0x1, P6 ;  /* 0x0000001000137211 */ /* 0x082fe200030f0eff */
[----:B------:R-:W-:Y:S01]  /*8eab0*/  VIADD R5, R2, 0x69 ;  /* 0x0000006902057836 */ /* 0x000fe20000000000 */
[----:B------:R-:W-:Y:S01]  /*8eac0*/  LEA R4, P6, R22, R17, 0x1 ;  /* 0x0000001116047211 */ /* 0x000fe200078c08ff */
[----:B------:R-:W1:Y:S02]  /*8ead0*/  LDCU UR55, c[0x0][0x3b8] ;  /* 0x00007700ff3777ac */ /* 0x000e640008000800 */
[----:B------:R0:W-:Y:S01]  /*8eae0*/  @P2 STG.E.U16 desc[UR8][R18.64], R6 ;  /* 0x0000000612002986 */ /* 0x0001e2000c101508 */
[----:B------:R-:W-:Y:S01]  /*8eaf0*/  ISETP.LT.AND P2, PT, R5, UR49, !P0 ;  /* 0x0000003105007c0c */ /* 0x000fe2000c741270 */
[----:B------:R-:W-:Y:S01]  /*8eb00*/  VIADD R20, R24, UR48 ;  /* 0x0000003018147c36 */ /* 0x000fe20008000000 */
[----:B------:R-:W-:Y:S01]  /*8eb10*/  LEA.HI.X.SX32 R5, R22, R16, 0x1, P6 ;  /* 0x0000001016057211 */ /* 0x000fe200030f0eff */
[----:B------:R-:W1:Y:S01]  /*8eb20*/  LDCU UR48, c[0x0][0x3b8] ;  /* 0x00007700ff3077ac */ /* 0x000e620008000800 */
[----:B------:R-:W-:Y:S01]  /*8eb30*/  ISETP.LT.AND P5, PT, R21, UR52, !P0 ;  /* 0x0000003415007c0c */ /* 0x000fe2000c7a1270 */
[----:B------:R-:W1:Y:S01]  /*8eb40*/  LDCU UR49, c[0x0][0x3b8] ;  /* 0x00007700ff3177ac */ /* 0x000e620008000800 */
[----:B0-----:R-:W-:-:S02]  /*8eb50*/  PRMT R19, R6, 0x7632, R19 ;  /* 0x0000763206137816 */ /* 0x001fc40000000013 */
[CC--:B------:R-:W-:Y:S01]  /*8eb60*/  LEA R18, P6, R23.reuse, R17.reuse, 0x1 ;  /* 0x0000001117127211 */ /* 0x0c0fe200078c08ff */
[----:B------:R-:W-:Y:S01]  /*8eb70*/  VIADD R0, R20, UR53 ;  /* 0x0000003514007c36 */ /* 0x000fe20008000000 */
[----:B------:R-:W0:Y:S01]  /*8eb80*/  LDCU UR52, c[0x0][0x3b8] ;  /* 0x00007700ff3477ac */ /* 0x000e220008000800 */
[----:B------:R1:W-:Y:S01]  /*8eb90*/  @P1 STG.E.U16 desc[UR8][R4.64], R19 ;  /* 0x0000001304001986 */ /* 0x0003e2000c101508 */
[C---:B------:R-:W-:Y:S02]  /*8eba0*/  VIADD R21, R2.reuse, 0x6a ;  /* 0x0000006a02157836 */ /* 0x040fe40000000000 */
[C---:B------:R-:W-:Y:S01]  /*8ebb0*/  VIADD R22, R2.reuse, 0x6c ;  /* 0x0000006c02167836 */ /* 0x040fe20000000000 */
        /* <DEDUP_REMOVED lines=9> */
[----:B------:R-:W-:Y:S01]  /*8ec50*/  ISETP.LT.AND P1, PT, R21, UR50, !P0 ;  /* 0x0000003215007c0c */ /* 0x000fe2000c721270 */
[----:B------:R-:W0:Y:S01]  /*8ec60*/  LDCU UR45, c[0x0][0x3b8] ;  /* 0x00007700ff2d77ac */ /* 0x000e220008000800 */
[----:B-1----:R-:W-:Y:S02]  /*8ec70*/  PRMT R19, R7, 0x7632, R19 ;  /* 0x0000763207137816 */ /* 0x002fe40000000013 */
[-C--:B------:R-:W-:Y:S01]  /*8ec80*/  LEA R18, P6, R20, R17.reuse, 0x1 ;  /* 0x0000001114127211 */ /* 0x080fe200078c08ff */
[----:B------:R-:W-:Y:S01]  /*8ec90*/  VIADD R21, R6, UR46 ;  /* 0x0000002e06157c36 */ /* 0x000fe20008000000 */
[----:B------:R-:W1:Y:S01]  /*8eca0*/  LDCU UR50, c[0x0][0x3b8] ;  /* 0x00007700ff3277ac */ /* 0x000e620008000800 */
[----:B------:R0:W-:Y:S01]  /*8ecb0*/  @P4 STG.E.U16 desc[UR8][R4.64], R19 ;  /* 0x0000001304004986 */ /* 0x0001e2000c101508 */
[----:B------:R-:W1:Y:S01]  /*8ecc0*/  LDCU UR46, c[0x0][0x3b8] ;  /* 0x00007700ff2e77ac */ /* 0x000e620008000800 */
[----:B0-----:R-:W-:Y:S01]  /*8ecd0*/  LEA.HI.X.SX32 R19, R20, R16, 0x1, P6 ;  /* 0x0000001014137211 */ /* 0x001fe200030f0eff */
[----:B------:R-:W-:Y:S01]  /*8ece0*/  VIADD R5, R2, 0x6d ;  /* 0x0000006d02057836 */ /* 0x000fe20000000000 */
[----:B------:R-:W-:-:S03]  /*8ecf0*/  LEA R4, P6, R0, R17, 0x1 ;  /* 0x0000001100047211 */ /* 0x000fc600078c08ff */
[----:B------:R0:W-:Y:S01]  /*8ed00*/  @P5 STG.E.U16 desc[UR8][R18.64], R8 ;  /* 0x0000000812005986 */ /* 0x0001e2000c101508 */
[----:B------:R-:W-:Y:S01]  /*8ed10*/  ISETP.LT.AND P5, PT, R5, UR43, !P0 ;  /* 0x0000002b05007c0c */ /* 0x000fe2000c7a1270 */
[----:B------:R-:W-:Y:S01]  /*8ed20*/  VIADD R7, R21, UR44 ;  /* 0x0000002c15077c36 */ /* 0x000fe20008000000 */
[----:B------:R-:W-:Y:S01]  /*8ed30*/  LEA.HI.X.SX32 R5, R0, R16, 0x1, P6 ;  /* 0x0000001000057211 */ /* 0x000fe200030f0eff */
[----:B------:R-:W1:Y:S01]  /*8ed40*/  LDCU UR44, c[0x0][0x3b8] ;  /* 0x00007700ff2c77ac */ /* 0x000e620008000800 */
[----:B------:R-:W-:Y:S02]  /*8ed50*/  ISETP.LT.AND P4, PT, R22, UR40, !P0 ;  /* 0x0000002816007c0c */ /* 0x000fe4000c781270 */
[----:B0-----:R-:W-:Y:S01]  /*8ed60*/  PRMT R8, R8, 0x7632, R8 ;  /* 0x0000763208087816 */ /* 0x001fe20000000008 */
[----:B------:R-:W-:Y:S01]  /*8ed70*/  VIADD R19, R2, 0x6e ;  /* 0x0000006e02137836 */ /* 0x000fe20000000000 */
[----:B------:R-:W-:Y:S01]  /*8ed80*/  LEA R18, P6, R6, R17, 0x1 ;  /* 0x0000001106127211 */ /* 0x000fe200078c08ff */
[----:B------:R-:W-:Y:S01]  /*8ed90*/  VIADD R20, R7, UR42 ;  /* 0x0000002a07147c36 */ /* 0x000fe20008000000 */
[----:B------:R-:W0:Y:S01]  /*8eda0*/  LDCU UR40, c[0x0][0x3b8] ;  /* 0x00007700ff2877ac */ /* 0x000e220008000800 */
[----:B------:R1:W-:Y:S01]  /*8edb0*/  @P2 STG.E.U16 desc[UR8][R4.64], R8 ;  /* 0x0000000804002986 */ /* 0x0003e2000c101508 */
[----:B------:R-:W-:-:S02]  /*8edc0*/  ISETP.LT.AND P2, PT, R19, UR66, !P0 ;  /* 0x0000004213007c0c */ /* 0x000fc4000c741270 */
[-C--:B------:R-:W-:Y:S01]  /*8edd0*/  LEA.HI.X.SX32 R19, R6, R16.reuse, 0x1, P6 ;  /* 0x0000001006137211 */ /* 0x080fe200030f0eff */
[----:B------:R-:W-:Y:S01]  /*8ede0*/  VIADD R0, R20, UR41 ;  /* 0x0000002914007c36 */ /* 0x000fe20008000000 */
[----:B------:R-:W0:Y:S03]  /*8edf0*/  LDCU UR42, c[0x0][0x3b8] ;  /* 0x00007700ff2a77ac */ /* 0x000e260008000800 */
[----:B------:R2:W-:Y:S01]  /*8ee00*/  @P1 STG.E.U16 desc[UR8][R18.64], R9 ;  /* 0x0000000912001986 */ /* 0x0005e2000c101508 */
[----:B------:R-:W0:Y:S01]  /*8ee10*/  LDCU UR43, c[0x0][0x3b8] ;  /* 0x00007700ff2b77ac */ /* 0x000e220008000800 */
[----:B-1----:R-:W-:Y:S01]  /*8ee20*/  VIADD R5, R2, 0x6f ;  /* 0x0000006f02057836 */ /* 0x002fe20000000000 */
[-C--:B------:R-:W-:Y:S01]  /*8ee30*/  LEA R4, P6, R21, R17.reuse, 0x1 ;  /* 0x0000001115047211 */ /* 0x080fe200078c08ff */
[----:B------:R-:W1:Y:S03]  /*8ee40*/  LDCU UR41, c[0x0][0x3b8] ;  /* 0x00007700ff2977ac */ /* 0x000e660008000800 */
[----:B------:R-:W-:Y:S01]  /*8ee50*/  ISETP.LT.AND P1, PT, R5, UR7, !P0 ;  /* 0x0000000705007c0c */ /* 0x000fe2000c721270 */
[----:B------:R-:W-:Y:S01]  /*8ee60*/  VIADD R8, R0, UR72 ;  /* 0x0000004800087c36 */ /* 0x000fe20008000000 */
[----:B------:R-:W-:Y:S01]  /*8ee70*/  LEA.HI.X.SX32 R5, R21, R16, 0x1, P6 ;  /* 0x0000001015057211 */ /* 0x000fe200030f0eff */
[----:B--2---:R-:W-:Y:S01]  /*8ee80*/  VIADD R19, R2, 0x70 ;  /* 0x0000007002137836 */ /* 0x004fe20000000000 */
[----:B------:R-:W-:Y:S01]  /*8ee90*/  PRMT R18, R9, 0x7632, R18 ;  /* 0x0000763209127816 */ /* 0x000fe20000000012 */
[----:B------:R-:W2:Y:S01]  /*8eea0*/  LDCU UR66, c[0x0][0x3b8] ;  /* 0x00007700ff4277ac */ /* 0x000ea20008000800 */
[----:B------:R-:W-:-:S03]  /*8eeb0*/  LEA R6, P6, R7, R17, 0x1 ;  /* 0x0000001107067211 */ /* 0x000fc600078c08ff */
[----:B------:R0:W-:Y:S01]  /*8eec0*/  @P3 STG.E.U16 desc[UR8][R4.64], R18 ;  /* 0x0000001204003986 */ /* 0x0001e2000c101508 */
[----:B------:R-:W-:Y:S01]  /*8eed0*/  LEA.HI.X.SX32 R7, R7, R16, 0x1, P6 ;  /* 0x0000001007077211 */ /* 0x000fe200030f0eff */
[----:B------:R-:W1:Y:S04]  /*8eee0*/  LDCU UR72, c[0x0][0x3b8] ;  /* 0x00007700ff4877ac */ /* 0x000e680008000800 */
[----:B------:R2:W-:Y:S01]  /*8eef0*/  @P4 STG.E.U16 desc[UR8][R6.64], R10 ;  /* 0x0000000a06004986 */ /* 0x0005e2000c101508 */
[----:B------:R-:W1:Y:S01]  /*8ef00*/  LDCU UR7, c[0x0][0x3b8] ;  /* 0x00007700ff0777ac */ /* 0x000e620008000800 */
[----:B0-----:R-:W-:Y:S01]  /*8ef10*/  VIADD R5, R2, 0x71 ;  /* 0x0000007102057836 */ /* 0x001fe20000000000 */
[----:B------:R-:W-:-:S04]  /*8ef20*/  LEA R4, P6, R20, R17, 0x1 ;  /* 0x0000001114047211 */ /* 0x000fc800078c08ff */
[----:B------:R-:W-:Y:S01]  /*8ef30*/  ISETP.LT.AND P4, PT, R5, UR68, !P0 ;  /* 0x0000004405007c0c */ /* 0x000fe2000c781270 */
[----:B------:R-:W-:Y:S01]  /*8ef40*/  VIADD R9, R8, UR71 ;  /* 0x0000004708097c36 */ /* 0x000fe20008000000 */
[----:B--2---:R-:W-:Y:S01]  /*8ef50*/  PRMT R7, R10, 0x7632, R7 ;  /* 0x000076320a077816 */ /* 0x004fe20000000007 */
[----:B------:R-:W0:Y:S01]  /*8ef60*/  LDCU UR71, c[0x0][0x3b8] ;  /* 0x00007700ff4777ac */ /* 0x000e220008000800 */
[----:B------:R-:W-:Y:S02]  /*8ef70*/  LEA.HI.X.SX32 R5, R20, R16, 0x1, P6 ;  /* 0x0000001014057211 */ /* 0x000fe400030f0eff */
[----:B------:R-:W-:Y:S01]  /*8ef80*/  LEA R6, P6, R0, R17, 0x1 ;  /* 0x0000001100067211 */ /* 0x000fe200078c08ff */
[----:B------:R-:W2:Y:S02]  /*8ef90*/  LDCU UR68, c[0x0][0x3b8] ;  /* 0x00007700ff4477ac */ /* 0x000ea40008000800 */
[----:B------:R0:W-:Y:S01]  /*8efa0*/  @P5 STG.E.U16 desc[UR8][R4.64], R7 ;  /* 0x0000000704005986 */ /* 0x0001e2000c101508 */
[----:B------:R-:W-:-:S02]  /*8efb0*/  ISETP.LT.AND P3, PT, R19, UR70, !P0 ;  /* 0x0000004613007c0c */ /* 0x000fc4000c761270 */
[-C--:B0-----:R-:W-:Y:S01]  /*8efc0*/  LEA.HI.X.SX32 R7, R0, R16.reuse, 0x1, P6 ;  /* 0x0000001000077211 */ /* 0x081fe200030f0eff */
[----:B------:R-:W-:Y:S01]  /*8efd0*/  VIADD R5, R2, 0x73 ;  /* 0x0000007302057836 */ /* 0x000fe20000000000 */
[CC--:B------:R-:W-:Y:S01]  /*8efe0*/  LEA R4, P6, R8.reuse, R17.reuse, 0x1 ;  /* 0x0000001108047211 */ /* 0x0c0fe200078c08ff */
        /* <DEDUP_REMOVED lines=10> */
[----:B------:R-:W1:Y:S01]  /*8f090*/  LDCU UR67, c[0x0][0x3b8] ;  /* 0x00007700ff4377ac */ /* 0x000e620008000800 */
[----:B------:R-:W-:-:S03]  /*8f0a0*/  LEA R6, P6, R9, R17, 0x1 ;  /* 0x0000001109067211 */ /* 0x000fc600078c08ff */
[----:B------:R0:W-:Y:S01]  /*8f0b0*/  @P1 STG.E.U16 desc[UR8][R4.64], R7 ;  /* 0x0000000704001986 */ /* 0x0001e2000c101508 */
[----:B------:R-:W-:Y:S01]  /*8f0c0*/  ISETP.LT.AND P5, PT, R19, UR5, !P0 ;  /* 0x0000000513007c0c */ /* 0x000fe2000c7a1270 */
[----:B------:R-:W-:Y:S01]  /*8f0d0*/  VIADD R0, R10, UR4 ;  /* 0x000000040a007c36 */ /* 0x000fe20008000000 */
[----:B------:R-:W1:Y:S01]  /*8f0e0*/  LDCU UR5, c[0x0][0x3b8] ;  /* 0x00007700ff0577ac */ /* 0x000e620008000800 */
[----:B0-----:R-:W-:Y:S01]  /*8f0f0*/  LEA.HI.X.SX32 R7, R9, R16, 0x1, P6 ;  /* 0x0000001009077211 */ /* 0x001fe200030f0eff */
[----:B------:R-:W-:Y:S01]  /*8f100*/  VIADD R11, R2, 0x74 ;  /* 0x00000074020b7836 */ /* 0x000fe20000000000 */
[----:B------:R-:W0:Y:S03]  /*8f110*/  LDCU UR4, c[0x0][0x3b8] ;  /* 0x00007700ff0477ac */ /* 0x000e260008000800 */
[----:B------:R1:W-:Y:S01]  /*8f120*/  @P3 STG.E.U16 desc[UR8][R6.64], R12 ;  /* 0x0000000c06003986 */ /* 0x0003e2000c101508 */
[----:B------:R-:W-:Y:S01]  /*8f130*/  PRMT R9, R12, 0x7632, R9 ;  /* 0x000076320c097816 */ /* 0x000fe20000000009 */
[----:B------:R-:W-:Y:S01]  /*8f140*/  VIADD R8, R0, UR35 ;  /* 0x0000002300087c36 */ /* 0x000fe20008000000 */
[----:B------:R-:W-:Y:S01]  /*8f150*/  ISETP.LT.AND P1, PT, R11, UR74, !P0 ;  /* 0x0000004a0b007c0c */ /* 0x000fe2000c721270 */
[----:B------:R-:W-:Y:S01]  /*8f160*/  VIADD R5, R2, 0x75 ;  /* 0x0000007502057836 */ /* 0x000fe20000000000 */
[----:B------:R-:W0:Y:S01]  /*8f170*/  LDCU UR35, c[0x0][0x3b8] ;  /* 0x00007700ff2377ac */ /* 0x000e220008000800 */
[----:B-1----:R-:W-:Y:S01]  /*8f180*/  LEA R6, P6, R18, R17, 0x1 ;  /* 0x0000001112067211 */ /* 0x002fe200078c08ff */
[----:B------:R-:W-:-:S02]  /*8f190*/  VIADD R4, R8, UR34 ;  /* 0x0000002208047c36 */ /* 0x000fc40008000000 */
[----:B------:R-:W-:Y:S01]  /*8f1a0*/  VIADD R11, R2, 0x76 ;  /* 0x00000076020b7836 */ /* 0x000fe20000000000 */
[----:B------:R-:W-:Y:S01]  /*8f1b0*/  LEA.HI.X.SX32 R7, R18, R16, 0x1, P6 ;  /* 0x0000001012077211 */ /* 0x000fe200030f0eff */
[----:B------:R-:W1:Y:S01]  /*8f1c0*/  LDCU UR74, c[0x0][0x3b8] ;  /* 0x00007700ff4a77ac */ /* 0x000e620008000800 */
[----:B------:R-:W-:-:S03]  /*8f1d0*/  LEA R18, P6, R10, R17, 0x1 ;  /* 0x000000110a127211 */ /* 0x000fc600078c08ff */
[----:B------:R0:W-:Y:S01]  /*8f1e0*/  @P4 STG.E.U16 desc[UR8][R6.64], R9 ;  /* 0x0000000906004986 */ /* 0x0001e2000c101508 */
[-C--:B------:R-:W-:Y:S01]  /*8f1f0*/  LEA.HI.X.SX32 R19, R10, R16.reuse, 0x1, P6 ;  /* 0x000000100a137211 */ /* 0x080fe200030f0eff */
[----:B------:R-:W1:Y:S01]  /*8f200*/  LDCU UR34, c[0x0][0x3b8] ;  /* 0x00007700ff2277ac */ /* 0x000e620008000800 */
[----:B------:R-:W-:Y:S02]  /*8f210*/  LEA R10, P6, R0, R17, 0x1 ;  /* 0x00000011000a7211 */ /* 0x000fe400078c08ff */
[----:B------:R-:W-:Y:S01]  /*8f220*/  ISETP.LT.AND P3, PT, R5, UR75, !P0 ;  /* 0x0000004b05007c0c */ /* 0x000fe2000c761270 */
[----:B------:R-:W-:Y:S01]  /*8f230*/  VIADD R5, R4, UR33 ;  /* 0x0000002104057c36 */ /* 0x000fe20008000000 */
[----:B------:R1:W-:Y:S01]  /*8f240*/  @P5 STG.E.U16 desc[UR8][R18.64], R13 ;  /* 0x0000000d12005986 */ /* 0x0003e2000c101508 */
[C---:B0-----:R-:W-:Y:S01]  /*8f250*/  VIADD R7, R2.reuse, 0x77 ;  /* 0x0000007702077836 */ /* 0x041fe20000000000 */
[----:B------:R-:W-:Y:S01]  /*8f260*/  ISETP.LT.AND P4, PT, R11, UR32, !P0 ;  /* 0x000000200b007c0c */ /* 0x000fe2000c781270 */
[----:B------:R-:W-:Y:S01]  /*8f270*/  VIADD R9, R2, 0x78 ;  /* 0x0000007802097836 */ /* 0x000fe20000000000 */
[----:B------:R-:W-:Y:S01]  /*8f280*/  LEA.HI.X.SX32 R11, R0, R16, 0x1, P6 ;  /* 0x00000010000b7211 */ /* 0x000fe200030f0eff */
[----:B------:R-:W-:Y:S01]  /*8f290*/  VIADD R6, R5, UR76 ;  /* 0x0000004c05067c36 */ /* 0x000fe20008000000 */
[----:B------:R-:W-:Y:S01]  /*8f2a0*/  ISETP.LT.AND P5, PT, R7, UR31, !P0 ;  /* 0x0000001f07007c0c */ /* 0x000fe2000c7a1270 */
[----:B------:R-:W0:Y:S01]  /*8f2b0*/  LDCU UR75, c[0x0][0x3b8] ;  /* 0x00007700ff4b77ac */ /* 0x000e220008000800 */
[----:B------:R-:W-:-:S02]  /*8f2c0*/  PRMT R7, R13, 0x7632, R7 ;  /* 0x000076320d077816 */ /* 0x000fc40000000007 */
[-C--:B------:R-:W-:Y:S01]  /*8f2d0*/  LEA R12, P6, R8, R17.reuse, 0x1 ;  /* 0x00000011080c7211 */ /* 0x080fe200078c08ff */
[----:B------:R-:W-:Y:S01]  /*8f2e0*/  VIADD R0, R6, UR77 ;  /* 0x0000004d06007c36 */ /* 0x000fe20008000000 */
[----:B------:R-:W0:Y:S01]  /*8f2f0*/  LDCU UR33, c[0x0][0x3b8] ;  /* 0x00007700ff2177ac */ /* 0x000e220008000800 */
[----:B------:R2:W-:Y:S01]  /*8f300*/  @P2 STG.E.U16 desc[UR8][R10.64], R7 ;  /* 0x000000070a002986 */ /* 0x0005e2000c101508 */
[----:B------:R-:W-:Y:S01]  /*8f310*/  ISETP.LT.AND P2, PT, R9, UR30, !P0 ;  /* 0x0000001e09007c0c */ /* 0x000fe2000c741270 */
[----:B------:R-:W-:Y:S01]  /*8f320*/  VIADD R9, R2, 0x79 ;  /* 0x0000007902097836 */ /* 0x000fe20000000000 */
[----:B-1----:R-:W-:Y:S01]  /*8f330*/  LEA.HI.X.SX32 R13, R8, R16, 0x1, P6 ;  /* 0x00000010080d7211 */ /* 0x002fe200030f0eff */
[----:B------:R-:W1:Y:S01]  /*8f340*/  LDCU UR32, c[0x0][0x3b8] ;  /* 0x00007700ff2077ac */ /* 0x000e620008000800 */
[----:B------:R-:W-:-:S03]  /*8f350*/  LEA R8, P6, R4, R17, 0x1 ;  /* 0x0000001104087211 */ /* 0x000fc600078c08ff */
[----:B------:R-:W-:Y:S01]  /*8f360*/  @P1 STG.E.U16 desc[UR8][R12.64], R14 ;  /* 0x0000000e0c001986 */ /* 0x000fe2000c101508 */
[----:B------:R-:W-:Y:S01]  /*8f370*/  ISETP.LT.AND P1, PT, R9, UR28, !P0 ;  /* 0x0000001c09007c0c */ /* 0x000fe2000c721270 */
[----:B------:R-:W0:Y:S01]  /*8f380*/  LDCU UR76, c[0x0][0x3b8] ;  /* 0x00007700ff4c77ac */ /* 0x000e220008000800 */
[----:B--2---:R-:W-:Y:S01]  /*8f390*/  VIADD R7, R0, UR29 ;  /* 0x0000001d00077c36 */ /* 0x004fe20008000000 */
[-C--:B------:R-:W-:Y:S01]  /*8f3a0*/  LEA.HI.X.SX32 R9, R4, R16.reuse, 0x1, P6 ;  /* 0x0000001004097211 */ /* 0x080fe200030f0eff */
[----:B------:R-:W2:Y:S01]  /*8f3b0*/  LDCU UR31, c[0x0][0x3b8] ;  /* 0x00007700ff1f77ac */ /* 0x000ea20008000800 */
[----:B------:R-:W-:Y:S01]  /*8f3c0*/  PRMT R11, R14, 0x7632, R11 ;  /* 0x000076320e0b7816 */ /* 0x000fe2000000000b */
[----:B------:R-:W-:Y:S01]  /*8f3d0*/  VIADD R4, R7, UR27 ;  /* 0x0000001b07047c36 */ /* 0x000fe20008000000 */
[CC--:B------:R-:W-:Y:S01]  /*8f3e0*/  LEA R10, P6, R5.reuse, R17.reuse, 0x1 ;  /* 0x00000011050a7211 */ /* 0x0c0fe200078c08ff */
[----:B------:R-:W0:Y:S02]  /*8f3f0*/  LDCU UR77, c[0x0][0x3b8] ;  /* 0x00007700ff4d77ac */ /* 0x000e240008000800 */
[----:B------:R-:W-:Y:S01]  /*8f400*/  VIADD R3, R4, UR25 ;  /* 0x0000001904037c36 */ /* 0x000fe20008000000 */
[----:B------:R1:W-:Y:S01]  /*8f410*/  @P3 STG.E.U16 desc[UR8][R8.64], R11 ;  /* 0x0000000b08003986 */ /* 0x0003e2000c101508 */
[----:B------:R-:W0:Y:S03]  /*8f420*/  LDCU UR30, c[0x0][0x3b8] ;  /* 0x00007700ff1e77ac */ /* 0x000e260008000800 */
[----:B------:R2:W-:Y:S01]  /*8f430*/  STL [R1+0x1c4], R3 ;  /* 0x0001c40301007387 */ /* 0x0005e20000100800 */
[----:B------:R-:W0:Y:S01]  /*8f440*/  LDCU UR29, c[0x0][0x3b8] ;  /* 0x00007700ff1d77ac */ /* 0x000e220008000800 */
[----:B------:R-:W0:Y:S01]  /*8f450*/  LDCU UR28, c[0x0][0x3b8] ;  /* 0x00007700ff1c77ac */ /* 0x000e220008000800 */
[----:B-1----:R-:W-:Y:S01]  /*8f460*/  LEA.HI.X.SX32 R11, R5, R16, 0x1, P6 ;  /* 0x00000010050b7211 */ /* 0x002fe200030f0eff */
[----:B------:R-:W1:Y:S01]  /*8f470*/  LDCU UR27, c[0x0][0x3b8] ;  /* 0x00007700ff1b77ac */ /* 0x000e620008000800 */
[----:B------:R-:W-:Y:S01]  /*8f480*/  LEA R8, P6, R6, R17, 0x1 ;  /* 0x0000001106087211 */ /* 0x000fe200078c08ff */
[----:B------:R-:W-:-:S02]  /*8f490*/  VIADD R5, R2, 0x7b ;  /* 0x0000007b02057836 */ /* 0x000fc40000000000 */
[----:B--2---:R-:W-:Y:S01]  /*8f4a0*/  VIADD R3, R3, UR23 ;  /* 0x0000001703037c36 */ /* 0x004fe20008000000 */
[----:B------:R2:W-:Y:S01]  /*8f4b0*/  @P4 STG.E.U16 desc[UR8][R10.64], R15 ;  /* 0x0000000f0a004986 */ /* 0x0005e2000c101508 */
[-C--:B------:R-:W-:Y:S01]  /*8f4c0*/  LEA.HI.X.SX32 R9, R6, R16.reuse, 0x1, P6 ;  /* 0x0000001006097211 */ /* 0x080fe200030f0eff */
[C---:B------:R-:W-:Y:S01]  /*8f4d0*/  VIADD R12, R2.reuse, 0x7a ;  /* 0x0000007a020c7836 */ /* 0x040fe20000000000 */
[----:B------:R-:W-:Y:S01]  /*8f4e0*/  ISETP.LT.AND P4, PT, R5, UR24, !P0 ;  /* 0x0000001805007c0c */ /* 0x000fe2000c781270 */
[----:B------:R0:W-:Y:S01]  /*8f4f0*/  STL [R1+0x1c0], R3 ;  /* 0x0001c00301007387 */ /* 0x0001e20000100800 */
[----:B------:R-:W-:Y:S01]  /*8f500*/  PRMT R5, R15, 0x7632, R5 ;  /* 0x000076320f057816 */ /* 0x000fe20000000005 */
[----:B------:R-:W-:Y:S01]  /*8f510*/  VIADD R6, R2, 0x7c ;  /* 0x0000007c02067836 */ /* 0x000fe20000000000 */
[----:B------:R-:W1:Y:S01]  /*8f520*/  LDCU UR25, c[0x0][0x3b8] ;  /* 0x00007700ff1977ac */ /* 0x000e620008000800 */
[----:B------:R-:W1:Y:S01]  /*8f530*/  LDCU UR23, c[0x0][0x3b8] ;  /* 0x00007700ff1777ac */ /* 0x000e620008000800 */
[CC--:B--2---:R-:W-:Y:S01]  /*8f540*/  LEA R10, P6, R0.reuse, R17.reuse, 0x1 ;  /* 0x00000011000a7211 */ /* 0x0c4fe200078c08ff */
[----:B0-----:R-:W-:Y:S01]  /*8f550*/  VIADD R3, R3, UR21 ;  /* 0x0000001503037c36 */ /* 0x001fe20008000000 */
[----:B------:R-:W-:Y:S02]  /*8f560*/  @P5 STG.E.U16 desc[UR8][R8.64], R5 ;  /* 0x0000000508005986 */ /* 0x000fe4000c101508 */
[-C--:B------:R-:W-:Y:S01]  /*8f570*/  LEA.HI.X.SX32 R11, R0, R16.reuse, 0x1, P6 ;  /* 0x00000010000b7211 */ /* 0x080fe200030f0eff */
[----:B------:R-:W-:Y:S01]  /*8f580*/  VIADD R0, R2, 0x7d ;  /* 0x0000007d02007836 */ /* 0x000fe20000000000 */
[----:B------:R-:W-:Y:S01]  /*8f590*/  ISETP.LT.AND P5, PT, R6, UR22, !P0 ;  /* 0x0000001606007c0c */ /* 0x000fe2000c7a1270 */
[----:B------:R0:W-:Y:S01]  /*8f5a0*/  STL [R1+0x1bc], R3 ;  /* 0x0001bc0301007387 */ /* 0x0001e20000100800 */
[----:B------:R-:W-:Y:S01]  /*8f5b0*/  ISETP.LT.AND P3, PT, R12, UR26, !P0 ;  /* 0x0000001a0c007c0c */ /* 0x000fe2000c761270 */
[----:B------:R-:W2:Y:S02]  /*8f5c0*/  LDCU UR26, c[0x0][0x3b8] ;  /* 0x00007700ff1a77ac */ /* 0x000ea40008000800 */
[----:B------:R-:W-:Y:S01]  /*8f5d0*/  @P2 STG.E.U16 desc[UR8][R10.64], R28 ;  /* 0x0000001c0a002986 */ /* 0x000fe2000c101508 */
[-C--:B------:R-:W-:Y:S01]  /*8f5e0*/  LEA R6, P2, R7, R17.reuse, 0x1 ;  /* 0x0000001107067211 */ /* 0x080fe200078408ff */
[----:B------:R-:W1:Y:S01]  /*8f5f0*/  LDCU UR24, c[0x0][0x3b8] ;  /* 0x00007700ff1877ac */ /* 0x000e620008000800 */
[----:B------:R-:W-:Y:S01]  /*8f600*/  ISETP.LT.AND P6, PT, R0, UR20, !P0 ;  /* 0x0000001400007c0c */ /* 0x000fe2000c7c1270 */
[----:B0-----:R-:W-:Y:S01]  /*8f610*/  VIADD R3, R3, UR19 ;  /* 0x0000001303037c36 */ /* 0x001fe20008000000 */
[----:B------:R-:W-:Y:S01]  /*8f620*/  LEA.HI.X.SX32 R7, R7, R16, 0x1, P2 ;  /* 0x0000001007077211 */ /* 0x000fe200010f0eff */
[----:B------:R-:W-:Y:S01]  /*8f630*/  VIADD R0, R2, 0x7e ;  /* 0x0000007e02007836 */ /* 0x000fe20000000000 */
[----:B------:R-:W-:Y:S01]  /*8f640*/  PRMT R5, R28, 0x7632, R5 ;  /* 0x000076321c057816 */ /* 0x000fe20000000005 */
[----:B------:R-:W0:Y:S01]  /*8f650*/  LDCU UR22, c[0x0][0x3b8] ;  /* 0x00007700ff1677ac */ /* 0x000e220008000800 */
[----:B------:R1:W-:Y:S02]  /*8f660*/  STL [R1+0x1b8], R3 ;  /* 0x0001b80301007387 */ /* 0x0003e40000100800 */
[----:B------:R-:W-:Y:S01]  /*8f670*/  ISETP.LT.AND P2, PT, R0, UR18, !P0 ;  /* 0x0000001200007c0c */ /* 0x000fe2000c741270 */
[----:B------:R-:W-:Y:S01]  /*8f680*/  VIADD R0, R2, 0x7f ;  /* 0x0000007f02007836 */ /* 0x000fe20000000000 */
[----:B------:R-:W-:Y:S01]  /*8f690*/  @P1 STG.E.U16 desc[UR8][R6.64], R5 ;  /* 0x0000000506001986 */ /* 0x000fe2000c101508 */
[----:B------:R-:W-:Y:S01]  /*8f6a0*/  LEA R8, P1, R4, R17, 0x1 ;  /* 0x0000001104087211 */ /* 0x000fe200078208ff */
[----:B------:R-:W0:Y:S01]  /*8f6b0*/  LDCU UR21, c[0x0][0x3b8] ;  /* 0x00007700ff1577ac */ /* 0x000e220008000800 */
[----:B-1----:R-:W-:-:S02]  /*8f6c0*/  VIADD R3, R3, UR17 ;  /* 0x0000001103037c36 */ /* 0x002fc40008000000 */
[----:B------:R-:W-:Y:S01]  /*8f6d0*/  LEA.HI.X.SX32 R9, R4, R16, 0x1, P1 ;  /* 0x0000001004097211 */ /* 0x000fe200008f0eff */
[----:B------:R-:W1:Y:S02]  /*8f6e0*/  LDCU UR20, c[0x0][0x3b8] ;  /* 0x00007700ff1477ac */ /* 0x000e640008000800 */
[----:B------:R0:W-:Y:S01]  /*8f6f0*/  STL [R1+0x1b4], R3 ;  /* 0x0001b40301007387 */ /* 0x0001e20000100800 */
[----:B------:R-:W-:Y:S01]  /*8f700*/  ISETP.LT.AND P1, PT, R0, UR16, !P0 ;  /* 0x0000001000007c0c */ /* 0x000fe2000c721270 */
[----:B------:R-:W1:Y:S01]  /*8f710*/  LDCU UR19, c[0x0][0x3b8] ;  /* 0x00007700ff1377ac */ /* 0x000e620008000800 */
[----:B------:R-:W1:Y:S01]  /*8f720*/  LDCU UR18, c[0x0][0x3b8] ;  /* 0x00007700ff1277ac */ /* 0x000e620008000800 */
[----:B0-----:R-:W-:Y:S01]  /*8f730*/  VIADD R3, R3, UR15 ;  /* 0x0000000f03037c36 */ /* 0x001fe20008000000 */
[----:B------:R-:W-:Y:S01]  /*8f740*/  STL.64 [R1+0x1c8], R8 ;  /* 0x0001c80801007387 */ /* 0x000fe20000100a00 */
[----:B------:R-:W0:Y:S02]  /*8f750*/  LDCU UR17, c[0x0][0x3b8] ;  /* 0x00007700ff1177ac */ /* 0x000e240008000800 */
[----:B------:R-:W-:Y:S01]  /*8f760*/  VIADD R0, R3, UR14 ;  /* 0x0000000e03007c36 */ /* 0x000fe20008000000 */
[----:B------:R-:W-:Y:S01]  /*8f770*/  STL [R1+0x1b0], R3 ;  /* 0x0001b00301007387 */ /* 0x000fe20000100800 */
[----:B------:R-:W0:Y:S03]  /*8f780*/  LDCU UR16, c[0x0][0x3b8] ;  /* 0x00007700ff1077ac */ /* 0x000e260008000800 */
[----:B------:R1:W-:Y:S01]  /*8f790*/  STL [R1+0x1ac], R0 ;  /* 0x0001ac0001007387 */ /* 0x0003e20000100800 */
[----:B------:R-:W0:Y:S01]  /*8f7a0*/  LDCU UR15, c[0x0][0x3b8] ;  /* 0x00007700ff0f77ac */ /* 0x000e220008000800 */
[----:B------:R-:W0:Y:S01]  /*8f7b0*/  LDCU UR14, c[0x0][0x3b8] ;  /* 0x00007700ff0e77ac */ /* 0x000e220008000800 */
[----:B-1----:R-:W-:Y:S01]  /*8f7c0*/  VIADD R0, R0, UR13 ;  /* 0x0000000d00007c36 */ /* 0x002fe20008000000 */
[----:B------:R-:W1:Y:S04]  /*8f7d0*/  LDCU UR13, c[0x0][0x3b8] ;  /* 0x00007700ff0d77ac */ /* 0x000e680008000800 */
[----:B------:R0:W-:Y:S02]  /*8f7e0*/  STL [R1+0x1a8], R0 ;  /* 0x0001a80001007387 */ /* 0x0001e40000100800 */
[----:B0-----:R-:W-:Y:S01]  /*8f7f0*/  VIADD R0, R0, UR12 ;  /* 0x0000000c00007c36 */ /* 0x001fe20008000000 */
[----:B------:R-:W0:Y:S04]  /*8f800*/  LDCU UR12, c[0x0][0x3b8] ;  /* 0x00007700ff0c77ac */ /* 0x000e280008000800 */
[----:B------:R1:W-:Y:S02]  /*8f810*/  STL [R1+0x1a4], R0 ;  /* 0x0001a40001007387 */ /* 0x0003e40000100800 */
[----:B-1----:R-:W-:Y:S01]  /*8f820*/  VIADD R0, R0, UR11 ;  /* 0x0000000b00007c36 */ /* 0x002fe20008000000 */
[----:B------:R-:W1:Y:S03]  /*8f830*/  LDCU UR11, c[0x0][0x3b8] ;  /* 0x00007700ff0b77ac */ /* 0x000e660008000800 */
[----:B------:R-:W-:Y:S01]  /*8f840*/  VIADD R15, R0, UR10 ;  /* 0x0000000a000f7c36 */ /* 0x000fe20008000000 */
[----:B------:R0:W-:Y:S01]  /*8f850*/  STL [R1+0x1a0], R0 ;  /* 0x0001a00001007387 */ /* 0x0001e20000100800 */
[----:B------:R-:W1:Y:S02]  /*8f860*/  LDCU UR10, c[0x0][0x3b8] ;  /* 0x00007700ff0a77ac */ /* 0x000e640008000800 */
[----:B0-----:R-:W-:Y:S01]  /*8f870*/  VIADD R0, R15, UR36 ;  /* 0x000000240f007c36 */ /* 0x001fe20008000000 */
[----:B------:R-:W0:Y:S04]  /*8f880*/  LDCU UR36, c[0x0][0x3b8] ;  /* 0x00007700ff2477ac */ /* 0x000e280008000800 */
[----:B------:R1:W-:Y:S02]  /*8f890*/  STL [R1+0x198], R0 ;  /* 0x0001980001007387 */ /* 0x0003e40000100800 */
[----:B-1----:R-:W-:Y:S01]  /*8f8a0*/  VIADD R0, R0, UR6 ;  /* 0x0000000600007c36 */ /* 0x002fe20008000000 */
[----:B------:R-:W1:Y:S04]  /*8f8b0*/  LDCU UR6, c[0x0][0x3b8] ;  /* 0x00007700ff0677ac */ /* 0x000e680008000800 */
[----:B------:R0:W-:Y:S02]  /*8f8c0*/  STL [R1+0x194], R0 ;  /* 0x0001940001007387 */ /* 0x0001e40000100800 */
        /* <DEDUP_REMOVED lines=12> */
[----:B---3--:R-:W-:Y:S01]  /*8f990*/  VIADD R0, R0, UR64 ;  /* 0x0000004000007c36 */ /* 0x008fe20008000000 */
[----:B------:R-:W3:Y:S04]  /*8f9a0*/  LDCU UR64, c[0x0][0x3b8] ;  /* 0x00007700ff4077ac */ /* 0x000ee80008000800 */
        /* <DEDUP_REMOVED lines=8> */
[----:B------:R-:W0:Y:S03]  /*8fa30*/  LDCU UR62, c[0x0][0x3b8] ;  /* 0x00007700ff3e77ac */ /* 0x000e260008000800 */
[----:B------:R-:W-:Y:S01]  /*8fa40*/  VIADD R10, R0, UR60 ;  /* 0x0000003c000a7c36 */ /* 0x000fe20008000000 */
[----:B------:R4:W-:Y:S01]  /*8fa50*/  STL [R1+0x174], R0 ;  /* 0x0001740001007387 */ /* 0x0009e20000100800 */
[----:B------:R-:W0:Y:S02]  /*8fa60*/  LDCU UR60, c[0x0][0x3b8] ;  /* 0x00007700ff3c77ac */ /* 0x000e240008000800 */
[----:B----4-:R-:W-:Y:S01]  /*8fa70*/  VIADD R0, R10, UR59 ;  /* 0x0000003b0a007c36 */ /* 0x010fe20008000000 */
[----:B------:R-:W4:Y:S04]  /*8fa80*/  LDCU UR59, c[0x0][0x3b8] ;  /* 0x00007700ff3b77ac */ /* 0x000f280008000800 */
        /* <DEDUP_REMOVED lines=130> */
[----:B--2---:R-:W-:Y:S01]  /*902b0*/  VIADD R0, R0, UR26 ;  /* 0x0000001a00007c36 */ /* 0x004fe20008000000 */
[----:B------:R-:W2:Y:S04]  /*902c0*/  LDCU UR26, c[0x0][0x3b8] ;  /* 0x00007700ff1a77ac */ /* 0x000ea80008000800 */
        /* <DEDUP_REMOVED lines=82> */
[----:B----4-:R-:W-:Y:S01]  /*907f0*/  VIADD R0, R0, UR59 ;  /* 0x0000003b00007c36 */ /* 0x010fe20008000000 */
[----:B------:R-:W4:Y:S04]  /*90800*/  LDCU UR59, c[0x0][0x3b8] ;  /* 0x00007700ff3b77ac */ /* 0x000f280008000800 */
[----:B------:R0:W-:Y:S02]  /*90810*/  STL [R1+0x4c], R0 ;  /* 0x00004c0001007387 */ /* 0x0001e40000100800 */
[----:B0-----:R-:W-:Y:S01]  /*90820*/  VIADD R0, R0, UR58 ;  /* 0x0000003a00007c36 */ /* 0x001fe20008000000 */
[----:B------:R-:W0:Y:S03]  /*90830*/  LDCU UR58, c[0x0][0x3b8] ;  /* 0x00007700ff3a77ac */ /* 0x000e260008000800 */
[----:B------:R-:W-:Y:S01]  /*90840*/  VIADD R9, R0, UR57 ;  /* 0x0000003900097c36 */ /* 0x000fe20008000000 */
[----:B------:R1:W-:Y:S01]  /*90850*/  STL [R1+0x48], R0 ;  /* 0x0000480001007387 */ /* 0x0003e20000100800 */
[----:B------:R-:W0:Y:S02]  /*90860*/  LDCU UR57, c[0x0][0x3b8] ;  /* 0x00007700ff3977ac */ /* 0x000e240008000800 */
        /* <DEDUP_REMOVED lines=8> */
[----:B------:R-:W-:Y:S01]  /*908f0*/  VIADD R5, R14, UR51 ;  /* 0x000000330e057c36 */ /* 0x000fe20008000000 */
[----:B------:R-:W0:Y:S03]  /*90900*/  LDCU UR51, c[0x0][0x3b8] ;  /* 0x00007700ff3377ac */ /* 0x000e260008000800 */
        /* <DEDUP_REMOVED lines=36> */
[----:B------:R0:W-:Y:S02]  /*90b50*/  STL [R1], R0 ;  /* 0x0000000001007387 */ /* 0x0001e40000100800 */
[----:B0-----:R-:W-:Y:S01]  /*90b60*/  VIADD R0, R0, UR66 ;  /* 0x0000004200007c36 */ /* 0x001fe20008000000 */
[----:B------:R-:W0:Y:S03]  /*90b70*/  LDCU UR66, c[0x0][0x3b8] ;  /* 0x00007700ff4277ac */ /* 0x000e260008000800 */
[----:B------:R-:W-:Y:S01]  /*90b80*/  VIADD R4, R0, UR72 ;  /* 0x0000004800047c36 */ /* 0x000fe20008000000 */
[----:B------:R1:W-:Y:S01]  /*90b90*/  STL [R1+0x2088], R0 ;  /* 0x0020880001007387 */ /* 0x0003e20000100800 */
[----:B------:R-:W0:Y:S01]  /*90ba0*/  LDCU UR72, c[0x0][0x3b8] ;  /* 0x00007700ff4877ac */ /* 0x000e220008000800 */
[----:B-1----:R-:W-:-:S02]  /*90bb0*/  IMAD.MOV.U32 R0, RZ, RZ, R5 ;  /* 0x000000ffff007224 */ /* 0x002fc400078e0005 */
[----:B------:R-:W-:Y:S01]  /*90bc0*/  VIADD R5, R4, UR7 ;  /* 0x0000000704057c36 */ /* 0x000fe20008000000 */
[----:B------:R-:W1:Y:S03]  /*90bd0*/  LDCU UR7, c[0x0][0x3b8] ;  /* 0x00007700ff0777ac */ /* 0x000e660008000800 */
[----:B------:R-:W-:Y:S01]  /*90be0*/  VIADD R6, R5, UR71 ;  /* 0x0000004705067c36 */ /* 0x000fe20008000000 */
[----:B------:R-:W-:Y:S01]  /*90bf0*/  STL.64 [R1+0x2078], R4 ;  /* 0x0020780401007387 */ /* 0x000fe20000100a00 */
[----:B------:R-:W0:Y:S02]  /*90c00*/  LDCU UR71, c[0x0][0x3b8] ;  /* 0x00007700ff4777ac */ /* 0x000e240008000800 */
[----:B------:R-:W-:Y:S01]  /*90c10*/  VIADD R7, R6, UR70 ;  /* 0x0000004606077c36 */ /* 0x000fe20008000000 */
[----:B------:R-:W0:Y:S03]  /*90c20*/  LDCU UR70, c[0x0][0x3b8] ;  /* 0x00007700ff4677ac */ /* 0x000e260008000800 */
[----:B------:R-:W-:Y:S01]  /*90c30*/  VIADD R8, R7, UR69 ;  /* 0x0000004507087c36 */ /* 0x000fe20008000000 */
[----:B------:R1:W-:Y:S01]  /*90c40*/  STL.64 [R1+0x2080], R6 ;  /* 0x0020800601007387 */ /* 0x0003e20000100a00 */
[----:B------:R-:W0:Y:S01]  /*90c50*/  LDCU UR69, c[0x0][0x3b8] ;  /* 0x00007700ff4577ac */ /* 0x000e220008000800 */
[----:B-1----:R-:W-:-:S02]  /*90c60*/  IMAD.MOV.U32 R7, RZ, RZ, R9 ;  /* 0x000000ffff077224 */ /* 0x002fc400078e0009 */
[----:B------:R-:W-:Y:S01]  /*90c70*/  VIADD R9, R8, UR68 ;  /* 0x0000004408097c36 */ /* 0x000fe20008000000 */
[----:B------:R-:W1:Y:S01]  /*90c80*/  LDCU UR68, c[0x0][0x3b8] ;  /* 0x00007700ff4477ac */ /* 0x000e620008000800 */
[----:B------:R-:W-:Y:S02]  /*90c90*/  IMAD.MOV.U32 R6, RZ, RZ, R10 ;  /* 0x000000ffff067224 */ /* 0x000fe400078e000a */
[----:B------:R-:W-:Y:S02]  /*90ca0*/  VIADD R10, R9, UR67 ;  /* 0x00000043090a7c36 */ /* 0x000fe40008000000 */
[----:B------:R-:W-:Y:S01]  /*90cb0*/  IMAD.MOV.U32 R4, RZ, RZ, R13 ;  /* 0x000000ffff047224 */ /* 0x000fe200078e000d */
[----:B------:R-:W-:Y:S01]  /*90cc0*/  STL.64 [R1+0x2060], R8 ;  /* 0x0020600801007387 */ /* 0x000fe20000100a00 */
[----:B------:R-:W-:Y:S01]  /*90cd0*/  VIADD R11, R10, UR5 ;  /* 0x000000050a0b7c36 */ /* 0x000fe20008000000 */
[----:B------:R-:W0:Y:S03]  /*90ce0*/  LDCU UR67, c[0x0][0x3b8] ;  /* 0x00007700ff4377ac */ /* 0x000e260008000800 */
[----:B------:R-:W-:Y:S01]  /*90cf0*/  VIADD R12, R11, UR4 ;  /* 0x000000040b0c7c36 */ /* 0x000fe20008000000 */
[----:B------:R-:W-:Y:S01]  /*90d00*/  STL [R1+0x20f0], R9 ;  /* 0x0020f00901007387 */ /* 0x000fe20000100800 */
[----:B------:R-:W-:Y:S01]  /*90d10*/  IMAD.MOV.U32 R5, RZ, RZ, R14 ;  /* 0x000000ffff057224 */ /* 0x000fe200078e000e */
[----:B------:R-:W0:Y:S01]  /*90d20*/  LDCU UR5, c[0x0][0x3b8] ;  /* 0x00007700ff0577ac */ /* 0x000e220008000800 */
[----:B------:R-:W-:Y:S01]  /*90d30*/  VIADD R13, R12, UR73 ;  /* 0x000000490c0d7c36 */ /* 0x000fe20008000000 */
[----:B------:R-:W-:Y:S01]  /*90d40*/  STL.64 [R1+0x2068], R10 ;  /* 0x0020680a01007387 */ /* 0x000fe20000100a00 */
[----:B------:R-:W0:Y:S02]  /*90d50*/  LDCU UR4, c[0x0][0x3b8] ;  /* 0x00007700ff0477ac */ /* 0x000e240008000800 */
[----:B------:R-:W-:Y:S01]  /*90d60*/  VIADD R14, R13, UR35 ;  /* 0x000000230d0e7c36 */ /* 0x000fe20008000000 */
[----:B------:R-:W-:Y:S01]  /*90d70*/  STL [R1+0x2100], R11 ;  /* 0x0021000b01007387 */ /* 0x000fe20000100800 */
[----:B------:R-:W0:Y:S03]  /*90d80*/  LDCU UR73, c[0x0][0x3b8] ;  /* 0x00007700ff4977ac */ /* 0x000e260008000800 */
[----:B------:R1:W-:Y:S01]  /*90d90*/  STL.64 [R1+0x2120], R10 ;  /* 0x0021200a01007387 */ /* 0x0003e20000100a00 */
[----:B------:R-:W0:Y:S01]  /*90da0*/  LDCU UR35, c[0x0][0x3b8] ;  /* 0x00007700ff2377ac */ /* 0x000e220008000800 */
[----:B-1----:R-:W-:-:S02]  /*90db0*/  IMAD.MOV.U32 R10, RZ, RZ, R15 ;  /* 0x000000ffff0a7224 */ /* 0x002fc400078e000f */
[----:B------:R-:W-:Y:S01]  /*90dc0*/  VIADD R15, R14, UR74 ;  /* 0x0000004a0e0f7c36 */ /* 0x000fe20008000000 */
[----:B------:R-:W-:Y:S01]  /*90dd0*/  STL.64 [R1+0x2058], R12 ;  /* 0x0020580c01007387 */ /* 0x000fe20000100a00 */
[----:B------:R-:W1:Y:S02]  /*90de0*/  LDCU UR74, c[0x0][0x3b8] ;  /* 0x00007700ff4a77ac */ /* 0x000e640008000800 */
[----:B------:R-:W-:Y:S01]  /*90df0*/  VIADD R18, R15, UR34 ;  /* 0x000000220f127c36 */ /* 0x000fe20008000000 */
[----:B------:R-:W-:Y:S01]  /*90e00*/  STL [R1+0x2098], R13 ;  /* 0x0020980d01007387 */ /* 0x000fe20000100800 */
[----:B------:R-:W0:Y:S02]  /*90e10*/  LDCU UR34, c[0x0][0x3b8] ;  /* 0x00007700ff2277ac */ /* 0x000e240008000800 */
[----:B------:R-:W-:Y:S01]  /*90e20*/  VIADD R19, R18, UR75 ;  /* 0x0000004b12137c36 */ /* 0x000fe20008000000 */
[----:B------:R-:W-:Y:S01]  /*90e30*/  STL.64 [R1+0x2070], R14 ;  /* 0x0020700e01007387 */ /* 0x000fe20000100a00 */
        /* <DEDUP_REMOVED lines=11> */
[----:B------:R-:W0:Y:S03]  /*90ef0*/  LDCU UR31, c[0x0][0x3b8] ;  /* 0x00007700ff1f77ac */ /* 0x000e260008000800 */
[----:B------:R-:W-:Y:S01]  /*90f00*/  VIADD R24, R23, UR77 ;  /* 0x0000004d17187c36 */ /* 0x000fe20008000000 */
[----:B------:R-:W-:Y:S01]  /*90f10*/  STL.64 [R1+0x2090], R22 ;  /* 0x0020901601007387 */ /* 0x000fe20000100a00 */
[----:B------:R-:W0:Y:S02]  /*90f20*/  LDCU UR77, c[0x0][0x3b8] ;  /* 0x00007700ff4d77ac */ /* 0x000e240008000800 */
[----:B------:R-:W-:Y:S01]  /*90f30*/  VIADD R25, R24, UR30 ;  /* 0x0000001e18197c36 */ /* 0x000fe20008000000 */
[----:B------:R-:W-:Y:S01]  /*90f40*/  STL [R1+0x209c], R24 ;  /* 0x00209c1801007387 */ /* 0x000fe20000100800 */
[----:B------:R-:W0:Y:S02]  /*90f50*/  LDCU UR30, c[0x0][0x3b8] ;  /* 0x00007700ff1e77ac */ /* 0x000e240008000800 */
[----:B------:R-:W-:Y:S01]  /*90f60*/  VIADD R26, R25, UR29 ;  /* 0x0000001d191a7c36 */ /* 0x000fe20008000000 */
[----:B------:R-:W-:Y:S01]  /*90f70*/  STL [R1+0x20a0], R25 ;  /* 0x0020a01901007387 */ /* 0x000fe20000100800 */
[----:B------:R-:W0:Y:S02]  /*90f80*/  LDCU UR29, c[0x0][0x3b8] ;  /* 0x00007700ff1d77ac */ /* 0x000e240008000800 */
[----:B------:R-:W-:Y:S01]  /*90f90*/  VIADD R27, R26, UR28 ;  /* 0x0000001c1a1b7c36 */ /* 0x000fe20008000000 */
[----:B------:R-:W0:Y:S03]  /*90fa0*/  LDCU UR28, c[0x0][0x3b8] ;  /* 0x00007700ff1c77ac */ /* 0x000e260008000800 */
[----:B------:R-:W-:Y:S01]  /*90fb0*/  VIADD R28, R27, UR27 ;  /* 0x0000001b1b1c7c36 */ /* 0x000fe20008000000 */
[----:B------:R-:W-:Y:S01]  /*90fc0*/  STL.64 [R1+0x20a8], R26 ;  /* 0x0020a81a01007387 */ /* 0x000fe20000100a00 */
[----:B------:R-:W0:Y:S02]  /*90fd0*/  LDCU UR27, c[0x0][0x3b8] ;  /* 0x00007700ff1b77ac */ /* 0x000e240008000800 */
[----:B--2---:R-:W-:Y:S01]  /*90fe0*/  VIADD R29, R28, UR26 ;  /* 0x0000001a1c1d7c36 */ /* 0x004fe20008000000 */
[----:B------:R-:W-:Y:S01]  /*90ff0*/  STL [R1+0x20b0], R28 ;  /* 0x0020b01c01007387 */ /* 0x000fe20000100800 */
[----:B------:R-:W2:Y:S02]  /*91000*/  LDCU UR26, c[0x0][0x3b8] ;  /* 0x00007700ff1a77ac */ /* 0x000ea40008000800 */
[----:B------:R-:W-:Y:S01]  /*91010*/  VIADD R8, R29, UR25 ;  /* 0x000000191d087c36 */ /* 0x000fe20008000000 */
[----:B------:R-:W-:Y:S01]  /*91020*/  STL [R1+0x20c4], R29 ;  /* 0x0020c41d01007387 */ /* 0x000fe20000100800 */
[----:B------:R-:W0:Y:S02]  /*91030*/  LDCU UR25, c[0x0][0x3b8] ;  /* 0x00007700ff1977ac */ /* 0x000e240008000800 */
[----:B------:R-:W-:Y:S01]  /*91040*/  VIADD R8, R8, UR24 ;  /* 0x0000001808087c36 */ /* 0x000fe20008000000 */
        /* <DEDUP_REMOVED lines=329> */
[----:B0-----:R-:W0:Y:S01]  /*924e0*/  LDCU UR47, c[0x0][0x39c] ;  /* 0x00007380ff2f77ac */ /* 0x001e220008000800 */
        /* <DEDUP_REMOVED lines=86> */
[----:B------:R1:W-:Y:S04]  /*92a50*/  STL [R1+0x5cc], R8 ;  /* 0x0005cc0801007387 */ /* 0x0003e80000100800 */
[----:B------:R-:W3:Y:S01]  /*92a60*/  LDL.LU R15, [R1+0x2d4] ;  /* 0x0002d400010f7983 */ /* 0x000ee20000300800 */
        /* <DEDUP_REMOVED lines=8> */
[----:B------:R2:W-:Y:S04]  /*92af0*/  STL [R1+0x5fc], R8 ;  /* 0x0005fc0801007387 */ /* 0x0005e80000100800 */
[----:B------:R-:W4:Y:S01]  /*92b00*/  LDL.LU.64 R22, [R1+0x1c8] ;  /* 0x0001c80001167983 */ /* 0x000f220000300a00 */
[----:B--2---:R-:W-:Y:S01]  /*92b10*/  VIADD R8, R8, UR26 ;  /* 0x0000001a08087c36 */ /* 0x004fe20008000000 */
[----:B------:R-:W2:Y:S04]  /*92b20*/  LDCU UR26, c[0x0][0x3b8] ;  /* 0x00007700ff1a77ac */ /* 0x000ea80008000800 */
[----:B------:R0:W-:Y:S04]  /*92b30*/  STL [R1+0x604], R8 ;  /* 0x0006040801007387 */ /* 0x0001e80000100800 */
[----:B------:R-:W2:Y:S01]  /*92b40*/  LDL.LU R19, [R1+0x1c4] ;  /* 0x0001c40001137983 */ /* 0x000ea20000300800 */
        /* <DEDUP_REMOVED lines=28> */
[----:B------:R-:W2:Y:S01]  /*92d10*/  LDL.LU R14, [R1+0x2d8] ;  /* 0x0002d800010e7983 */ /* 0x000ea20000300800 */
        /* <DEDUP_REMOVED lines=11> */
[----:B------:R-:W0:Y:S01]  /*92dd0*/  LDCU UR13, c[0x0][0x3b8] ;  /* 0x00007700ff0d77ac */ /* 0x000e220008000800 */
[----:B---3--:R-:W-:Y:S01]  /*92de0*/  PRMT R13, R15, 0x7632, R13 ;  /* 0x000076320f0d7816 */ /* 0x008fe2000000000d */
[----:B----4-:R2:W-:Y:S02]  /*92df0*/  @P3 STG.E.U16 desc[UR8][R22.64], R15 ;  /* 0x0000000f16003986 */ /* 0x0105e4000c101508 */
[----:B--2---:R-:W-:-:S04]  /*92e00*/  LEA R22, P3, R19, R17, 0x1 ;  /* 0x0000001113167211 */ /* 0x004fc800078608ff */
[----:B------:R-:W-:Y:S02]  /*92e10*/  LEA.HI.X.SX32 R23, R19, R16, 0x1, P3 ;  /* 0x0000001013177211 */ /* 0x000fe400018f0eff */
[----:B------:R-:W2:Y:S01]  /*92e20*/  LDL.LU R19, [R1+0x1b8] ;  /* 0x0001b80001137983 */ /* 0x000ea20000300800 */
[----:B------:R-:W-:-:S03]  /*92e30*/  VIADD R15, R2, 0x81 ;  /* 0x00000081020f7836 */ /* 0x000fc60000000000 */
[----:B------:R3:W-:Y:S04]  /*92e40*/  @P4 STG.E.U16 desc[UR8][R22.64], R13 ;  /* 0x0000000d16004986 */ /* 0x0007e8000c101508 */
[----:B------:R4:W-:Y:S01]  /*92e50*/  STL [R1+0x68c], R8 ;  /* 0x00068c0801007387 */ /* 0x0009e20000100800 */
[----:B---3--:R-:W-:Y:S02]  /*92e60*/  VIADD R13, R2, 0x80 ;  /* 0x00000080020d7836 */ /* 0x008fe40000000000 */
[----:B----4-:R-:W-:Y:S01]  /*92e70*/  VIADD R8, R8, UR12 ;  /* 0x0000000c08087c36 */ /* 0x010fe20008000000 */
[----:B------:R-:W3:Y:S02]  /*92e80*/  LDCU UR12, c[0x0][0x3b8] ;  /* 0x00007700ff0c77ac */ /* 0x000ee40008000800 */
[----:B------:R-:W-:-:S02]  /*92e90*/  ISETP.LT.AND P3, PT, R13, UR16, !P0 ;  /* 0x000000100d007c0c */ /* 0x000fc4000c761270 */
[----:B------:R4:W-:Y:S01]  /*92ea0*/  STL [R1+0x69c], R8 ;  /* 0x00069c0801007387 */ /* 0x0009e20000100800 */
[----:B------:R-:W0:Y:S03]  /*92eb0*/  LDCU UR16, c[0x0][0x39c] ;  /* 0x00007380ff1077ac */ /* 0x000e260008000800 */
[----:B------:R-:W3:Y:S01]  /*92ec0*/  LDL.LU R13, [R1+0x2dc] ;  /* 0x0002dc00010d7983 */ /* 0x000ee20000300800 */
[----:B------:R-:W-:-:S04]  /*92ed0*/  LEA R22, P4, R21, R17, 0x1 ;  /* 0x0000001115167211 */ /* 0x000fc800078808ff */
[----:B------:R-:W-:Y:S02]  /*92ee0*/  LEA.HI.X.SX32 R23, R21, R16, 0x1, P4 ;  /* 0x0000001015177211 */ /* 0x000fe400020f0eff */
[----:B------:R-:W-:Y:S01]  /*92ef0*/  ISETP.LT.AND P4, PT, R15, UR15, !P0 ;  /* 0x0000000f0f007c0c */ /* 0x000fe2000c781270 */
[----:B----4-:R-:W-:Y:S01]  /*92f00*/  VIADD R8, R8, UR11 ;  /* 0x0000000b08087c36 */ /* 0x010fe20008000000 */
[----:B------:R-:W4:Y:S01]  /*92f10*/  LDL.LU R15, [R1+0x1b4] ;  /* 0x0001b400010f7983 */ /* 0x000f220000300800 */
[----:B------:R-:W0:Y:S03]  /*92f20*/  LDCU UR11, c[0x0][0x3b8] ;  /* 0x00007700ff0b77ac */ /* 0x000e260008000800 */
[----:B------:R1:W-:Y:S01]  /*92f30*/  STL [R1+0x694], R8 ;  /* 0x0006940801007387 */ /* 0x0003e20000100800 */
[----:B------:R-:W0:Y:S01]  /*92f40*/  LDCU UR15, c[0x0][0x3b8] ;  /* 0x00007700ff0f77ac */ /* 0x000e220008000800 */
[----:B-1----:R-:W-:Y:S01]  /*92f50*/  VIADD R8, R8, UR10 ;  /* 0x0000000a08087c36 */ /* 0x002fe20008000000 */
[----:B------:R-:W1:Y:S04]  /*92f60*/  LDCU UR10, c[0x0][0x39c] ;  /* 0x00007380ff0a77ac */ /* 0x000e680008000800 */
[----:B------:R0:W-:Y:S04]  /*92f70*/  STL [R1+0x6bc], R8 ;  /* 0x0006bc0801007387 */ /* 0x0001e80000100800 */
[----:B------:R0:W-:Y:S01]  /*92f80*/  @P5 STG.E.U16 desc[UR8][R22.64], R14 ;  /* 0x0000000e16005986 */ /* 0x0001e2000c101508 */
[----:B------:R-:W-:-:S02]  /*92f90*/  PRMT R20, R14, 0x7632, R20 ;  /* 0x000076320e147816 */ /* 0x000fc40000000014 */
[----:B------:R-:W-:-:S04]  /*92fa0*/  LEA R24, P5, R12, R17, 0x1 ;  /* 0x000000110c187211 */ /* 0x000fc800078a08ff */
[----:B------:R-:W-:Y:S01]  /*92fb0*/  LEA.HI.X.SX32 R25, R12, R16, 0x1, P5 ;  /* 0x000000100c197211 */ /* 0x000fe200028f0eff */
[----:B------:R-:W-:Y:S02]  /*92fc0*/  IMAD.MOV.U32 R12, RZ, RZ, R10 ;  /* 0x000000ffff0c7224 */ /* 0x000fe400078e000a */
[----:B------:R-:W-:Y:S01]  /*92fd0*/  VIADD R10, R8, UR36 ;  /* 0x00000024080a7c36 */ /* 0x000fe20008000000 */
[----:B------:R-:W1:Y:S01]  /*92fe0*/  LDCU UR36, c[0x0][0x3b8] ;  /* 0x00007700ff2477ac */ /* 0x000e620008000800 */
[----:B0-----:R-:W4:Y:S04]  /*92ff0*/  LDL.LU R8, [R1+0x1b0] ;  /* 0x0001b00001087983 */ /* 0x001f280000300800 */
[----:B------:R0:W-:Y:S04]  /*93000*/  STL [R1+0x6c4], R10 ;  /* 0x0006c40a01007387 */ /* 0x0001e80000100800 */
[----:B------:R1:W-:Y:S01]  /*93010*/  @P6 STG.E.U16 desc[UR8][R24.64], R20 ;  /* 0x0000001418006986 */ /* 0x0003e2000c101508 */
[----:B------:R-:W-:-:S02]  /*93020*/  VIADD R14, R2, 0x82 ;  /* 0x00000082020e7836 */ /* 0x000fc40000000000 */
[----:B0-----:R-:W-:Y:S01]  /*93030*/  VIADD R10, R10, UR6 ;  /* 0x000000060a0a7c36 */ /* 0x001fe20008000000 */
[----:B------:R-:W0:Y:S01]  /*93040*/  LDCU UR6, c[0x0][0x3b8] ;  /* 0x00007700ff0677ac */ /* 0x000e220008000800 */
[----:B-1----:R-:W4:Y:S04]  /*93050*/  LDL.LU R20, [R1+0x1ac] ;  /* 0x0001ac0001147983 */ /* 0x002f280000300800 */
[----:B------:R-:W4:Y:S04]  /*93060*/  LDL.LU R21, [R1+0x1a8] ;  /* 0x0001a80001157983 */ /* 0x000f280000300800 */
[----:B------:R1:W-:Y:S02]  /*93070*/  STL [R1+0x6d4], R10 ;  /* 0x0006d40a01007387 */ /* 0x0003e40000100800 */
[----:B-1----:R-:W-:Y:S01]  /*93080*/  VIADD R10, R10, UR37 ;  /* 0x000000250a0a7c36 */ /* 0x002fe20008000000 */
[----:B------:R-:W1:Y:S01]  /*93090*/  LDCU UR37, c[0x0][0x3b8] ;  /* 0x00007700ff2577ac */ /* 0x000e620008000800 */
[----:B--2---:R-:W-:-:S04]  /*930a0*/  LEA R22, P5, R19, R17, 0x1 ;  /* 0x0000001113167211 */ /* 0x004fc800078a08ff */
[----:B------:R-:W-:Y:S02]  /*930b0*/  LEA.HI.X.SX32 R23, R19, R16, 0x1, P5 ;  /* 0x0000001013177211 */ /* 0x000fe400028f0eff */
[----:B------:R-:W2:Y:S01]  /*930c0*/  LDL.LU R19, [R1+0x1a4] ;  /* 0x0001a40001137983 */ /* 0x000ea20000300800 */
[----:B------:R-:W-:Y:S01]  /*930d0*/  ISETP.LT.AND P5, PT, R14, UR16, !P0 ;  /* 0x000000100e007c0c */ /* 0x000fe2000c7a1270 */
[----:B------:R-:W-:Y:S01]  /*930e0*/  VIADD R24, R2, 0x83 ;  /* 0x0000008302187836 */ /* 0x000fe20000000000 */
[----:B------:R-:W0:Y:S01]  /*930f0*/  LDCU UR16, c[0x0][0x3b8] ;  /* 0x00007700ff1077ac */ /* 0x000e220008000800 */
[----:B------:R-:W2:Y:S04]  /*93100*/  LDL.LU R14, [R1+0x1a0] ;  /* 0x0001a000010e7983 */ /* 0x000ea80000300800 */
[----:B------:R-:W-:Y:S04]  /*93110*/  STL [R1+0x6cc], R10 ;  /* 0x0006cc0a01007387 */ /* 0x000fe80000100800 */
[----:B---3--:R4:W-:Y:S02]  /*93120*/  @P2 STG.E.U16 desc[UR8][R22.64], R13 ;  /* 0x0000000d16002986 */ /* 0x0089e4000c101508 */
[----:B----4-:R-:W-:-:S04]  /*93130*/  LEA R22, P2, R15, R17, 0x1 ;  /* 0x000000110f167211 */ /* 0x010fc800078408ff */
[----:B------:R-:W-:Y:S01]  /*93140*/  LEA.HI.X.SX32 R23, R15, R16, 0x1, P2 ;  /* 0x000000100f177211 */ /* 0x000fe200010f0eff */
[----:B------:R-:W-:Y:S02]  /*93150*/  IMAD.MOV.U32 R15, RZ, RZ, R12 ;  /* 0x000000ffff0f7224 */ /* 0x000fe400078e000c */
[----:B------:R-:W3:Y:S01]  /*93160*/  LDL.LU R12, [R1+0x198] ;  /* 0x00019800010c7983 */ /* 0x000ee20000300800 */
[----:B------:R-:W-:Y:S01]  /*93170*/  VIADD R10, R10, UR39 ;  /* 0x000000270a0a7c36 */ /* 0x000fe20008000000 */
[----:B------:R-:W-:Y:S01]  /*93180*/  PRMT R11, R13, 0x7632, R11 ;  /* 0x000076320d0b7816 */ /* 0x000fe2000000000b */
[----:B------:R-:W4:Y:S02]  /*93190*/  LDCU UR39, c[0x0][0x3b8] ;  /* 0x00007700ff2777ac */ /* 0x000f240008000800 */
[----:B------:R-:W-:Y:S01]  /*931a0*/  VIADD R13, R10, UR38 ;  /* 0x000000260a0d7c36 */ /* 0x000fe20008000000 */
[----:B------:R-:W-:Y:S01]  /*931b0*/  STL [R1+0x6e4], R10 ;  /* 0x0006e40a01007387 */ /* 0x000fe20000100800 */
[----:B------:R-:W-:Y:S01]  /*931c0*/  ISETP.LT.AND P6, PT, R24, UR10, !P0 ;  /* 0x0000000a18007c0c */ /* 0x000fe2000c7c1270 */
[----:B------:R-:W0:Y:S02]  /*931d0*/  LDCU UR10, c[0x0][0x3b8] ;  /* 0x00007700ff0a77ac */ /* 0x000e240008000800 */
[----:B------:R1:W-:Y:S01]  /*931e0*/  STL [R1+0x6ec], R13 ;  /* 0x0006ec0d01007387 */ /* 0x0003e20000100800 */
[----:B------:R-:W0:Y:S03]  /*931f0*/  LDCU UR38, c[0x0][0x3b8] ;  /* 0x00007700ff2677ac */ /* 0x000e260008000800 */
[----:B------:R-:W4:Y:S04]  /*93200*/  LDL.LU R29, [R1+0x194] ;  /* 0x00019400011d7983 */ /* 0x000f280000300800 */
[----:B------:R0:W-:Y:S01]  /*93210*/  @P1 STG.E.U16 desc[UR8][R22.64], R11 ;  /* 0x0000000b16001986 */ /* 0x0001e2000c101508 */
[----:B-1----:R-:W-:Y:S01]  /*93220*/  VIADD R13, R13, UR65 ;  /* 0x000000410d0d7c36 */ /* 0x002fe20008000000 */
[----:B------:R-:W1:Y:S01]  /*93230*/  LDCU UR65, c[0x0][0x39c] ;  /* 0x00007380ff4177ac */ /* 0x000e620008000800 */
[----:B------:R-:W-:-:S04]  /*93240*/  LEA R26, P2, R8, R17, 0x1 ;  /* 0x00000011081a7211 */ /* 0x000fc800078408ff */
[----:B------:R-:W-:Y:S02]  /*93250*/  LEA.HI.X.SX32 R27, R8, R16, 0x1, P2 ;  /* 0x00000010081b7211 */ /* 0x000fe400010f0eff */
[----:B------:R-:W4:Y:S04]  /*93260*/  LDL.LU R8, [R1+0x190] ;  /* 0x0001900001087983 */ /* 0x000f280000300800 */
[----:B------:R0:W-:Y:S04]  /*93270*/  STL [R1+0x6f0], R13 ;  /* 0x0006f00d01007387 */ /* 0x0001e80000100800 */
[----:B------:R-:W4:Y:S01]  /*93280*/  LDL.LU R25, [R1+0x18c] ;  /* 0x00018c0001197983 */ /* 0x000f220000300800 */
[----:B0-----:R-:W-:-:S02]  /*93290*/  LEA R22, P1, R20, R17, 0x1 ;  /* 0x0000001114167211 */ /* 0x001fc400078208ff */
[C---:B------:R-:W-:Y:S02]  /*932a0*/  LEA R10, P2, R21.reuse, R17, 0x1 ;  /* 0x00000011150a7211 */ /* 0x040fe400078408ff */
[-C--:B------:R-:W-:Y:S02]  /*932b0*/  LEA.HI.X.SX32 R23, R20, R16.reuse, 0x1, P1 ;  /* 0x0000001014177211 */ /* 0x080fe400008f0eff */
[----:B------:R-:W-:-:S03]  /*932c0*/  LEA.HI.X.SX32 R11, R21, R16, 0x1, P2 ;  /* 0x00000010150b7211 */ /* 0x000fc600010f0eff */
[----:B------:R0:W-:Y:S04]  /*932d0*/  STL.64 [R1+0x1f8], R22 ;  /* 0x0001f81601007387 */ /* 0x0001e80000100a00 */
[----:B------:R-:W4:Y:S04]  /*932e0*/  LDL.LU R24, [R1+0x188] ;  /* 0x0001880001187983 */ /* 0x000f280000300800 */
[----:B------:R2:W-:Y:S01]  /*932f0*/  STL.64 [R1+0x1f0], R10 ;  /* 0x0001f00a01007387 */ /* 0x0005e20000100a00 */
[----:B------:R-:W-:Y:S01]  /*93300*/  VIADD R13, R13, UR64 ;  /* 0x000000400d0d7c36 */ /* 0x000fe20008000000 */
[----:B------:R-:W1:Y:S02]  /*93310*/  LDCU UR64, c[0x0][0x3b8] ;  /* 0x00007700ff4077ac */ /* 0x000e640008000800 */
[----:B------:R-:W4:Y:S04]  /*93320*/  LDL.LU R28, [R1+0x184] ;  /* 0x00018400011c7983 */ /* 0x000f280000300800 */
[----:B0-----:R-:W4:Y:S04]  /*93330*/  LDL.LU R22, [R1+0x180] ;  /* 0x0001800001167983 */ /* 0x001f280000300800 */
[----:B------:R-:W-:Y:S01]  /*93340*/  STL [R1+0x6f4], R13 ;  /* 0x0006f40d01007387 */ /* 0x000fe20000100800 */
[----:B--2---:R-:W-:-:S02]  /*93350*/  LEA R10, P1, R19, R17, 0x1 ;  /* 0x00000011130a7211 */ /* 0x004fc400078208ff */
[CC--:B------:R-:W-:Y:S02]  /*93360*/  LEA R20, P2, R14.reuse, R17.reuse, 0x1 ;  /* 0x000000110e147211 */ /* 0x0c0fe400078408ff */
[-C--:B------:R-:W-:Y:S02]  /*93370*/  LEA.HI.X.SX32 R11, R19, R16.reuse, 0x1, P1 ;  /* 0x00000010130b7211 */ /* 0x080fe400008f0eff */
[----:B------:R-:W-:Y:S01]  /*93380*/  LEA.HI.X.SX32 R21, R14, R16, 0x1, P2 ;  /* 0x000000100e157211 */ /* 0x000fe200010f0eff */
[----:B------:R-:W-:Y:S01]  /*93390*/  VIADD R19, R13, UR61 ;  /* 0x0000003d0d137c36 */ /* 0x000fe20008000000 */
[----:B------:R-:W0:Y:S01]  /*933a0*/  LDCU UR61, c[0x0][0x39c] ;  /* 0x00007380ff3d77ac */ /* 0x000e220008000800 */
[----:B------:R2:W-:Y:S04]  /*933b0*/  STL.64 [R1+0x1e8], R10 ;  /* 0x0001e80a01007387 */ /* 0x0005e80000100a00 */
[----:B--2---:R-:W2:Y:S04]  /*933c0*/  LDL.LU.64 R10, [R1+0x2120] ;  /* 0x00212000010a7983 */ /* 0x004ea80000300a00 */
[----:B------:R0:W-:Y:S04]  /*933d0*/  STL.64 [R1+0x1e0], R20 ;  /* 0x0001e01401007387 */ /* 0x0001e80000100a00 */
[----:B------:R-:W2:Y:S04]  /*933e0*/  LDL.LU R23, [R1+0x17c] ;  /* 0x00017c0001177983 */ /* 0x000ea80000300800 */
[----:B------:R-:W2:Y:S01]  /*933f0*/  LDL.LU R13, [R1+0x178] ;  /* 0x00017800010d7983 */ /* 0x000ea20000300800 */
[----:B0-----:R-:W-:Y:S01]  /*93400*/  LEA R20, P1, R15, R17, 0x1 ;  /* 0x000000110f147211 */ /* 0x001fe200078208ff */
[----:B------:R-:W-:-:S02]  /*93410*/  IMAD.MOV.U32 R21, RZ, RZ, R15 ;  /* 0x000000ffff157224 */ /* 0x000fc400078e000f */
[----:B------:R0:W-:Y:S01]  /*93420*/  STL [R1+0x71c], R19 ;  /* 0x00071c1301007387 */ /* 0x0001e20000100800 */
[----:B---3--:R-:W-:-:S04]  /*93430*/  LEA R14, P2, R12, R17, 0x1 ;  /* 0x000000110c0e7211 */ /* 0x008fc800078408ff */
[-C--:B------:R-:W-:Y:S02]  /*93440*/  LEA.HI.X.SX32 R15, R12, R16.reuse, 0x1, P2 ;  /* 0x000000100c0f7211 */ /* 0x080fe400010f0eff */
[----:B------:R-:W3:Y:S01]  /*93450*/  LDL.LU R12, [R1+0x174] ;  /* 0x00017400010c7983 */ /* 0x000ee20000300800 */
[----:B------:R-:W-:Y:S01]  /*93460*/  LEA.HI.X.SX32 R21, R21, R16, 0x1, P1 ;  /* 0x0000001015157211 */ /* 0x000fe200008f0eff */
[----:B0-----:R-:W-:Y:S01]  /*93470*/  VIADD R19, R19, UR63 ;  /* 0x0000003f13137c36 */ /* 0x001fe20008000000 */
[----:B------:R-:W0:Y:S03]  /*93480*/  LDCU UR63, c[0x0][0x39c] ;  /* 0x00007380ff3f77ac */ /* 0x000e260008000800 */
[----:B------:R4:W-:Y:S04]  /*93490*/  STL.64 [R1+0x1d8], R20 ;  /* 0x0001d81401007387 */ /* 0x0009e80000100a00 */
[----:B------:R0:W-:Y:S01]  /*934a0*/  STL.64 [R1+0x1d0], R14 ;  /* 0x0001d00e01007387 */ /* 0x0001e20000100a00 */
[----:B----4-:R-:W-:-:S03]  /*934b0*/  LEA R20, P1, R29, R17, 0x1 ;  /* 0x000000111d147211 */ /* 0x010fc600078208ff */
[----:B------:R-:W-:Y:S01]  /*934c0*/  STL [R1+0x724], R19 ;  /* 0x0007241301007387 */ /* 0x000fe20000100800 */
[----:B------:R-:W-:Y:S02]  /*934d0*/  LEA.HI.X.SX32 R21, R29, R16, 0x1, P1 ;  /* 0x000000101d157211 */ /* 0x000fe400008f0eff */
[----:B0-----:R-:W-:-:S04]  /*934e0*/  LEA R14, P2, R8, R17, 0x1 ;  /* 0x00000011080e7211 */ /* 0x001fc800078408ff */
[----:B------:R-:W-:Y:S02]  /*934f0*/  LEA.HI.X.SX32 R15, R8, R16, 0x1, P2 ;  /* 0x00000010080f7211 */ /* 0x000fe400010f0eff */
[----:B------:R-:W4:Y:S04]  /*93500*/  LDL.LU R8, [R1+0x16c] ;  /* 0x00016c0001087983 */ /* 0x000f280000300800 */
[----:B------:R0:W-:Y:S04]  /*93510*/  STL.64 [R1+0x1c8], R20 ;  /* 0x0001c81401007387 */ /* 0x0001e80000100a00 */
[----:B------:R1:W-:Y:S01]  /*93520*/  STL.64 [R1+0x1c0], R14 ;  /* 0x0001c00e01007387 */ /* 0x0003e20000100a00 */
[----:B0-----:R-:W-:-:S04]  /*93530*/  LEA R20, P2, R25, R17, 0x1 ;  /* 0x0000001119147211 */ /* 0x001fc800078408ff */
[----:B------:R-:W-:Y:S02]  /*93540*/  LEA.HI.X.SX32 R21, R25, R16, 0x1, P2 ;  /* 0x0000001019157211 */ /* 0x000fe400010f0eff */
[----:B-1----:R-:W-:-:S03]  /*93550*/  LEA R14, P1, R24, R17, 0x1 ;  /* 0x00000011180e7211 */ /* 0x002fc600078208ff */
[----:B------:R0:W-:Y:S01]  /*93560*/  STL.64 [R1+0x1b8], R20 ;  /* 0x0001b81401007387 */ /* 0x0001e20000100a00 */
[-C--:B------:R-:W-:Y:S02]  /*93570*/  LEA.HI.X.SX32 R15, R24, R16.reuse, 0x1, P1 ;  /* 0x00000010180f7211 */ /* 0x080fe400008f0eff */
[-C--:B0-----:R-:W-:Y:S02]  /*93580*/  LEA R20, P2, R28, R17.reuse, 0x1 ;  /* 0x000000111c147211 */ /* 0x081fe400078408ff */
[----:B------:R-:W-:Y:S02]  /*93590*/  LEA R24, P1, R22, R17, 0x1 ;  /* 0x0000001116187211 */ /* 0x000fe400078208ff */
[-C--:B------:R-:W-:Y:S01]  /*935a0*/  LEA.HI.X.SX32 R21, R28, R16.reuse, 0x1, P2 ;  /* 0x000000101c157211 */ /* 0x080fe200010f0eff */
[----:B------:R-:W-:Y:S01]  /*935b0*/  STL.64 [R1+0x20e8], R14 ;  /* 0x0020e80e01007387 */ /* 0x000fe20000100a00 */
[----:B------:R-:W-:-:S03]  /*935c0*/  LEA.HI.X.SX32 R25, R22, R16, 0x1, P1 ;  /* 0x0000001016197211 */ /* 0x000fc600008f0eff */
[----:B------:R0:W-:Y:S04]  /*935d0*/  STL.64 [R1+0x20f8], R20 ;  /* 0x0020f81401007387 */ /* 0x0001e80000100a00 */
[----:B------:R-:W-:Y:S01]  /*935e0*/  STL.64 [R1+0x1a0], R24 ;  /* 0x0001a01801007387 */ /* 0x000fe20000100a00 */
[----:B0-----:R-:W-:Y:S02]  /*935f0*/  IMAD.MOV.U32 R20, RZ, RZ, R26 ;  /* 0x000000ffff147224 */ /* 0x001fe400078e001a */
[----:B------:R-:W-:Y:S01]  /*93600*/  IMAD.MOV.U32 R21, RZ, RZ, R27 ;  /* 0x000000ffff157224 */ /* 0x000fe200078e001b */
[-C--:B--2---:R-:W-:Y:S02]  /*93610*/  LEA R28, P2, R23, R17.reuse, 0x1 ;  /* 0x00000011171c7211 */ /* 0x084fe400078408ff */
[----:B------:R-:W-:-:S02]  /*93620*/  LEA R26, P1, R13, R17, 0x1 ;  /* 0x000000110d1a7211 */ /* 0x000fc400078208ff */
[-C--:B------:R-:W-:Y:S02]  /*93630*/  LEA.HI.X.SX32 R29, R23, R16.reuse, 0x1, P2 ;  /* 0x00000010171d7211 */ /* 0x080fe400010f0eff */
[----:B------:R-:W-:-:S03]  /*93640*/  LEA.HI.X.SX32 R27, R13, R16, 0x1, P1 ;  /* 0x000000100d1b7211 */ /* 0x000fc600008f0eff */
[----:B------:R-:W-:Y:S04]  /*93650*/  STL.64 [R1+0x20d0], R28 ;  /* 0x0020d01c01007387 */ /* 0x000fe80000100a00 */
[----:B------:R0:W-:Y:S04]  /*93660*/  STL.64 [R1+0x2108], R26 ;  /* 0x0021081a01007387 */ /* 0x0001e80000100a00 */
[----:B0-----:R-:W2:Y:S04]  /*93670*/  LDL.LU.64 R26, [R1+0x1f8] ;  /* 0x0001f800011a7983 */ /* 0x001ea80000300a00 */
[----:B------:R-:W2:Y:S04]  /*93680*/  LDL.LU.64 R28, [R1+0x1f0] ;  /* 0x0001f000011c7983 */ /* 0x000ea80000300a00 */
[----:B------:R-:W2:Y:S01]  /*93690*/  LDL.LU R14, [R1+0x314] ;  /* 0x00031400010e7983 */ /* 0x000ea20000300800 */
[----:B---3--:R-:W-:-:S04]  /*936a0*/  LEA R24, P2, R12, R17, 0x1 ;  /* 0x000000110c187211 */ /* 0x008fc800078408ff */
[----:B------:R-:W-:-:S05]  /*936b0*/  LEA.HI.X.SX32 R25, R12, R16, 0x1, P2 ;  /* 0x000000100c197211 */ /* 0x000fca00010f0eff */
[----:B------:R0:W-:Y:S04]  /*936c0*/  STL.64 [R1+0x2110], R24 ;  /* 0x0021101801007387 */ /* 0x0001e80000100a00 */
[----:B0-----:R-:W3:Y:S01]  /*936d0*/  LDL.LU R25, [R1+0x310] ;  /* 0x0003100001197983 */ /* 0x001ee20000300800 */
[----:B------:R-:W-:Y:S01]  /*936e0*/  IMAD.MOV.U32 R23, RZ, RZ, R6 ;  /* 0x000000ffff177224 */ /* 0x000fe200078e0006 */
[----:B------:R-:W-:Y:S01]  /*936f0*/  LEA R22, P1, R6, R17, 0x1 ;  /* 0x0000001106167211 */ /* 0x000fe200078208ff */
[----:B------:R-:W-:-:S03]  /*93700*/  VIADD R6, R2, 0x85 ;  /* 0x0000008502067836 */ /* 0x000fc60000000000 */
[----:B------:R-:W-:Y:S01]  /*93710*/  LEA.HI.X.SX32 R23, R23, R16, 0x1, P1 ;  /* 0x0000001017177211 */ /* 0x000fe200008f0eff */
[----:B------:R-:W-:Y:S01]  /*93720*/  VIADD R19, R19, UR62 ;  /* 0x0000003e13137c36 */ /* 0x000fe20008000000 */
[----:B------:R-:W0:Y:S03]  /*93730*/  LDCU UR62, c[0x0][0x39c] ;  /* 0x00007380ff3e77ac */ /* 0x000e260008000800 */
[----:B------:R1:W-:Y:S01]  /*93740*/  STL.64 [R1+0x2118], R22 ;  /* 0x0021181601007387 */ /* 0x0003e20000100a00 */
[----:B------:R-:W-:Y:S02]  /*93750*/  VIADD R15, R2, 0x84 ;  /* 0x00000084020f7836 */ /* 0x000fe40000000000 */
[----:B-1----:R-:W-:Y:S02]  /*93760*/  IMAD.MOV.U32 R22, RZ, RZ, R20 ;  /* 0x000000ffff167224 */ /* 0x002fe400078e0014 */
[----:B------:R-:W-:-:S02]  /*93770*/  IMAD.MOV.U32 R23, RZ, RZ, R21 ;  /* 0x000000ffff177224 */ /* 0x000fc400078e0015 */
[----:B------:R-:W2:Y:S01]  /*93780*/  LDL.LU.64 R20, [R1+0x1e8] ;  /* 0x0001e80001147983 */ /* 0x000ea20000300a00 */
[----:B----4-:R-:W-:-:S04]  /*93790*/  LEA R12, P2, R8, R17, 0x1 ;  /* 0x00000011080c7211 */ /* 0x010fc800078408ff */
[----:B------:R-:W-:Y:S02]  /*937a0*/  LEA.HI.X.SX32 R13, R8, R16, 0x1, P2 ;  /* 0x00000010080d7211 */ /* 0x000fe400010f0eff */
[----:B------:R-:W-:Y:S01]  /*937b0*/  ISETP.LT.AND P2, PT, R6, UR63, !P0 ;  /* 0x0000003f06007c0c */ /* 0x000fe2000c741270 */
[----:B------:R-:W-:Y:S01]  /*937c0*/  VIADD R6, R19, UR60 ;  /* 0x0000003c13067c36 */ /* 0x000fe20008000000 */
[----:B------:R-:W-:Y:S01]  /*937d0*/  ISETP.LT.AND P1, PT, R15, UR61, !P0 ;  /* 0x0000003d0f007c0c */ /* 0x000fe2000c721270 */
[----:B------:R-:W1:Y:S03]  /*937e0*/  LDCU UR60, c[0x0][0x39c] ;  /* 0x00007380ff3c77ac */ /* 0x000e660008000800 */
[----:B------:R4:W-:Y:S04]  /*937f0*/  STL [R1+0x72c], R6 ;  /* 0x00072c0601007387 */ /* 0x0009e80000100800 */
[----:B---3--:R3:W-:Y:S01]  /*93800*/  @P3 STG.E.U16 desc[UR8][R22.64], R25 ;  /* 0x0000001916003986 */ /* 0x0087e2000c101508 */
[----:B------:R-:W-:Y:S01]  /*93810*/  PRMT R11, R25, 0x7632, R11 ;  /* 0x00007632190b7816 */ /* 0x000fe2000000000b */
[----:B----4-:R-:W-:Y:S01]  /*93820*/  VIADD R6, R6, UR59 ;  /* 0x0000003b06067c36 */ /* 0x010fe20008000000 */
[----:B------:R-:W4:Y:S01]  /*93830*/  LDCU UR63, c[0x0][0x39c] ;  /* 0x00007380ff3f77ac */ /* 0x000f220008000800 */
[----:B------:R-:W-:Y:S01]  /*93840*/  VIADD R8, R2, 0x86 ;  /* 0x0000008602087836 */ /* 0x000fe20000000000 */
[----:B--2---:R-:W-:Y:S01]  /*93850*/  PRMT R9, R14, 0x7632, R9 ;  /* 0x000076320e097816 */ /* 0x004fe20000000009 */
[----:B------:R-:W2:Y:S01]  /*93860*/  LDCU UR61, c[0x0][0x3b8] ;  /* 0x00007700ff3d77ac */ /* 0x000ea20008000800 */
[----:B---3--:R-:W3:Y:S01]  /*93870*/  LDL.LU.64 R22, [R1+0x1e0] ;  /* 0x0001e00001167983 */ /* 0x008ee20000300a00 */
[----:B------:R-:W0:Y:S03]  /*93880*/  LDCU UR59, c[0x0][0x39c] ;  /* 0x00007380ff3b77ac */ /* 0x000e260008000800 */
[----:B------:R-:W3:Y:S04]  /*93890*/  LDL.LU R15, [R1+0x318] ;  /* 0x00031800010f7983 */ /* 0x000ee80000300800 */
[----:B------:R-:W2:Y:S04]  /*938a0*/  LDL.LU.64 R24, [R1+0x1d8] ;  /* 0x0001d80001187983 */ /* 0x000ea80000300a00 */
[----:B------:R0:W-:Y:S04]  /*938b0*/  @P4 STG.E.U16 desc[UR8][R26.64], R11 ;  /* 0x0000000b1a004986 */ /* 0x0001e8000c101508 */
[----:B------:R1:W-:Y:S04]  /*938c0*/  STL [R1+0x744], R6 ;  /* 0x0007440601007387 */ /* 0x0003e80000100800 */
[----:B0-----:R-:W2:Y:S04]  /*938d0*/  LDL.LU.64 R26, [R1+0x1d0] ;  /* 0x0001d000011a7983 */ /* 0x001ea80000300a00 */
[----:B------:R-:W2:Y:S01]  /*938e0*/  LDL.LU R11, [R1+0x31c] ;  /* 0x00031c00010b7983 */ /* 0x000ea20000300800 */
[----:B------:R-:W-:Y:S01]  /*938f0*/  ISETP.LT.AND P3, PT, R8, UR62, !P0 ;  /* 0x0000003e08007c0c */ /* 0x000fe2000c761270 */
[----:B------:R-:W-:Y:S01]  /*93900*/  VIADD R8, R2, 0x87 ;  /* 0x0000008702087836 */ /* 0x000fe20000000000 */
[----:B------:R-:W0:Y:S04]  /*93910*/  LDCU UR62, c[0x0][0x3b8] ;  /* 0x00007700ff3e77ac */ /* 0x000e280008000800 */
[----:B------:R-:W-:Y:S01]  /*93920*/  ISETP.LT.AND P4, PT, R8, UR65, !P0 ;  /* 0x0000004108007c0c */ /* 0x000fe2000c781270 */
[----:B------:R-:W-:Y:S01]  /*93930*/  VIADD R8, R2, 0x88 ;  /* 0x0000008802087836 */ /* 0x000fe20000000000 */
[----:B------:R-:W0:Y:S01]  /*93940*/  LDCU UR65, c[0x0][0x39c] ;  /* 0x00007380ff4177ac */ /* 0x000e220008000800 */
[----:B------:R4:W-:Y:S03]  /*93950*/  @P5 STG.E.U16 desc[UR8][R28.64], R14 ;  /* 0x0000000e1c005986 */ /* 0x0009e6000c101508 */
[----:B-1----:R-:W-:Y:S01]  /*93960*/  ISETP.LT.AND P5, PT, R8, UR60, !P0 ;  /* 0x0000003c08007c0c */ /* 0x002fe2000c7a1270 */
[----:B------:R-:W-:Y:S01]  /*93970*/  VIADD R8, R2, 0x89 ;  /* 0x0000008902087836 */ /* 0x000fe20000000000 */
[----:B------:R1:W-:Y:S01]  /*93980*/  @P6 STG.E.U16 desc[UR8][R20.64], R9 ;  /* 0x0000000914006986 */ /* 0x0003e2000c101508 */
[----:B------:R-:W0:Y:S03]  /*93990*/  LDCU UR60, c[0x0][0x39c] ;  /* 0x00007380ff3c77ac */ /* 0x000e260008000800 */
[----:B----4-:R-:W-:Y:S01]  /*939a0*/  ISETP.LT.AND P6, PT, R8, UR63, !P0 ;  /* 0x0000003f08007c0c */ /* 0x010fe2000c7c1270 */
[----:B------:R-:W-:Y:S01]  /*939b0*/  VIADD R8, R6, UR58 ;  /* 0x0000003a06087c36 */ /* 0x000fe20008000000 */
[----:B------:R-:W4:Y:S01]  /*939c0*/  LDCU UR58, c[0x0][0x39c] ;  /* 0x00007380ff3a77ac */ /* 0x000f220008000800 */
[----:B------:R-:W-:Y:S01]  /*939d0*/  IMAD.MOV.U32 R6, RZ, RZ, R7 ;  /* 0x000000ffff067224 */ /* 0x000fe200078e0007 */
[----:B------:R-:W4:Y:S01]  /*939e0*/  LDL.LU.64 R28, [R1+0x1c8] ;  /* 0x0001c800011c7983 */ /* 0x000f220000300a00 */
[----:B------:R-:W-:Y:S01]  /*939f0*/  IMAD.MOV.U32 R7, RZ, RZ, R5 ;  /* 0x000000ffff077224 */ /* 0x000fe200078e0005 */
[----:B------:R-:W0:Y:S01]  /*93a00*/  LDCU UR63, c[0x0][0x3b8] ;  /* 0x00007700ff3f77ac */ /* 0x000e220008000800 */
[C---:B------:R-:W-:Y:S01]  /*93a10*/  VIADD R5, R2.reuse, 0x8a ;  /* 0x0000008a02057836 */ /* 0x040fe20000000000 */
[----:B-1----:R-:W4:Y:S04]  /*93a20*/  LDL.LU.64 R20, [R1+0x1c0] ;  /* 0x0001c00001147983 */ /* 0x002f280000300a00 */
[----:B------:R-:W-:Y:S04]  /*93a30*/  STL [R1+0x74c], R8 ;  /* 0x00074c0801007387 */ /* 0x000fe80000100800 */
[----:B------:R-:W4:Y:S04]  /*93a40*/  LDL.LU R9, [R1+0x320] ;  /* 0x0003200001097983 */ /* 0x000f280000300800 */
[----:B---3--:R1:W-:Y:S01]  /*93a50*/  @P1 STG.E.U16 desc[UR8][R22.64], R15 ;  /* 0x0000000f16001986 */ /* 0x0083e2000c101508 */
[----:B0-----:R-:W-:Y:S01]  /*93a60*/  ISETP.LT.AND P1, PT, R5, UR65, !P0 ;  /* 0x0000004105007c0c */ /* 0x001fe2000c721270 */
[----:B------:R-:W-:Y:S01]  /*93a70*/  IMAD.MOV.U32 R5, RZ, RZ, R0 ;  /* 0x000000ffff057224 */ /* 0x000fe200078e0000 */
[----:B------:R-:W-:Y:S01]  /*93a80*/  PRMT R10, R15, 0x7632, R10 ;  /* 0x000076320f0a7816 */ /* 0x000fe2000000000a */
[----:B------:R-:W-:Y:S01]  /*93a90*/  VIADD R0, R2, 0x8b ;  /* 0x0000008b02007836 */ /* 0x000fe20000000000 */
[----:B------:R-:W0:Y:S03]  /*93aa0*/  LDCU UR65, c[0x0][0x39c] ;  /* 0x00007380ff4177ac */ /* 0x000e260008000800 */
[----:B--2---:R2:W-:Y:S01]  /*93ab0*/  @P2 STG.E.U16 desc[UR8][R24.64], R10 ;  /* 0x0000000a18002986 */ /* 0x0045e2000c101508 */
[----:B------:R-:W-:Y:S01]  /*93ac0*/  ISETP.LT.AND P2, PT, R0, UR59, !P0 ;  /* 0x0000003b00007c0c */ /* 0x000fe2000c741270 */
[----:B------:R-:W-:Y:S01]  /*93ad0*/  IMAD.MOV.U32 R0, RZ, RZ, R3 ;  /* 0x000000ffff007224 */ /* 0x000fe200078e0003 */
[----:B------:R-:W3:Y:S01]  /*93ae0*/  LDCU UR59, c[0x0][0x39c] ;  /* 0x00007380ff3b77ac */ /* 0x000ee20008000800 */
[----:B-1----:R-:W3:Y:S04]  /*93af0*/  LDL.LU.64 R22, [R1+0x2118] ;  /* 0x0021180001167983 */ /* 0x002ee80000300a00 */
[----:B------:R-:W3:Y:S04]  /*93b00*/  LDL.LU.64 R14, [R1+0x1b8] ;  /* 0x0001b800010e7983 */ /* 0x000ee80000300a00 */
[----:B--2---:R-:W2:Y:S04]  /*93b10*/  LDL.LU.64 R24, [R1+0x2110] ;  /* 0x0021100001187983 */ /* 0x004ea80000300a00 */
[----:B------:R-:W2:Y:S01]  /*93b20*/  LDL.LU R3, [R1+0x324] ;  /* 0x0003240001037983 */ /* 0x000ea20000300800 */
[----:B------:R-:W-:-:S03]  /*93b30*/  PRMT R18, R11, 0x7632, R18 ;  /* 0x000076320b127816 */ /* 0x000fc60000000012 */
[----:B------:R1:W-:Y:S04]  /*93b40*/  @P3 STG.E.U16 desc[UR8][R26.64], R11 ;  /* 0x0000000b1a003986 */ /* 0x0003e8000c101508 */
[----:B-1----:R-:W2:Y:S04]  /*93b50*/  LDL.LU.64 R26, [R1+0x2108] ;  /* 0x00210800011a7983 */ /* 0x002ea80000300a00 */
[----:B------:R-:W2:Y:S01]  /*93b60*/  LDL.LU R11, [R1+0x2100] ;  /* 0x00210000010b7983 */ /* 0x000ea20000300800 */
[----:B------:R-:W-:Y:S01]  /*93b70*/  VIADD R8, R8, UR57 ;  /* 0x0000003908087c36 */ /* 0x000fe20008000000 */
[----:B------:R-:W1:Y:S02]  /*93b80*/  LDCU UR57, c[0x0][0x39c] ;  /* 0x00007380ff3977ac */ /* 0x000e640008000800 */
[----:B----4-:R4:W-:Y:S04]  /*93b90*/  @P4 STG.E.U16 desc[UR8][R28.64], R18 ;  /* 0x000000121c004986 */ /* 0x0109e8000c101508 */
[----:B----4-:R-:W4:Y:S04]  /*93ba0*/  LDL.LU.64 R28, [R1+0x1a0] ;  /* 0x0001a000011c7983 */ /* 0x010f280000300a00 */
[----:B------:R-:W4:Y:S04]  /*93bb0*/  LDL.LU R18, [R1+0x328] ;  /* 0x0003280001127983 */ /* 0x000f280000300800 */
[----:B------:R-:W-:Y:S04]  /*93bc0*/  STL [R1+0x75c], R8 ;  /* 0x00075c0801007387 */ /* 0x000fe80000100800 */
[----:B------:R0:W-:Y:S04]  /*93bd0*/  @P5 STG.E.U16 desc[UR8][R20.64], R9 ;  /* 0x0000000914005986 */ /* 0x0001e8000c101508 */
[----:B0-----:R-:W4:Y:S01]  /*93be0*/  LDL.LU.64 R20, [R1+0x20f8] ;  /* 0x0020f80001147983 */ /* 0x001f220000300a00 */
[----:B--2---:R-:W-:-:S03]  /*93bf0*/  PRMT R11, R9, 0x7632, R11 ;  /* 0x00007632090b7816 */ /* 0x004fc6000000000b */
[----:B------:R-:W4:Y:S04]  /*93c00*/  LDL.LU R9, [R1+0x20f0] ;  /* 0x0020f00001097983 */ /* 0x000f280000300800 */
[----:B---3--:R0:W-:Y:S04]  /*93c10*/  @P6 STG.E.U16 desc[UR8][R14.64], R11 ;  /* 0x0000000b0e006986 */ /* 0x0081e8000c101508 */
[----:B0-----:R-:W2:Y:S01]  /*93c20*/  LDL.LU.64 R14, [R1+0x20e8] ;  /* 0x0020e800010e7983 */ /* 0x001ea20000300a00 */
[----:B------:R-:W-:-:S05]  /*93c30*/  VIADD R10, R2, 0x8c ;  /* 0x0000008c020a7836 */ /* 0x000fca0000000000 */
[----:B------:R-:W-:Y:S01]  /*93c40*/  ISETP.LT.AND P3, PT, R10, UR60, !P0 ;  /* 0x0000003c0a007c0c */ /* 0x000fe2000c761270 */
[----:B------:R-:W-:Y:S01]  /*93c50*/  VIADD R10, R2, 0x8d ;  /* 0x0000008d020a7836 */ /* 0x000fe20000000000 */
[----:B------:R-:W0:Y:S04]  /*93c60*/  LDCU UR60, c[0x0][0x3b8] ;  /* 0x00007700ff3c77ac */ /* 0x000e280008000800 */
[----:B------:R-:W-:Y:S01]  /*93c70*/  ISETP.LT.AND P4, PT, R10, UR58, !P0 ;  /* 0x0000003a0a007c0c */ /* 0x000fe2000c781270 */
[----:B------:R-:W-:Y:S01]  /*93c80*/  VIADD R10, R2, 0x8e ;  /* 0x0000008e020a7836 */ /* 0x000fe20000000000 */
[----:B------:R-:W3:Y:S01]  /*93c90*/  LDCU UR58, c[0x0][0x39c] ;  /* 0x00007380ff3a77ac */ /* 0x000ee20008000800 */
[----:B------:R-:W-:-:S03]  /*93ca0*/  VIADD R8, R8, UR56 ;  /* 0x0000003808087c36 */ /* 0x000fc60008000000 */
[----:B------:R-:W-:Y:S01]  /*93cb0*/  ISETP.LT.AND P5, PT, R10, UR65, !P0 ;  /* 0x000000410a007c0c */ /* 0x000fe2000c7a1270 */
[----:B------:R-:W-:Y:S01]  /*93cc0*/  VIADD R10, R2, 0x8f ;  /* 0x0000008f020a7836 */ /* 0x000fe20000000000 */
[----:B------:R-:W0:Y:S04]  /*93cd0*/  LDCU UR56, c[0x0][0x39c] ;  /* 0x00007380ff3877ac */ /* 0x000e280008000800 */
[----:B------:R-:W-:Y:S01]  /*93ce0*/  ISETP.LT.AND P6, PT, R10, UR59, !P0 ;  /* 0x0000003b0a007c0c */ /* 0x000fe2000c7c1270 */
[C---:B------:R-:W-:Y:S01]  /*93cf0*/  VIADD R11, R2.reuse, 0x90 ;  /* 0x00000090020b7836 */ /* 0x040fe20000000000 */
[----:B------:R-:W4:Y:S01]  /*93d00*/  LDL.LU R10, [R1+0x32c] ;  /* 0x00032c00010a7983 */ /* 0x000f220000300800 */
[----:B------:R-:W0:Y:S03]  /*93d10*/  LDCU UR59, c[0x0][0x39c] ;  /* 0x00007380ff3b77ac */ /* 0x000e260008000800 */
[----:B------:R-:W-:Y:S01]  /*93d20*/  STL [R1+0x754], R8 ;  /* 0x0007540801007387 */ /* 0x000fe20000100800 */
[----:B------:R-:W0:Y:S03]  /*93d30*/  LDCU UR65, c[0x0][0x3b8] ;  /* 0x00007700ff4177ac */ /* 0x000e260008000800 */
[----:B--2---:R2:W-:Y:S04]  /*93d40*/  @P1 STG.E.U16 desc[UR8][R14.64], R3 ;  /* 0x000000030e001986 */ /* 0x0045e8000c101508 */
[----:B--2---:R-:W2:Y:S01]  /*93d50*/  LDL.LU.64 R14, [R1+0x20e0] ;  /* 0x0020e000010e7983 */ /* 0x004ea20000300a00 */
[----:B---3--:R-:W-:Y:S01]  /*93d60*/  ISETP.LT.AND P1, PT, R11, UR58, !P0 ;  /* 0x0000003a0b007c0c */ /* 0x008fe2000c721270 */
[----:B------:R-:W-:Y:S01]  /*93d70*/  VIADD R11, R2, 0x91 ;  /* 0x00000091020b7836 */ /* 0x000fe20000000000 */
[----:B----4-:R-:W-:Y:S01]  /*93d80*/  PRMT R9, R18, 0x7632, R9 ;  /* 0x0000763212097816 */ /* 0x010fe20000000009 */
[----:B------:R-:W3:Y:S01]  /*93d90*/  LDCU UR58, c[0x0][0x39c] ;  /* 0x00007380ff3a77ac */ /* 0x000ee20008000800 */
[----:B--2---:R-:W-:-:S02]  /*93da0*/  PRMT R15, R3, 0x7632, R15 ;  /* 0x00007632030f7816 */ /* 0x004fc4000000000f */
[----:B------:R-:W2:Y:S04]  /*93db0*/  LDL.LU R3, [R1+0x20d8] ;  /* 0x0020d80001037983 */ /* 0x000ea80000300800 */
[----:B------:R4:W-:Y:S04]  /*93dc0*/  @P2 STG.E.U16 desc[UR8][R20.64], R15 ;  /* 0x0000000f14002986 */ /* 0x0009e8000c101508 */
[----:B------:R0:W-:Y:S04]  /*93dd0*/  @P3 STG.E.U16 desc[UR8][R28.64], R18 ;  /* 0x000000121c003986 */ /* 0x0001e8000c101508 */
[----:B----4-:R-:W4:Y:S04]  /*93de0*/  LDL.LU R15, [R1+0x870] ;  /* 0x00087000010f7983 */ /* 0x010f280000300800 */
[----:B0-----:R-:W2:Y:S01]  /*93df0*/  LDL.LU.64 R28, [R1+0x20d0] ;  /* 0x0020d000011c7983 */ /* 0x001ea20000300a00 */
[----:B------:R-:W-:Y:S01]  /*93e00*/  VIADD R20, R8, UR54 ;  /* 0x0000003608147c36 */ /* 0x000fe20008000000 */
[----:B-1----:R-:W-:Y:S01]  /*93e10*/  ISETP.LT.AND P2, PT, R11, UR57, !P0 ;  /* 0x000000390b007c0c */ /* 0x002fe2000c741270 */
[----:B------:R-:W-:Y:S01]  /*93e20*/  VIADD R8, R2, 0x92 ;  /* 0x0000009202087836 */ /* 0x000fe20000000000 */
[----:B------:R-:W3:Y:S01]  /*93e30*/  LDL.LU R11, [R1+0x168] ;  /* 0x00016800010b7983 */ /* 0x000ee20000300800 */
[----:B------:R-:W0:Y:S03]  /*93e40*/  LDCU UR54, c[0x0][0x39c] ;  /* 0x00007380ff3677ac */ /* 0x000e260008000800 */
[----:B------:R-:W-:Y:S01]  /*93e50*/  ISETP.LT.AND P3, PT, R8, UR56, !P0 ;  /* 0x0000003808007c0c */ /* 0x000fe2000c761270 */
[----:B------:R-:W-:Y:S01]  /*93e60*/  VIADD R8, R2, 0x93 ;  /* 0x0000009302087836 */ /* 0x000fe20000000000 */
[----:B------:R-:W-:Y:S01]  /*93e70*/  PRMT R14, R10, 0x7632, R14 ;  /* 0x000076320a0e7816 */ /* 0x000fe2000000000e */
[----:B------:R-:W1:Y:S01]  /*93e80*/  LDCU UR57, c[0x0][0x3b8] ;  /* 0x00007700ff3977ac */ /* 0x000e620008000800 */
[----:B------:R-:W0:Y:S01]  /*93e90*/  LDCU UR56, c[0x0][0x3b8] ;  /* 0x00007700ff3877ac */ /* 0x000e220008000800 */
[----:B--2---:R2:W-:Y:S01]  /*93ea0*/  @P4 STG.E.U16 desc[UR8][R28.64], R9 ;  /* 0x000000091c004986 */ /* 0x0045e2000c101508 */
[----:B------:R-:W-:Y:S01]  /*93eb0*/  ISETP.LT.AND P4, PT, R8, UR59, !P0 ;  /* 0x0000003b08007c0c */ /* 0x000fe2000c781270 */
[----:B------:R-:W0:Y:S02]  /*93ec0*/  LDCU UR59, c[0x0][0x3b8] ;  /* 0x00007700ff3b77ac */ /* 0x000e240008000800 */
[----:B------:R-:W4:Y:S04]  /*93ed0*/  LDL.LU R8, [R1+0x164] ;  /* 0x0001640001087983 */ /* 0x000f280000300800 */
[----:B------:R0:W-:Y:S01]  /*93ee0*/  @P5 STG.E.U16 desc[UR8][R26.64], R10 ;  /* 0x0000000a1a005986 */ /* 0x0001e2000c101508 */
[----:B--2---:R-:W-:-:S05]  /*93ef0*/  VIADD R9, R2, 0x94 ;  /* 0x0000009402097836 */ /* 0x004fca0000000000 */
[----:B---3--:R-:W-:Y:S01]  /*93f00*/  ISETP.LT.AND P5, PT, R9, UR58, !P0 ;  /* 0x0000003a09007c0c */ /* 0x008fe2000c7a1270 */
[----:B0-----:R-:W-:Y:S01]  /*93f10*/  VIADD R10, R2, 0x95 ;  /* 0x00000095020a7836 */ /* 0x001fe20000000000 */
[----:B------:R-:W2:Y:S01]  /*93f20*/  LDL.LU R9, [R1+0x874] ;  /* 0x0008740001097983 */ /* 0x000ea20000300800 */
[----:B------:R-:W0:Y:S03]  /*93f30*/  LDCU UR58, c[0x0][0x3b8] ;  /* 0x00007700ff3a77ac */ /* 0x000e260008000800 */
[----:B------:R-:W-:Y:S01]  /*93f40*/  @P6 STG.E.U16 desc[UR8][R24.64], R14 ;  /* 0x0000000e18006986 */ /* 0x000fe2000c101508 */
[----:B------:R-:W-:Y:S01]  /*93f50*/  ISETP.LT.AND P6, PT, R10, UR54, !P0 ;  /* 0x000000360a007c0c */ /* 0x000fe2000c7c1270 */
[----:B------:R-:W-:Y:S01]  /*93f60*/  VIADD R10, R20, UR55 ;  /* 0x00000037140a7c36 */ /* 0x000fe20008000000 */
[----:B------:R-:W3:Y:S01]  /*93f70*/  LDCU UR55, c[0x0][0x3b8] ;  /* 0x00007700ff3777ac */ /* 0x000ee20008000800 */
[----:B------:R-:W-:Y:S01]  /*93f80*/  STL.64 [R1+0x2008], R2 ;  /* 0x0020080201007387 */ /* 0x000fe20000100a00 */
[----:B------:R-:W0:Y:S03]  /*93f90*/  LDCU UR54, c[0x0][0x3b8] ;  /* 0x00007700ff3677ac */ /* 0x000e260008000800 */
[----:B------:R1:W-:Y:S04]  /*93fa0*/  STL [R1+0x784], R10 ;  /* 0x0007840a01007387 */ /* 0x0003e80000100800 */
[----:B------:R-:W3:Y:S01]  /*93fb0*/  LDL.LU R21, [R1+0x160] ;  /* 0x0001600001157983 */ /* 0x000ee20000300800 */
[----:B------:R-:W-:Y:S01]  /*93fc0*/  VIADD R18, R10, UR51 ;  /* 0x000000330a127c36 */ /* 0x000fe20008000000 */
[----:B------:R-:W0:Y:S02]  /*93fd0*/  LDCU UR51, c[0x0][0x3b8] ;  /* 0x00007700ff3377ac */ /* 0x000e240008000800 */
[----:B-1----:R-:W3:Y:S04]  /*93fe0*/  LDL.LU R10, [R1+0x15c] ;  /* 0x00015c00010a7983 */ /* 0x002ee80000300800 */
[----:B----4-:R1:W-:Y:S04]  /*93ff0*/  @P1 STG.E.U16 desc[UR8][R22.64], R15 ;  /* 0x0000000f16001986 */ /* 0x0103e8000c101508 */
[----:B------:R-:W-:Y:S04]  /*94000*/  STL [R1+0x20c0], R20 ;  /* 0x0020c01401007387 */ /* 0x000fe80000100800 */
[----:B------:R-:W4:Y:S01]  /*94010*/  LDL.LU R25, [R1+0x158] ;  /* 0x0001580001197983 */ /* 0x000f220000300800 */
[----:B-1----:R-:W-:-:S03]  /*94020*/  LEA R22, P1, R11, R17, 0x1 ;  /* 0x000000110b167211 */ /* 0x002fc600078208ff */
[----:B------:R-:W4:Y:S01]  /*94030*/  LDL.LU R24, [R1+0x154] ;  /* 0x0001540001187983 */ /* 0x000f220000300800 */
[----:B------:R-:W-:-:S03]  /*94040*/  LEA.HI.X.SX32 R23, R11, R16, 0x1, P1 ;  /* 0x000000100b177211 */ /* 0x000fc600008f0eff */
[----:B------:R-:W4:Y:S01]  /*94050*/  LDL.LU R11, [R1+0x150] ;  /* 0x00015000010b7983 */ /* 0x000f220000300800 */
[----:B------:R-:W-:-:S03]  /*94060*/  PRMT R3, R15, 0x7632, R3 ;  /* 0x000076320f037816 */ /* 0x000fc60000000003 */
[----:B------:R-:W-:Y:S04]  /*94070*/  STL.64 [R1+0x20b8], R18 ;  /* 0x0020b81201007387 */ /* 0x000fe80000100a00 */
[----:B------:R1:W-:Y:S02]  /*94080*/  @P2 STG.E.U16 desc[UR8][R12.64], R3 ;  /* 0x000000030c002986 */ /* 0x0003e4000c101508 */
[----:B-1----:R-:W-:Y:S01]  /*94090*/  VIADD R3, R18, UR48 ;  /* 0x0000003012037c36 */ /* 0x002fe20008000000 */
[----:B------:R-:W1:Y:S03]  /*940a0*/  LDCU UR48, c[0x0][0x3b8] ;  /* 0x00007700ff3077ac */ /* 0x000e660008000800 */
[----:B------:R-:W-:Y:S01]  /*940b0*/  VIADD R12, R3, UR52 ;  /* 0x00000034030c7c36 */ /* 0x000fe20008000000 */
[----:B------:R-:W0:Y:S03]  /*940c0*/  LDCU UR52, c[0x0][0x39c] ;  /* 0x00007380ff3477ac */ /* 0x000e260008000800 */
[----:B------:R-:W-:Y:S01]  /*940d0*/  VIADD R3, R12, UR53 ;  /* 0x000000350c037c36 */ /* 0x000fe20008000000 */
[----:B------:R-:W0:Y:S01]  /*940e0*/  LDCU UR53, c[0x0][0x39c] ;  /* 0x00007380ff3577ac */ /* 0x000e220008000800 */
[----:B------:R-:W-:-:S04]  /*940f0*/  LEA R14, P1, R8, R17, 0x1 ;  /* 0x00000011080e7211 */ /* 0x000fc800078208ff */
[----:B------:R-:W-:Y:S02]  /*94100*/  LEA.HI.X.SX32 R15, R8, R16, 0x1, P1 ;  /* 0x00000010080f7211 */ /* 0x000fe400008f0eff */
[----:B------:R-:W4:Y:S04]  /*94110*/  LDL.LU R8, [R1+0x14c] ;  /* 0x00014c0001087983 */ /* 0x000f280000300800 */
[----:B------:R-:W4:Y:S04]  /*94120*/  LDL.LU R26, [R1+0x148] ;  /* 0x00014800011a7983 */ /* 0x000f280000300800 */
[----:B--2---:R2:W-:Y:S01]  /*94130*/  @P3 STG.E.U16 desc[UR8][R22.64], R9 ;  /* 0x0000000916003986 */ /* 0x0045e2000c101508 */
[----:B------:R-:W-:-:S03]  /*94140*/  PRMT R2, R9, 0x7632, R2 ;  /* 0x0000763209027816 */ /* 0x000fc60000000002 */
[----:B--2---:R-:W2:Y:S04]  /*94150*/  LDL.LU R22, [R1+0x144] ;  /* 0x0001440001167983 */ /* 0x004ea80000300800 */
[----:B------:R-:W2:Y:S01]  /*94160*/  LDL.LU R13, [R1+0x140] ;  /* 0x00014000010d7983 */ /* 0x000ea20000300800 */
[----:B------:R-:W-:-:S03]  /*94170*/  IMAD.MOV.U32 R9, RZ, RZ, R4 ;  /* 0x000000ffff097224 */ /* 0x000fc600078e0004 */
[----:B------:R-:W2:Y:S04]  /*94180*/  LDL.LU R4, [R1+0x13c] ;  /* 0x00013c0001047983 */ /* 0x000ea80000300800 */
[----:B------:R3:W-:Y:S04]  /*94190*/  @P4 STG.E.U16 desc[UR8][R14.64], R2 ;  /* 0x000000020e004986 */ /* 0x0007e8000c101508 */
[----:B------:R-:W2:Y:S01]  /*941a0*/  LDL.LU R27, [R1+0x138] ;  /* 0x00013800011b7983 */ /* 0x000ea20000300800 */
[-C--:B---3--:R-:W-:Y:S01]  /*941b0*/  LEA R14, P1, R21, R17.reuse, 0x1 ;  /* 0x00000011150e7211 */ /* 0x088fe200078208ff */
[----:B------:R-:W-:Y:S01]  /*941c0*/  VIADD R2, R3, UR49 ;  /* 0x0000003103027c36 */ /* 0x000fe20008000000 */
[----:B------:R-:W-:Y:S01]  /*941d0*/  LEA R18, P2, R10, R17, 0x1 ;  /* 0x000000110a127211 */ /* 0x000fe200078408ff */
[----:B------:R-:W3:Y:S01]  /*941e0*/  LDCU UR49, c[0x0][0x39c] ;  /* 0x00007380ff3177ac */ /* 0x000ee20008000800 */
[----:B------:R-:W-:-:S02]  /*941f0*/  LEA.HI.X.SX32 R15, R21, R16, 0x1, P1 ;  /* 0x00000010150f7211 */ /* 0x000fc400008f0eff */
[----:B------:R-:W-:Y:S04]  /*94200*/  STL.64 [R1+0x20c8], R2 ;  /* 0x0020c80201007387 */ /* 0x000fe80000100a00 */
[----:B------:R4:W-:Y:S04]  /*94210*/  STL.64 [R1+0xdb8], R14 ;  /* 0x000db80e01007387 */ /* 0x0009e80000100a00 */
[----:B------:R-:W3:Y:S04]  /*94220*/  LDL.LU R23, [R1+0x134] ;  /* 0x0001340001177983 */ /* 0x000ee80000300800 */
[----:B------:R-:W3:Y:S01]  /*94230*/  LDL.LU R21, [R1+0x130] ;  /* 0x0001300001157983 */ /* 0x000ee20000300800 */
[----:B------:R-:W-:-:S03]  /*94240*/  LEA.HI.X.SX32 R19, R10, R16, 0x1, P2 ;  /* 0x000000100a137211 */ /* 0x000fc600010f0eff */
[----:B------:R-:W3:Y:S01]  /*94250*/  LDL.LU R10, [R1+0x12c] ;  /* 0x00012c00010a7983 */ /* 0x000ee20000300800 */
[-C--:B----4-:R-:W-:Y:S02]  /*94260*/  LEA R14, P1, R25, R17.reuse, 0x1 ;  /* 0x00000011190e7211 */ /* 0x090fe400078208ff */
[-C--:B------:R-:W-:Y:S01]  /*94270*/  LEA R2, P3, R11, R17.reuse, 0x1 ;  /* 0x000000110b027211 */ /* 0x080fe200078608ff */
[----:B------:R4:W-:Y:S01]  /*94280*/  STL.64 [R1+0xdb0], R18 ;  /* 0x000db01201007387 */ /* 0x0009e20000100a00 */
[-C--:B------:R-:W-:Y:S02]  /*94290*/  LEA.HI.X.SX32 R15, R25, R16.reuse, 0x1, P1 ;  /* 0x00000010190f7211 */ /* 0x080fe400008f0eff */
[----:B------:R-:W-:Y:S01]  /*942a0*/  LEA.HI.X.SX32 R3, R11, R16, 0x1, P3 ;  /* 0x000000100b037211 */ /* 0x000fe200018f0eff */
[----:B------:R-:W3:Y:S01]  /*942b0*/  LDL.LU R25, [R1+0x128] ;  /* 0x0001280001197983 */ /* 0x000ee20000300800 */
[----:B----4-:R-:W-:-:S03]  /*942c0*/  LEA R18, P2, R24, R17, 0x1 ;  /* 0x0000001118127211 */ /* 0x010fc600078408ff */
[----:B------:R4:W-:Y:S01]  /*942d0*/  STL.64 [R1+0xda8], R14 ;  /* 0x000da80e01007387 */ /* 0x0009e20000100a00 */
[----:B------:R-:W-:-:S03]  /*942e0*/  LEA.HI.X.SX32 R19, R24, R16, 0x1, P2 ;  /* 0x0000001018137211 */ /* 0x000fc600010f0eff */
[----:B------:R0:W-:Y:S04]  /*942f0*/  STL.64 [R1+0xd98], R2 ;  /* 0x000d980201007387 */ /* 0x0001e80000100a00 */
[----:B------:R2:W-:Y:S04]  /*94300*/  STL.64 [R1+0xda0], R18 ;  /* 0x000da01201007387 */ /* 0x0005e80000100a00 */
[----:B------:R-:W3:Y:S04]  /*94310*/  LDL.LU R24, [R1+0x124] ;  /* 0x0001240001187983 */ /* 0x000ee80000300800 */
[----:B------:R-:W3:Y:S01]  /*94320*/  LDL.LU R11, [R1+0x120] ;  /* 0x00012000010b7983 */ /* 0x000ee20000300800 */
[----:B----4-:R-:W-:-:S04]  /*94330*/  LEA R14, P1, R8, R17, 0x1 ;  /* 0x00000011080e7211 */ /* 0x010fc800078208ff */
[----:B------:R-:W-:Y:S02]  /*94340*/  LEA.HI.X.SX32 R15, R8, R16, 0x1, P1 ;  /* 0x00000010080f7211 */ /* 0x000fe400008f0eff */
[----:B------:R-:W4:Y:S01]  /*94350*/  LDL.LU R8, [R1+0x11c] ;  /* 0x00011c0001087983 */ /* 0x000f220000300800 */
[----:B0-----:R-:W-:-:S03]  /*94360*/  LEA R2, P2, R26, R17, 0x1 ;  /* 0x000000111a027211 */ /* 0x001fc600078408ff */
[----:B------:R0:W-:Y:S01]  /*94370*/  STL.64 [R1+0xd90], R14 ;  /* 0x000d900e01007387 */ /* 0x0001e20000100a00 */
[----:B------:R-:W-:-:S03]  /*94380*/  LEA.HI.X.SX32 R3, R26, R16, 0x1, P2 ;  /* 0x000000101a037211 */ /* 0x000fc600010f0eff */
[----:B------:R-:W4:Y:S01]  /*94390*/  LDL.LU R26, [R1+0x118] ;  /* 0x00011800011a7983 */ /* 0x000f220000300800 */
[CC--:B--2---:R-:W-:Y:S02]  /*943a0*/  LEA R18, P1, R22.reuse, R17.reuse, 0x1 ;  /* 0x0000001116127211 */ /* 0x0c4fe400078208ff */
[CC--:B0-----:R-:W-:Y:S02]  /*943b0*/  LEA R14, P3, R13.reuse, R17.reuse, 0x1 ;  /* 0x000000110d0e7211 */ /* 0x0c1fe400078608ff */
[-C--:B------:R-:W-:Y:S02]  /*943c0*/  LEA.HI.X.SX32 R19, R22, R16.reuse, 0x1, P1 ;  /* 0x0000001016137211 */ /* 0x080fe400008f0eff */
[----:B------:R-:W-:Y:S01]  /*943d0*/  LEA.HI.X.SX32 R15, R13, R16, 0x1, P3 ;  /* 0x000000100d0f7211 */ /* 0x000fe200018f0eff */
[----:B------:R0:W-:Y:S04]  /*943e0*/  STL.64 [R1+0xd88], R2 ;  /* 0x000d880201007387 */ /* 0x0001e80000100a00 */
[----:B------:R-:W-:Y:S04]  /*943f0*/  STL.64 [R1+0xd80], R18 ;  /* 0x000d801201007387 */ /* 0x000fe80000100a00 */
[----:B------:R2:W-:Y:S04]  /*94400*/  STL.64 [R1+0xd78], R14 ;  /* 0x000d780e01007387 */ /* 0x0005e80000100a00 */
[----:B------:R-:W4:Y:S01]  /*94410*/  LDL.LU R22, [R1+0x114] ;  /* 0x0001140001167983 */ /* 0x000f220000300800 */
[----:B0-----:R-:W-:-:S03]  /*94420*/  LEA R2, P2, R4, R17, 0x1 ;  /* 0x0000001104027211 */ /* 0x001fc600078408ff */
[----:B------:R-:W4:Y:S01]  /*94430*/  LDL.LU R13, [R1+0x110] ;  /* 0x00011000010d7983 */ /* 0x000f220000300800 */
[----:B------:R-:W-:-:S05]  /*94440*/  LEA.HI.X.SX32 R3, R4, R16, 0x1, P2 ;  /* 0x0000001004037211 */ /* 0x000fca00010f0eff */
[----:B------:R0:W-:Y:S04]  /*94450*/  STL.64 [R1+0xd70], R2 ;  /* 0x000d700201007387 */ /* 0x0001e80000100a00 */
[----:B------:R-:W4:Y:S01]  /*94460*/  LDL.LU R4, [R1+0x10c] ;  /* 0x00010c0001047983 */ /* 0x000f220000300800 */
[-C--:B--2---:R-:W-:Y:S02]  /*94470*/  LEA R14, P1, R27, R17.reuse, 0x1 ;  /* 0x000000111b0e7211 */ /* 0x084fe400078208ff */
[-C--:B---3--:R-:W-:Y:S02]  /*94480*/  LEA R18, P2, R23, R17.reuse, 0x1 ;  /* 0x0000001117127211 */ /* 0x088fe400078408ff */
[----:B------:R-:W-:Y:S02]  /*94490*/  LEA.HI.X.SX32 R15, R27, R16, 0x1, P1 ;  /* 0x000000101b0f7211 */ /* 0x000fe400008f0eff */
[----:B0-----:R-:W-:-:S02]  /*944a0*/  LEA R2, P3, R21, R17, 0x1 ;  /* 0x0000001115027211 */ /* 0x001fc400078608ff */
[-C--:B------:R-:W-:Y:S02]  /*944b0*/  LEA.HI.X.SX32 R19, R23, R16.reuse, 0x1, P2 ;  /* 0x0000001017137211 */ /* 0x080fe400010f0eff */
[----:B------:R-:W-:Y:S01]  /*944c0*/  LEA.HI.X.SX32 R3, R21, R16, 0x1, P3 ;  /* 0x0000001015037211 */ /* 0x000fe200018f0eff */
[----:B------:R0:W-:Y:S04]  /*944d0*/  STL.64 [R1+0xd58], R14 ;  /* 0x000d580e01007387 */ /* 0x0001e80000100a00 */
[----:B------:R-:W2:Y:S04]  /*944e0*/  LDL.LU R27, [R1+0x108] ;  /* 0x00010800011b7983 */ /* 0x000ea80000300800 */
[----:B------:R-:W-:Y:S01]  /*944f0*/  STL.64 [R1+0xd50], R18 ;  /* 0x000d501201007387 */ /* 0x000fe20000100a00 */
[----:B0-----:R-:W-:-:S03]  /*94500*/  LEA R14, P1, R10, R17, 0x1 ;  /* 0x000000110a0e7211 */ /* 0x001fc600078208ff */
[----:B------:R0:W-:Y:S01]  /*94510*/  STL.64 [R1+0xd48], R2 ;  /* 0x000d480201007387 */ /* 0x0001e20000100a00 */
[----:B------:R-:W-:-:S03]  /*94520*/  LEA.HI.X.SX32 R15, R10, R16, 0x1, P1 ;  /* 0x000000100a0f7211 */ /* 0x000fc600008f0eff */
[----:B------:R-:W3:Y:S04]  /*94530*/  LDL.LU R23, [R1+0x104] ;  /* 0x0001040001177983 */ /* 0x000ee80000300800 */
[----:B------:R-:W3:Y:S01]  /*94540*/  LDL.LU R10, [R1+0x100] ;  /* 0x00010000010a7983 */ /* 0x000ee20000300800 */
[----:B0-----:R-:W-:-:S03]  /*94550*/  LEA R2, P2, R25, R17, 0x1 ;  /* 0x0000001119027211 */ /* 0x001fc600078408ff */
[----:B------:R0:W-:Y:S01]  /*94560*/  STL.64 [R1+0xd40], R14 ;  /* 0x000d400e01007387 */ /* 0x0001e20000100a00 */
[----:B------:R-:W-:-:S03]  /*94570*/  LEA.HI.X.SX32 R3, R25, R16, 0x1, P2 ;  /* 0x0000001019037211 */ /* 0x000fc600010f0eff */
[----:B------:R-:W3:Y:S01]  /*94580*/  LDL.LU R21, [R1+0xfc] ;  /* 0x0000fc0001157983 */ /* 0x000ee20000300800 */
[----:B------:R-:W-:-:S03]  /*94590*/  LEA R18, P1, R24, R17, 0x1 ;  /* 0x0000001118127211 */ /* 0x000fc600078208ff */
[----:B------:R4:W-:Y:S01]  /*945a0*/  STL.64 [R1+0xd28], R2 ;  /* 0x000d280201007387 */ /* 0x0009e20000100a00 */
[----:B0-----:R-:W-:-:S03]  /*945b0*/  LEA R14, P3, R11, R17, 0x1 ;  /* 0x000000110b0e7211 */ /* 0x001fc600078608ff */
[----:B------:R-:W3:Y:S01]  /*945c0*/  LDL.LU R25, [R1+0xf8] ;  /* 0x0000f80001197983 */ /* 0x000ee20000300800 */
[-C--:B------:R-:W-:Y:S02]  /*945d0*/  LEA.HI.X.SX32 R19, R24, R16.reuse, 0x1, P1 ;  /* 0x0000001018137211 */ /* 0x080fe400008f0eff */
[----:B------:R-:W-:Y:S01]  /*945e0*/  LEA.HI.X.SX32 R15, R11, R16, 0x1, P3 ;  /* 0x000000100b0f7211 */ /* 0x000fe200018f0eff */
[----:B------:R-:W-:-:S04]  /*945f0*/  IMAD.MOV.U32 R11, RZ, RZ, R7 ;  /* 0x000000ffff0b7224 */ /* 0x000fc800078e0007 */
[----:B------:R0:W-:Y:S04]  /*94600*/  STL.64 [R1+0xd18], R14 ;  /* 0x000d180e01007387 */ /* 0x0001e80000100a00 */
[----:B------:R0:W-:Y:S01]  /*94610*/  STL.64 [R1+0xd20], R18 ;  /* 0x000d201201007387 */ /* 0x0001e20000100a00 */
[----:B----4-:R-:W-:-:S04]  /*94620*/  LEA R2, P2, R8, R17, 0x1 ;  /* 0x0000001108027211 */ /* 0x010fc800078408ff */
[----:B------:R-:W-:Y:S01]  /*94630*/  LEA.HI.X.SX32 R3, R8, R16, 0x1, P2 ;  /* 0x0000001008037211 */ /* 0x000fe200010f0eff */
[----:B------:R-:W-:Y:S02]  /*94640*/  IMAD.MOV.U32 R8, RZ, RZ, R6 ;  /* 0x000000ffff087224 */ /* 0x000fe400078e0006 */
[----:B------:R-:W4:Y:S04]  /*94650*/  LDL.LU R6, [R1+0xf4] ;  /* 0x0000f40001067983 */ /* 0x000f280000300800 */
[----:B------:R1:W-:Y:S04]  /*94660*/  STL.64 [R1+0xd10], R2 ;  /* 0x000d100201007387 */ /* 0x0003e80000100a00 */
[----:B------:R-:W4:Y:S04]  /*94670*/  LDL.LU R24, [R1+0xf0] ;  /* 0x0000f00001187983 */ /* 0x000f280000300800 */
[----:B------:R-:W4:Y:S01]  /*94680*/  LDL.LU R7, [R1+0xec] ;  /* 0x0000ec0001077983 */ /* 0x000f220000300800 */
[----:B0-----:R-:W-:-:S04]  /*94690*/  LEA R14, P1, R26, R17, 0x1 ;  /* 0x000000111a0e7211 */ /* 0x001fc800078208ff */
[-C--:B------:R-:W-:Y:S02]  /*946a0*/  LEA.HI.X.SX32 R15, R26, R16.reuse, 0x1, P1 ;  /* 0x000000101a0f7211 */ /* 0x080fe400008f0eff */
[----:B------:R-:W4:Y:S04]  /*946b0*/  LDL.LU R26, [R1+0xe8] ;  /* 0x0000e800011a7983 */ /* 0x000f280000300800 */
[----:B------:R0:W-:Y:S01]  /*946c0*/  STL.64 [R1+0xcf8], R14 ;  /* 0x000cf80e01007387 */ /* 0x0001e20000100a00 */
[CC--:B------:R-:W-:Y:S02]  /*946d0*/  LEA R18, P2, R22.reuse, R17.reuse, 0x1 ;  /* 0x0000001116127211 */ /* 0x0c0fe400078408ff */
[----:B-1----:R-:W-:Y:S02]  /*946e0*/  LEA R2, P3, R13, R17, 0x1 ;  /* 0x000000110d027211 */ /* 0x002fe400078608ff */
[----:B------:R-:W-:-:S02]  /*946f0*/  LEA.HI.X.SX32 R19, R22, R16, 0x1, P2 ;  /* 0x0000001016137211 */ /* 0x000fc400010f0eff */
[----:B------:R-:W-:-:S05]  /*94700*/  LEA.HI.X.SX32 R3, R13, R16, 0x1, P3 ;  /* 0x000000100d037211 */ /* 0x000fca00018f0eff */
[----:B------:R2:W-:Y:S01]  /*94710*/  STL.64 [R1+0xcd8], R2 ;  /* 0x000cd80201007387 */ /* 0x0005e20000100a00 */
[----:B0-----:R-:W-:-:S03]  /*94720*/  LEA R14, P1, R4, R17, 0x1 ;  /* 0x00000011040e7211 */ /* 0x001fc600078208ff */
[----:B------:R3:W-:Y:S01]  /*94730*/  STL.64 [R1+0xcf0], R18 ;  /* 0x000cf01201007387 */ /* 0x0007e20000100a00 */
[----:B------:R-:W-:-:S03]  /*94740*/  LEA.HI.X.SX32 R15, R4, R16, 0x1, P1 ;  /* 0x00000010040f7211 */ /* 0x000fc600008f0eff */
[----:B------:R-:W4:Y:S04]  /*94750*/  LDL.LU R22, [R1+0xe4] ;  /* 0x0000e40001167983 */ /* 0x000f280000300800 */
[----:B------:R-:W4:Y:S04]  /*94760*/  LDL.LU R4, [R1+0xe0] ;  /* 0x0000e00001047983 */ /* 0x000f280000300800 */
[----:B------:R-:W4:Y:S01]  /*94770*/  LDL.LU R13, [R1+0xdc] ;  /* 0x0000dc00010d7983 */ /* 0x000f220000300800 */
[----:B--2---:R-:W-:-:S03]  /*94780*/  LEA R2, P2, R27, R17, 0x1 ;  /* 0x000000111b027211 */ /* 0x004fc600078408ff */
[----:B------:R0:W-:Y:S01]  /*94790*/  STL.64 [R1+0xcd0], R14 ;  /* 0x000cd00e01007387 */ /* 0x0001e20000100a00 */
[-C--:B------:R-:W-:Y:S02]  /*947a0*/  LEA.HI.X.SX32 R3, R27, R16.reuse, 0x1, P2 ;  /* 0x000000101b037211 */ /* 0x080fe400010f0eff */
[CC--:B---3--:R-:W-:Y:S02]  /*947b0*/  LEA R18, P1, R23.reuse, R17.reuse, 0x1 ;  /* 0x0000001117127211 */ /* 0x0c8fe400078208ff */
[C---:B0-----:R-:W-:Y:S02]  /*947c0*/  LEA R14, P3, R10.reuse, R17, 0x1 ;  /* 0x000000110a0e7211 */ /* 0x041fe400078608ff */
[-C--:B------:R-:W-:Y:S01]  /*947d0*/  LEA.HI.X.SX32 R19, R23, R16.reuse, 0x1, P1 ;  /* 0x0000001017137211 */ /* 0x080fe200008f0eff */
[----:B------:R0:W-:Y:S01]  /*947e0*/  STL.64 [R1+0xcb8], R2 ;  /* 0x000cb80201007387 */ /* 0x0001e20000100a00 */
[----:B------:R-:W-:-:S03]  /*947f0*/  LEA.HI.X.SX32 R15, R10, R16, 0x1, P3 ;  /* 0x000000100a0f7211 */ /* 0x000fc600018f0eff */
[----:B------:R-:W2:Y:S04]  /*94800*/  LDL.LU R10, [R1+0xd8] ;  /* 0x0000d800010a7983 */ /* 0x000ea80000300800 */
[----:B------:R-:W3:Y:S04]  /*94810*/  LDL.LU R27, [R1+0xd4] ;  /* 0x0000d400011b7983 */ /* 0x000ee80000300800 */
[----:B------:R-:W-:Y:S04]  /*94820*/  STL.64 [R1+0xcb0], R18 ;  /* 0x000cb01201007387 */ /* 0x000fe80000100a00 */
[----:B------:R-:W3:Y:S01]  /*94830*/  LDL.LU R23, [R1+0xd0] ;  /* 0x0000d00001177983 */ /* 0x000ee20000300800 */
[----:B0-----:R-:W-:-:S03]  /*94840*/  LEA R2, P2, R21, R17, 0x1 ;  /* 0x0000001115027211 */ /* 0x001fc600078408ff */
[----:B------:R0:W-:Y:S01]  /*94850*/  STL.64 [R1+0xca8], R14 ;  /* 0x000ca80e01007387 */ /* 0x0001e20000100a00 */
[----:B------:R-:W-:-:S03]  /*94860*/  LEA.HI.X.SX32 R3, R21, R16, 0x1, P2 ;  /* 0x0000001015037211 */ /* 0x000fc600010f0eff */
[----:B------:R-:W3:Y:S01]  /*94870*/  LDL.LU R21, [R1+0xcc] ;  /* 0x0000cc0001157983 */ /* 0x000ee20000300800 */
[----:B0-----:R-:W-:-:S04]  /*94880*/  LEA R14, P1, R25, R17, 0x1 ;  /* 0x00000011190e7211 */ /* 0x001fc800078208ff */
[----:B------:R-:W-:Y:S01]  /*94890*/  LEA.HI.X.SX32 R15, R25, R16, 0x1, P1 ;  /* 0x00000010190f7211 */ /* 0x000fe200008f0eff */
[----:B------:R0:W-:Y:S04]  /*948a0*/  STL.64 [R1+0xca0], R2 ;  /* 0x000ca00201007387 */ /* 0x0001e80000100a00 */
[----:B------:R1:W-:Y:S01]  /*948b0*/  STL.64 [R1+0xc88], R14 ;  /* 0x000c880e01007387 */ /* 0x0003e20000100a00 */
[----:B----4-:R-:W-:-:S04]  /*948c0*/  LEA R18, P2, R6, R17, 0x1 ;  /* 0x0000001106127211 */ /* 0x010fc800078408ff */
[-C--:B------:R-:W-:Y:S02]  /*948d0*/  LEA.HI.X.SX32 R19, R6, R16.reuse, 0x1, P2 ;  /* 0x0000001006137211 */ /* 0x080fe400010f0eff */
[----:B------:R-:W4:Y:S01]  /*948e0*/  LDL.LU R6, [R1+0xc8] ;  /* 0x0000c80001067983 */ /* 0x000f220000300800 */
[CC--:B0-----:R-:W-:Y:S02]  /*948f0*/  LEA R2, P3, R24.reuse, R17.reuse, 0x1 ;  /* 0x0000001118027211 */ /* 0x0c1fe400078608ff */
[CC--:B-1----:R-:W-:Y:S02]  /*94900*/  LEA R14, P1, R7.reuse, R17.reuse, 0x1 ;  /* 0x00000011070e7211 */ /* 0x0c2fe400078208ff */
[-C--:B------:R-:W-:Y:S02]  /*94910*/  LEA.HI.X.SX32 R3, R24, R16.reuse, 0x1, P3 ;  /* 0x0000001018037211 */ /* 0x080fe400018f0eff */
[----:B------:R-:W-:Y:S01]  /*94920*/  LEA.HI.X.SX32 R15, R7, R16, 0x1, P1 ;  /* 0x00000010070f7211 */ /* 0x000fe200008f0eff */
[----:B------:R-:W-:Y:S04]  /*94930*/  STL.64 [R1+0xc80], R18 ;  /* 0x000c801201007387 */ /* 0x000fe80000100a00 */
[----:B------:R-:W-:Y:S04]  /*94940*/  STL.64 [R1+0xc68], R2 ;  /* 0x000c680201007387 */ /* 0x000fe80000100a00 */
[----:B------:R0:W-:Y:S04]  /*94950*/  STL.64 [R1+0xc60], R14 ;  /* 0x000c600e01007387 */ /* 0x0001e80000100a00 */
[----:B0-----:R-:W4:Y:S04]  /*94960*/  LDL.LU R14, [R1+0xc4] ;  /* 0x0000c400010e7983 */ /* 0x001f280000300800 */
[----:B------:R-:W4:Y:S01]  /*94970*/  LDL.LU R15, [R1+0xc0] ;  /* 0x0000c000010f7983 */ /* 0x000f220000300800 */
[----:B------:R-:W-:-:S03]  /*94980*/  LEA R2, P2, R26, R17, 0x1 ;  /* 0x000000111a027211 */ /* 0x000fc600078408ff */
[----:B------:R-:W4:Y:S01]  /*94990*/  LDL.LU R7, [R1+0xbc] ;  /* 0x0000bc0001077983 */ /* 0x000f220000300800 */
[-C--:B------:R-:W-:Y:S02]  /*949a0*/  LEA.HI.X.SX32 R3, R26, R16.reuse, 0x1, P2 ;  /* 0x000000101a037211 */ /* 0x080fe400010f0eff */
[-C--:B------:R-:W-:Y:S02]  /*949b0*/  LEA R24, P1, R22, R17.reuse, 0x1 ;  /* 0x0000001116187211 */ /* 0x080fe400078208ff */
[----:B------:R-:W-:Y:S02]  /*949c0*/  LEA R18, P3, R4, R17, 0x1 ;  /* 0x0000001104127211 */ /* 0x000fe400078608ff */
[-C--:B------:R-:W-:Y:S01]  /*949d0*/  LEA.HI.X.SX32 R25, R22, R16.reuse, 0x1, P1 ;  /* 0x0000001016197211 */ /* 0x080fe200008f0eff */
[----:B------:R-:W-:Y:S01]  /*949e0*/  STL.64 [R1+0xc48], R2 ;  /* 0x000c480201007387 */ /* 0x000fe20000100a00 */
[----:B------:R-:W-:-:S03]  /*949f0*/  LEA.HI.X.SX32 R19, R4, R16, 0x1, P3 ;  /* 0x0000001004137211 */ /* 0x000fc600018f0eff */
[----:B------:R0:W-:Y:S04]  /*94a00*/  STL.64 [R1+0xc40], R24 ;  /* 0x000c401801007387 */ /* 0x0001e80000100a00 */
[----:B0-----:R-:W4:Y:S04]  /*94a10*/  LDL.LU R25, [R1+0xb8] ;  /* 0x0000b80001197983 */ /* 0x001f280000300800 */
[----:B------:R-:W4:Y:S04]  /*94a20*/  LDL.LU R4, [R1+0xb0] ;  /* 0x0000b00001047983 */ /* 0x000f280000300800 */
[----:B------:R3:W-:Y:S04]  /*94a30*/  STL.64 [R1+0xc28], R18 ;  /* 0x000c281201007387 */ /* 0x0007e80000100a00 */
[----:B------:R-:W4:Y:S01]  /*94a40*/  LDL.LU R24, [R1+0xb4] ;  /* 0x0000b40001187983 */ /* 0x000f220000300800 */
[----:B------:R-:W-:-:S03]  /*94a50*/  LEA R2, P2, R13, R17, 0x1 ;  /* 0x000000110d027211 */ /* 0x000fc600078408ff */
[----:B------:R-:W4:Y:S01]  /*94a60*/  LDL.LU R22, [R1+0xac] ;  /* 0x0000ac0001167983 */ /* 0x000f220000300800 */
[----:B------:R-:W-:Y:S02]  /*94a70*/  LEA.HI.X.SX32 R3, R13, R16, 0x1, P2 ;  /* 0x000000100d037211 */ /* 0x000fe400010f0eff */
[----:B--2---:R-:W-:-:S03]  /*94a80*/  LEA R28, P1, R10, R17, 0x1 ;  /* 0x000000110a1c7211 */ /* 0x004fc600078208ff */
[----:B------:R0:W-:Y:S01]  /*94a90*/  STL.64 [R1+0xc20], R2 ;  /* 0x000c200201007387 */ /* 0x0001e20000100a00 */
[CC--:B---3--:R-:W-:Y:S02]  /*94aa0*/  LEA R18, P2, R27.reuse, R17.reuse, 0x1 ;  /* 0x000000111b127211 */ /* 0x0c8fe400078408ff */
[-C--:B------:R-:W-:Y:S01]  /*94ab0*/  LEA.HI.X.SX32 R29, R10, R16.reuse, 0x1, P1 ;  /* 0x000000100a1d7211 */ /* 0x080fe200008f0eff */
[----:B------:R-:W2:Y:S01]  /*94ac0*/  LDL.LU R26, [R1+0xa8] ;  /* 0x0000a800011a7983 */ /* 0x000ea20000300800 */
[----:B------:R-:W-:Y:S02]  /*94ad0*/  LEA.HI.X.SX32 R19, R27, R16, 0x1, P2 ;  /* 0x000000101b137211 */ /* 0x000fe400010f0eff */
[----:B0-----:R-:W-:-:S04]  /*94ae0*/  LEA R2, P3, R23, R17, 0x1 ;  /* 0x0000001117027211 */ /* 0x001fc800078608ff */
[----:B------:R-:W-:Y:S01]  /*94af0*/  LEA.HI.X.SX32 R3, R23, R16, 0x1, P3 ;  /* 0x0000001017037211 */ /* 0x000fe200018f0eff */
[----:B------:R-:W-:Y:S04]  /*94b00*/  STL.64 [R1+0xc08], R28 ;  /* 0x000c081c01007387 */ /* 0x000fe80000100a00 */
[----:B------:R4:W-:Y:S04]  /*94b10*/  STL.64 [R1+0xb88], R2 ;  /* 0x000b880201007387 */ /* 0x0009e80000100a00 */
[----:B------:R0:W-:Y:S04]  /*94b20*/  STL.64 [R1+0xba0], R18 ;  /* 0x000ba01201007387 */ /* 0x0001e80000100a00 */
[----:B------:R-:W3:Y:S04]  /*94b30*/  LDL.LU R27, [R1+0xa4] ;  /* 0x0000a400011b7983 */ /* 0x000ee80000300800 */
[----:B------:R-:W3:Y:S01]  /*94b40*/  LDL.LU R23, [R1+0xa0] ;  /* 0x0000a00001177983 */ /* 0x000ee20000300800 */
[----:B------:R-:W-:Y:S01]  /*94b50*/  LEA R10, P1, R21, R17, 0x1 ;  /* 0x00000011150a7211 */ /* 0x000fe200078208ff */
[----:B------:R-:W-:-:S03]  /*94b60*/  IMAD.MOV.U32 R13, RZ, RZ, R11 ;  /* 0x000000ffff0d7224 */ /* 0x000fc600078e000b */
[----:B------:R-:W-:Y:S02]  /*94b70*/  LEA.HI.X.SX32 R11, R21, R16, 0x1, P1 ;  /* 0x00000010150b7211 */ /* 0x000fe400008f0eff */
[----:B------:R-:W3:Y:S04]  /*94b80*/  LDL.LU R21, [R1+0x9c] ;  /* 0x00009c0001157983 */ /* 0x000ee80000300800 */
[----:B------:R1:W-:Y:S01]  /*94b90*/  STL.64 [R1+0xb48], R10 ;  /* 0x000b480a01007387 */ /* 0x0003e20000100a00 */
[----:B----4-:R-:W-:-:S04]  /*94ba0*/  LEA R2, P2, R6, R17, 0x1 ;  /* 0x0000001106027211 */ /* 0x010fc800078408ff */
[----:B------:R-:W-:Y:S02]  /*94bb0*/  LEA.HI.X.SX32 R3, R6, R16, 0x1, P2 ;  /* 0x0000001006037211 */ /* 0x000fe400010f0eff */
[----:B------:R-:W4:Y:S04]  /*94bc0*/  LDL.LU R6, [R1+0x98] ;  /* 0x0000980001067983 */ /* 0x000f280000300800 */
[----:B------:R0:W-:Y:S02]  /*94bd0*/  STL.64 [R1+0x840], R2 ;  /* 0x0008400201007387 */ /* 0x0001e40000100a00 */
[-C--:B0-----:R-:W-:Y:S02]  /*94be0*/  LEA R18, P1, R14, R17.reuse, 0x1 ;  /* 0x000000110e127211 */ /* 0x081fe400078208ff */
[----:B-1----:R-:W-:-:S02]  /*94bf0*/  LEA R10, P3, R15, R17, 0x1 ;  /* 0x000000110f0a7211 */ /* 0x002fc400078608ff */
[-C--:B------:R-:W-:Y:S02]  /*94c00*/  LEA.HI.X.SX32 R19, R14, R16.reuse, 0x1, P1 ;  /* 0x000000100e137211 */ /* 0x080fe400008f0eff */
[----:B------:R-:W-:-:S05]  /*94c10*/  LEA.HI.X.SX32 R11, R15, R16, 0x1, P3 ;  /* 0x000000100f0b7211 */ /* 0x000fca00018f0eff */
[----:B------:R0:W-:Y:S04]  /*94c20*/  STL.64 [R1+0x818], R10 ;  /* 0x0008180a01007387 */ /* 0x0001e80000100a00 */
[----:B------:R1:W-:Y:S04]  /*94c30*/  STL.64 [R1+0x820], R18 ;  /* 0x0008201201007387 */ /* 0x0003e80000100a00 */
[----:B------:R-:W4:Y:S04]  /*94c40*/  LDL.LU R14, [R1+0x94] ;  /* 0x00009400010e7983 */ /* 0x000f280000300800 */
[----:B------:R-:W4:Y:S01]  /*94c50*/  LDL.LU R15, [R1+0x90] ;  /* 0x00009000010f7983 */ /* 0x000f220000300800 */
[----:B------:R-:W-:-:S04]  /*94c60*/  LEA R2, P2, R7, R17, 0x1 ;  /* 0x0000001107027211 */ /* 0x000fc800078408ff */
[----:B------:R-:W-:Y:S02]  /*94c70*/  LEA.HI.X.SX32 R3, R7, R16, 0x1, P2 ;  /* 0x0000001007037211 */ /* 0x000fe400010f0eff */
[----:B------:R-:W4:Y:S01]  /*94c80*/  LDL.LU R7, [R1+0x8c] ;  /* 0x00008c0001077983 */ /* 0x000f220000300800 */
[----:B0-----:R-:W-:-:S03]  /*94c90*/  LEA R10, P1, R25, R17, 0x1 ;  /* 0x00000011190a7211 */ /* 0x001fc600078208ff */
[----:B------:R0:W-:Y:S01]  /*94ca0*/  STL.64 [R1+0x808], R2 ;  /* 0x0008080201007387 */ /* 0x0001e20000100a00 */
[----:B------:R-:W-:Y:S02]  /*94cb0*/  LEA.HI.X.SX32 R11, R25, R16, 0x1, P1 ;  /* 0x00000010190b7211 */ /* 0x000fe400008f0eff */
[----:B-1----:R-:W-:-:S03]  /*94cc0*/  LEA R18, P2, R24, R17, 0x1 ;  /* 0x0000001118127211 */ /* 0x002fc600078408ff */
[----:B------:R1:W-:Y:S01]  /*94cd0*/  STL.64 [R1+0x7f8], R10 ;  /* 0x0007f80a01007387 */ /* 0x0003e20000100a00 */
[----:B0-----:R-:W-:Y:S02]  /*94ce0*/  LEA R2, P3, R4, R17, 0x1 ;  /* 0x0000001104027211 */ /* 0x001fe400078608ff */
[-C--:B------:R-:W-:Y:S02]  /*94cf0*/  LEA.HI.X.SX32 R19, R24, R16.reuse, 0x1, P2 ;  /* 0x0000001018137211 */ /* 0x080fe400010f0eff */
[----:B------:R-:W-:-:S03]  /*94d00*/  LEA.HI.X.SX32 R3, R4, R16, 0x1, P3 ;  /* 0x0000001004037211 */ /* 0x000fc600018f0eff */
[----:B------:R-:W-:Y:S01]  /*94d10*/  STL.64 [R1+0x7f0], R18 ;  /* 0x0007f01201007387 */ /* 0x000fe20000100a00 */
[----:B-1----:R-:W-:-:S03]  /*94d20*/  LEA R10, P1, R22, R17, 0x1 ;  /* 0x00000011160a7211 */ /* 0x002fc600078208ff */
[----:B------:R-:W4:Y:S01]  /*94d30*/  LDL.LU R4, [R1+0x88] ;  /* 0x0000880001047983 */ /* 0x000f220000300800 */
[----:B------:R-:W-:-:S03]  /*94d40*/  LEA.HI.X.SX32 R11, R22, R16, 0x1, P1 ;  /* 0x00000010160b7211 */ /* 0x000fc600008f0eff */
[----:B------:R-:W-:Y:S04]  /*94d50*/  STL.64 [R1+0x7e8], R2 ;  /* 0x0007e80201007387 */ /* 0x000fe80000100a00 */
[----:B------:R-:W4:Y:S04]  /*94d60*/  LDL.LU R22, [R1+0x84] ;  /* 0x0000840001167983 */ /* 0x000f280000300800 */
[----:B------:R0:W-:Y:S04]  /*94d70*/  STL.64 [R1+0x7d0], R10 ;  /* 0x0007d00a01007387 */ /* 0x0001e80000100a00 */
[----:B0-----:R-:W4:Y:S01]  /*94d80*/  LDL.LU R10, [R1+0x80] ;  /* 0x00008000010a7983 */ /* 0x001f220000300800 */
[----:B--2---:R-:W-:-:S02]  /*94d90*/  LEA R2, P2, R26, R17, 0x1 ;  /* 0x000000111a027211 */ /* 0x004fc400078408ff */
[C---:B---3--:R-:W-:Y:S01]  /*94da0*/  LEA R24, P1, R27.reuse, R17, 0x1 ;  /* 0x000000111b187211 */ /* 0x048fe200078208ff */
[----:B------:R-:W2:Y:S01]  /*94db0*/  LDL.LU R11, [R1+0x7c] ;  /* 0x00007c00010b7983 */ /* 0x000ea20000300800 */
[-C--:B------:R-:W-:Y:S02]  /*94dc0*/  LEA.HI.X.SX32 R3, R26, R16.reuse, 0x1, P2 ;  /* 0x000000101a037211 */ /* 0x080fe400010f0eff */
[----:B------:R-:W-:-:S03]  /*94dd0*/  LEA.HI.X.SX32 R25, R27, R16, 0x1, P1 ;  /* 0x000000101b197211 */ /* 0x000fc600008f0eff */
[----:B------:R0:W-:Y:S04]  /*94de0*/  STL.64 [R1+0x7c0], R2 ;  /* 0x0007c00201007387 */ /* 0x0001e80000100a00 */
[----:B------:R-:W3:Y:S01]  /*94df0*/  LDL.LU R27, [R1+0x78] ;  /* 0x00007800011b7983 */ /* 0x000ee20000300800 */
[----:B------:R-:W-:-:S04]  /*94e00*/  LEA R18, P3, R23, R17, 0x1 ;  /* 0x0000001117127211 */ /* 0x000fc800078608ff */
[----:B------:R-:W-:Y:S01]  /*94e10*/  LEA.HI.X.SX32 R19, R23, R16, 0x1, P3 ;  /* 0x0000001017137211 */ /* 0x000fe200018f0eff */
[----:B------:R1:W-:Y:S01]  /*94e20*/  STL.64 [R1+0x7b0], R24 ;  /* 0x0007b01801007387 */ /* 0x0003e20000100a00 */
[----:B0-----:R-:W-:-:S03]  /*94e30*/  LEA R2, P2, R21, R17, 0x1 ;  /* 0x0000001115027211 */ /* 0x001fc600078408ff */
[----:B------:R4:W-:Y:S04]  /*94e40*/  STL.64 [R1+0x7a8], R18 ;  /* 0x0007a81201007387 */ /* 0x0009e80000100a00 */
[----:B------:R-:W3:Y:S01]  /*94e50*/  LDL.LU R26, [R1+0x74] ;  /* 0x00007400011a7983 */ /* 0x000ee20000300800 */
[----:B------:R-:W-:-:S03]  /*94e60*/  LEA.HI.X.SX32 R3, R21, R16, 0x1, P2 ;  /* 0x0000001015037211 */ /* 0x000fc600010f0eff */
[----:B-1----:R-:W3:Y:S04]  /*94e70*/  LDL.LU R25, [R1+0x70] ;  /* 0x0000700001197983 */ /* 0x002ee80000300800 */
[----:B------:R0:W-:Y:S04]  /*94e80*/  STL.64 [R1+0x7a0], R2 ;  /* 0x0007a00201007387 */ /* 0x0001e80000100a00 */
[----:B------:R-:W3:Y:S01]  /*94e90*/  LDL.LU R23, [R1+0x6c] ;  /* 0x00006c0001177983 */ /* 0x000ee20000300800 */
[----:B----4-:R-:W-:-:S04]  /*94ea0*/  LEA R18, P1, R6, R17, 0x1 ;  /* 0x0000001106127211 */ /* 0x010fc800078208ff */
[-C--:B------:R-:W-:Y:S02]  /*94eb0*/  LEA.HI.X.SX32 R19, R6, R16.reuse, 0x1, P1 ;  /* 0x0000001006137211 */ /* 0x080fe400008f0eff */
[----:B------:R-:W4:Y:S04]  /*94ec0*/  LDL.LU R6, [R1+0x68] ;  /* 0x0000680001067983 */ /* 0x000f280000300800 */
[----:B------:R-:W-:Y:S01]  /*94ed0*/  STL.64 [R1+0x788], R18 ;  /* 0x0007881201007387 */ /* 0x000fe20000100a00 */
[CC--:B------:R-:W-:Y:S02]  /*94ee0*/  LEA R20, P2, R14.reuse, R17.reuse, 0x1 ;  /* 0x000000110e147211 */ /* 0x0c0fe400078408ff */
[----:B0-----:R-:W-:Y:S02]  /*94ef0*/  LEA R2, P3, R15, R17, 0x1 ;  /* 0x000000110f027211 */ /* 0x001fe400078608ff */
[----:B------:R-:W-:-:S02]  /*94f00*/  LEA.HI.X.SX32 R21, R14, R16, 0x1, P2 ;  /* 0x000000100e157211 */ /* 0x000fc400010f0eff */
[----:B------:R-:W-:-:S03]  /*94f10*/  LEA.HI.X.SX32 R3, R15, R16, 0x1, P3 ;  /* 0x000000100f037211 */ /* 0x000fc600018f0eff */
[----:B------:R0:W-:Y:S01]  /*94f20*/  STL.64 [R1+0x770], R20 ;  /* 0x0007701401007387 */ /* 0x0001e20000100a00 */
[----:B------:R-:W-:-:S03]  /*94f30*/  IMAD.MOV.U32 R14, RZ, RZ, R13 ;  /* 0x000000ffff0e7224 */ /* 0x000fc600078e000d */
[----:B------:R-:W4:Y:S04]  /*94f40*/  LDL.LU R24, [R1+0x64] ;  /* 0x0000640001187983 */ /* 0x000f280000300800 */
[----:B------:R1:W-:Y:S04]  /*94f50*/  STL.64 [R1+0x768], R2 ;  /* 0x0007680201007387 */ /* 0x0003e80000100a00 */
[----:B0-----:R-:W4:Y:S04]  /*94f60*/  LDL.LU R21, [R1+0x60] ;  /* 0x0000600001157983 */ /* 0x001f280000300800 */
[----:B------:R-:W4:Y:S01]  /*94f70*/  LDL.LU R13, [R1+0x5c] ;  /* 0x00005c00010d7983 */ /* 0x000f220000300800 */
[----:B------:R-:W-:-:S04]  /*94f80*/  LEA R18, P1, R7, R17, 0x1 ;  /* 0x0000001107127211 */ /* 0x000fc800078208ff */
[----:B------:R-:W-:-:S05]  /*94f90*/  LEA.HI.X.SX32 R19, R7, R16, 0x1, P1 ;  /* 0x0000001007137211 */ /* 0x000fca00008f0eff */
[----:B------:R-:W-:Y:S01]  /*94fa0*/  STL.64 [R1+0x760], R18 ;  /* 0x0007601201007387 */ /* 0x000fe20000100a00 */
[----:B-1----:R-:W-:-:S04]  /*94fb0*/  LEA R2, P2, R4, R17, 0x1 ;  /* 0x0000001104027211 */ /* 0x002fc800078408ff */
[----:B------:R-:W-:Y:S01]  /*94fc0*/  LEA.HI.X.SX32 R3, R4, R16, 0x1, P2 ;  /* 0x0000001004037211 */ /* 0x000fe200010f0eff */
[----:B------:R-:W-:Y:S01]  /*94fd0*/  IMAD.MOV.U32 R15, RZ, RZ, R8 ;  /* 0x000000ffff0f7224 */ /* 0x000fe200078e0008 */
[----:B------:R-:W-:-:S03]  /*94fe0*/  LEA R28, P1, R22, R17, 0x1 ;  /* 0x00000011161c7211 */ /* 0x000fc600078208ff */
[----:B------:R0:W-:Y:S01]  /*94ff0*/  STL.64 [R1+0x738], R2 ;  /* 0x0007380201007387 */ /* 0x0001e20000100a00 */
[----:B------:R-:W-:-:S03]  /*95000*/  LEA.HI.X.SX32 R29, R22, R16, 0x1, P1 ;  /* 0x00000010161d7211 */ /* 0x000fc600008f0eff */
[----:B0-----:R-:W4:Y:S01]  /*95010*/  LDL.LU.64 R2, [R1+0x20c8] ;  /* 0x0020c80001027983 */ /* 0x001f220000300a00 */
[----:B------:R-:W-:-:S03]  /*95020*/  LEA R18, P3, R10, R17, 0x1 ;  /* 0x000000110a127211 */ /* 0x000fc600078608ff */
[----:B------:R-:W4:Y:S01]  /*95030*/  LDL.LU R8, [R1+0x58] ;  /* 0x0000580001087983 */ /* 0x000f220000300800 */
[----:B------:R-:W-:-:S05]  /*95040*/  LEA.HI.X.SX32 R19, R10, R16, 0x1, P3 ;  /* 0x000000100a137211 */ /* 0x000fca00018f0eff */
[----:B------:R3:W-:Y:S04]  /*95050*/  STL.64 [R1+0x708], R18 ;  /* 0x0007081201007387 */ /* 0x0007e80000100a00 */
[----:B------:R0:W-:Y:S01]  /*95060*/  STL.64 [R1+0x710], R28 ;  /* 0x0007101c01007387 */ /* 0x0001e20000100a00 */
[----:B--2---:R-:W-:-:S03]  /*95070*/  LEA R4, P2, R11, R17, 0x1 ;  /* 0x000000110b047211 */ /* 0x004fc600078408ff */
[----:B------:R-:W2:Y:S01]  /*95080*/  LDL.LU R22, [R1+0x54] ;  /* 0x0000540001167983 */ /* 0x000ea20000300800 */
[----:B------:R-:W-:-:S03]  /*95090*/  IMAD.MOV.U32 R7, RZ, RZ, R5 ;  /* 0x000000ffff077224 */ /* 0x000fc600078e0005 */
[----:B------:R-:W2:Y:S01]  /*950a0*/  LDL.LU R10, [R1+0x50] ;  /* 0x00005000010a7983 */ /* 0x000ea20000300800 */
[-C--:B------:R-:W-:Y:S02]  /*950b0*/  LEA.HI.X.SX32 R5, R11, R16.reuse, 0x1, P2 ;  /* 0x000000100b057211 */ /* 0x080fe400010f0eff */
[CC--:B---3--:R-:W-:Y:S01]  /*950c0*/  LEA R18, P1, R27.reuse, R17.reuse, 0x1 ;  /* 0x000000111b127211 */ /* 0x0c8fe200078208ff */
[----:B------:R-:W3:Y:S03]  /*950d0*/  LDL.LU R11, [R1+0x4c] ;  /* 0x00004c00010b7983 */ /* 0x000ee60000300800 */
[----:B------:R-:W-:Y:S01]  /*950e0*/  LEA.HI.X.SX32 R19, R27, R16, 0x1, P1 ;  /* 0x000000101b137211 */ /* 0x000fe200008f0eff */
[----:B------:R1:W-:Y:S04]  /*950f0*/  STL.64 [R1+0x700], R4 ;  /* 0x0007000401007387 */ /* 0x0003e80000100a00 */
[----:B------:R-:W3:Y:S01]  /*95100*/  LDL.LU R27, [R1+0x48] ;  /* 0x00004800011b7983 */ /* 0x000ee20000300800 */
[----:B0-----:R-:W-:-:S04]  /*95110*/  LEA R28, P2, R26, R17, 0x1 ;  /* 0x000000111a1c7211 */ /* 0x001fc800078408ff */
[-C--:B------:R-:W-:Y:S02]  /*95120*/  LEA.HI.X.SX32 R29, R26, R16.reuse, 0x1, P2 ;  /* 0x000000101a1d7211 */ /* 0x080fe400010f0eff */
[CC--:B-1----:R-:W-:Y:S01]  /*95130*/  LEA R4, P3, R25.reuse, R17.reuse, 0x1 ;  /* 0x0000001119047211 */ /* 0x0c2fe200078608ff */
[----:B------:R0:W-:Y:S03]  /*95140*/  STL.64 [R1+0x6d8], R18 ;  /* 0x0006d81201007387 */ /* 0x0001e60000100a00 */
[----:B------:R-:W-:Y:S01]  /*95150*/  LEA.HI.X.SX32 R5, R25, R16, 0x1, P3 ;  /* 0x0000001019057211 */ /* 0x000fe200018f0eff */
[----:B------:R1:W-:Y:S01]  /*95160*/  STL.64 [R1+0x6b0], R28 ;  /* 0x0006b01c01007387 */ /* 0x0003e20000100a00 */
[----:B0-----:R-:W-:-:S03]  /*95170*/  LEA R18, P1, R23, R17, 0x1 ;  /* 0x0000001117127211 */ /* 0x001fc600078208ff */
[----:B-1----:R-:W3:Y:S01]  /*95180*/  LDL.LU R29, [R1+0x20c4] ;  /* 0x0020c400011d7983 */ /* 0x002ee20000300800 */
[----:B------:R-:W-:-:S03]  /*95190*/  LEA.HI.X.SX32 R19, R23, R16, 0x1, P1 ;  /* 0x0000001017137211 */ /* 0x000fc600008f0eff */
[----:B------:R4:W-:Y:S04]  /*951a0*/  STL.64 [R1+0x6a8], R4 ;  /* 0x0006a80401007387 */ /* 0x0009e80000100a00 */
[----:B------:R-:W3:Y:S04]  /*951b0*/  LDL.LU R28, [R1+0x40] ;  /* 0x00004000011c7983 */ /* 0x000ee80000300800 */
[----:B------:R0:W-:Y:S01]  /*951c0*/  STL.64 [R1+0x6a0], R18 ;  /* 0x0006a01201007387 */ /* 0x0001e20000100a00 */
[----:B------:R-:W-:Y:S02]  /*951d0*/  IMAD.MOV.U32 R26, RZ, RZ, R14 ;  /* 0x000000ffff1a7224 */ /* 0x000fe400078e000e */
[----:B------:R-:W-:Y:S01]  /*951e0*/  IMAD.MOV.U32 R23, RZ, RZ, R15 ;  /* 0x000000ffff177224 */ /* 0x000fe200078e000f */
[----:B----4-:R-:W-:-:S04]  /*951f0*/  LEA R4, P2, R6, R17, 0x1 ;  /* 0x0000001106047211 */ /* 0x010fc800078408ff */
[----:B------:R-:W-:Y:S02]  /*95200*/  LEA.HI.X.SX32 R5, R6, R16, 0x1, P2 ;  /* 0x0000001006057211 */ /* 0x000fe400010f0eff */
[----:B------:R-:W4:Y:S04]  /*95210*/  LDL.LU R6, [R1+0x3c] ;  /* 0x00003c0001067983 */ /* 0x000f280000300800 */
[----:B------:R1:W-:Y:S04]  /*95220*/  STL.64 [R1+0x678], R4 ;  /* 0x0006780401007387 */ /* 0x0003e80000100a00 */
[----:B------:R-:W4:Y:S01]  /*95230*/  LDL.LU R25, [R1+0x30] ;  /* 0x0000300001197983 */ /* 0x000f220000300800 */
[----:B0-----:R-:W-:-:S04]  /*95240*/  LEA R18, P1, R24, R17, 0x1 ;  /* 0x0000001118127211 */ /* 0x001fc800078208ff */
[-C--:B------:R-:W-:Y:S02]  /*95250*/  LEA.HI.X.SX32 R19, R24, R16.reuse, 0x1, P1 ;  /* 0x0000001018137211 */ /* 0x080fe400008f0eff */
[-C--:B------:R-:W-:Y:S02]  /*95260*/  LEA R14, P3, R21, R17.reuse, 0x1 ;  /* 0x00000011150e7211 */ /* 0x080fe400078608ff */
[----:B-1----:R-:W-:Y:S02]  /*95270*/  LEA R4, P2, R13, R17, 0x1 ;  /* 0x000000110d047211 */ /* 0x002fe400078408ff */
[-C--:B------:R-:W-:Y:S02]  /*95280*/  LEA.HI.X.SX32 R15, R21, R16.reuse, 0x1, P3 ;  /* 0x00000010150f7211 */ /* 0x080fe400018f0eff */
[----:B------:R-:W-:Y:S01]  /*95290*/  LEA.HI.X.SX32 R5, R13, R16, 0x1, P2 ;  /* 0x000000100d057211 */ /* 0x000fe200010f0eff */
[----:B------:R-:W-:Y:S04]  /*952a0*/  STL.64 [R1+0x650], R18 ;  /* 0x0006501201007387 */ /* 0x000fe80000100a00 */
[----:B------:R-:W-:Y:S04]  /*952b0*/  STL.64 [R1+0x648], R14 ;  /* 0x0006480e01007387 */ /* 0x000fe80000100a00 */
[----:B------:R0:W-:Y:S04]  /*952c0*/  STL.64 [R1+0x640], R4 ;  /* 0x0006400401007387 */ /* 0x0001e80000100a00 */
[----:B0-----:R-:W4:Y:S04]  /*952d0*/  LDL.LU R4, [R1+0x2c] ;  /* 0x00002c0001047983 */ /* 0x001f280000300800 */
[----:B------:R-:W4:Y:S01]  /*952e0*/  LDL.LU R24, [R1+0x28] ;  /* 0x0000280001187983 */ /* 0x000f220000300800 */
[----:B------:R-:W-:-:S03]  /*952f0*/  IMAD.MOV.U32 R5, RZ, RZ, R0 ;  /* 0x000000ffff057224 */ /* 0x000fc600078e0000 */
[----:B------:R-:W4:Y:S04]  /*95300*/  LDL.LU R13, [R1+0x24] ;  /* 0x00002400010d7983 */ /* 0x000f280000300800 */
[----:B------:R-:W4:Y:S01]  /*95310*/  LDL.LU R0, [R1+0x20] ;  /* 0x0000200001007983 */ /* 0x000f220000300800 */
[----:B------:R-:W-:-:S04]  /*95320*/  LEA R18, P1, R8, R17, 0x1 ;  /* 0x0000001108127211 */ /* 0x000fc800078208ff */
[-C--:B------:R-:W-:Y:S02]  /*95330*/  LEA.HI.X.SX32 R19, R8, R16.reuse, 0x1, P1 ;  /* 0x0000001008137211 */ /* 0x080fe400008f0eff */
[----:B------:R-:W4:Y:S01]  /*95340*/  LDL.LU R8, [R1+0x1c] ;  /* 0x00001c0001087983 */ /* 0x000f220000300800 */
[-C--:B--2---:R-:W-:Y:S02]  /*95350*/  LEA R20, P2, R22, R17.reuse, 0x1 ;  /* 0x0000001116147211 */ /* 0x084fe400078408ff */
[----:B------:R-:W-:Y:S02]  /*95360*/  LEA R14, P3, R10, R17, 0x1 ;  /* 0x000000110a0e7211 */ /* 0x000fe400078608ff */
[-C--:B------:R-:W-:Y:S01]  /*95370*/  LEA.HI.X.SX32 R21, R22, R16.reuse, 0x1, P2 ;  /* 0x0000001016157211 */ /* 0x080fe200010f0eff */
[----:B------:R3:W-:Y:S01]  /*95380*/  STL.64 [R1+0x618], R18 ;  /* 0x0006181201007387 */ /* 0x0007e20000100a00 */
[----:B------:R-:W-:-:S03]  /*95390*/  LEA.HI.X.SX32 R15, R10, R16, 0x1, P3 ;  /* 0x000000100a0f7211 */ /* 0x000fc600018f0eff */
[----:B------:R0:W-:Y:S01]  /*953a0*/  STL.64 [R1+0x5f0], R20 ;  /* 0x0005f01401007387 */ /* 0x0001e20000100a00 */
[----:B---3--:R-:W-:-:S03]  /*953b0*/  LEA R18, P1, R11, R17, 0x1 ;  /* 0x000000110b127211 */ /* 0x008fc600078208ff */
[----:B0-----:R-:W2:Y:S01]  /*953c0*/  LDL.LU R20, [R1+0x20c0] ;  /* 0x0020c00001147983 */ /* 0x001ea20000300800 */
[----:B------:R-:W-:-:S03]  /*953d0*/  LEA.HI.X.SX32 R19, R11, R16, 0x1, P1 ;  /* 0x000000100b137211 */ /* 0x000fc600008f0eff */
[----:B------:R-:W3:Y:S04]  /*953e0*/  LDL.LU R10, [R1+0x10] ;  /* 0x00001000010a7983 */ /* 0x000ee80000300800 */
[----:B------:R0:W-:Y:S04]  /*953f0*/  STL.64 [R1+0x5e8], R14 ;  /* 0x0005e80e01007387 */ /* 0x0001e80000100a00 */
[----:B------:R-:W2:Y:S04]  /*95400*/  LDL.LU R11, [R1+0xc] ;  /* 0x00000c00010b7983 */ /* 0x000ea80000300800 */
[----:B------:R-:W2:Y:S01]  /*95410*/  LDL.LU R21, [R1+0x8] ;  /* 0x0000080001157983 */ /* 0x000ea20000300800 */
[----:B0-----:R-:W-:-:S04]  /*95420*/  LEA R14, P2, R27, R17, 0x1 ;  /* 0x000000111b0e7211 */ /* 0x001fc800078408ff */
[-C--:B------:R-:W-:Y:S01]  /*95430*/  LEA.HI.X.SX32 R15, R27, R16.reuse, 0x1, P2 ;  /* 0x000000101b0f7211 */ /* 0x080fe200010f0eff */
[----:B------:R-:W-:Y:S04]  /*95440*/  STL.64 [R1+0x5e0], R18 ;  /* 0x0005e01201007387 */ /* 0x000fe80000100a00 */
[----:B------:R0:W-:Y:S04]  /*95450*/  STL.64 [R1+0x5b8], R14 ;  /* 0x0005b80e01007387 */ /* 0x0001e80000100a00 */
[----:B0-----:R-:W2:Y:S01]  /*95460*/  LDL.LU R14, [R1+0x4] ;  /* 0x00000400010e7983 */ /* 0x001ea20000300800 */
[----:B------:R-:W-:Y:S01]  /*95470*/  IMAD.MOV.U32 R19, RZ, RZ, R23 ;  /* 0x000000ffff137224 */ /* 0x000fe200078e0017 */
[-C--:B------:R-:W-:Y:S01]  /*95480*/  LEA R18, P1, R23, R17.reuse, 0x1 ;  /* 0x0000001117127211 */ /* 0x080fe200078208ff */
[----:B------:R-:W-:Y:S01]  /*95490*/  IMAD.MOV.U32 R23, RZ, RZ, R26 ;  /* 0x000000ffff177224 */ /* 0x000fe200078e001a */
[C---:B------:R-:W-:Y:S01]  /*954a0*/  LEA R22, P3, R28.reuse, R17, 0x1 ;  /* 0x000000111c167211 */ /* 0x040fe200078608ff */
[----:B------:R-:W2:Y:S01]  /*954b0*/  LDL.LU R15, [R1] ;  /* 0x00000000010f7983 */ /* 0x000ea20000300800 */
[-C--:B------:R-:W-:Y:S01]  /*954c0*/  LEA.HI.X.SX32 R19, R19, R16.reuse, 0x1, P1 ;  /* 0x0000001013137211 */ /* 0x080fe200008f0eff */
[----:B------:R-:W-:Y:S01]  /*954d0*/  IMAD.MOV.U32 R27, RZ, RZ, R23 ;  /* 0x000000ffff1b7224 */ /* 0x000fe200078e0017 */
[----:B------:R-:W-:-:S03]  /*954e0*/  LEA.HI.X.SX32 R23, R28, R16, 0x1, P3 ;  /* 0x000000101c177211 */ /* 0x000fc600018f0eff */
[----:B------:R0:W-:Y:S04]  /*954f0*/  STL.64 [R1+0x598], R18 ;  /* 0x0005981201007387 */ /* 0x0001e80000100a00 */
[----:B0-----:R-:W2:Y:S04]  /*95500*/  LDL.LU.64 R18, [R1+0x20b8] ;  /* 0x0020b80001127983 */ /* 0x001ea80000300a00 */
[----:B------:R-:W2:Y:S04]  /*95510*/  LDL.LU R28, [R1+0x20b0] ;  /* 0x0020b000011c7983 */ /* 0x000ea80000300800 */
[----:B------:R0:W-:Y:S02]  /*95520*/  STL.64 [R1+0x590], R22 ;  /* 0x0005901601007387 */ /* 0x0001e40000100a00 */
[----:B0-----:R-:W-:Y:S01]  /*95530*/  LEA R22, P1, R27, R17, 0x1 ;  /* 0x000000111b167211 */ /* 0x001fe200078208ff */
[----:B------:R-:W-:-:S05]  /*95540*/  IMAD.MOV.U32 R23, RZ, RZ, R27 ;  /* 0x000000ffff177224 */ /* 0x000fca00078e001b */
[----:B------:R-:W-:Y:S02]  /*95550*/  LEA.HI.X.SX32 R23, R23, R16, 0x1, P1 ;  /* 0x0000001017177211 */ /* 0x000fe400008f0eff */
[----:B----4-:R-:W-:-:S04]  /*95560*/  LEA R26, P2, R6, R17, 0x1 ;  /* 0x00000011061a7211 */ /* 0x010fc800078408ff */
[----:B------:R-:W-:-:S05]  /*95570*/  LEA.HI.X.SX32 R27, R6, R16, 0x1, P2 ;  /* 0x00000010061b7211 */ /* 0x000fca00010f0eff */
[----:B------:R0:W-:Y:S01]  /*95580*/  STL.64 [R1+0x588], R26 ;  /* 0x0005881a01007387 */ /* 0x0001e20000100a00 */
[-C--:B------:R-:W-:Y:S01]  /*95590*/  LEA R6, P3, R25, R17.reuse, 0x1 ;  /* 0x0000001119067211 */ /* 0x080fe200078608ff */
[----:B0-----:R-:W-:Y:S01]  /*955a0*/  IMAD.MOV.U32 R27, RZ, RZ, R7 ;  /* 0x000000ffff1b7224 */ /* 0x001fe200078e0007 */
[----:B------:R-:W-:-:S04]  /*955b0*/  LEA R26, P2, R7, R17, 0x1 ;  /* 0x00000011071a7211 */ /* 0x000fc800078408ff */
[-C--:B------:R-:W-:Y:S01]  /*955c0*/  LEA.HI.X.SX32 R27, R27, R16.reuse, 0x1, P2 ;  /* 0x000000101b1b7211 */ /* 0x080fe200010f0eff */
[----:B------:R-:W-:Y:S01]  /*955d0*/  STL.64 [R1+0x568], R22 ;  /* 0x0005681601007387 */ /* 0x000fe20000100a00 */
[----:B------:R-:W-:-:S03]  /*955e0*/  LEA.HI.X.SX32 R7, R25, R16, 0x1, P3 ;  /* 0x0000001019077211 */ /* 0x000fc600018f0eff */
[----:B------:R0:W-:Y:S04]  /*955f0*/  STL.64 [R1+0x558], R26 ;  /* 0x0005581a01007387 */ /* 0x0001e80000100a00 */
[----:B0-----:R-:W4:Y:S04]  /*95600*/  LDL.LU.64 R26, [R1+0x20a8] ;  /* 0x0020a800011a7983 */ /* 0x001f280000300a00 */
[----:B------:R-:W4:Y:S04]  /*95610*/  LDL.LU R25, [R1+0x20a0] ;  /* 0x0020a00001197983 */ /* 0x000f280000300800 */
[----:B------:R0:W-:Y:S01]  /*95620*/  STL.64 [R1+0x550], R6 ;  /* 0x0005500601007387 */ /* 0x0001e20000100a00 */
[----:B------:R-:W-:-:S02]  /*95630*/  LEA R22, P1, R4, R17, 0x1 ;  /* 0x0000001104167211 */ /* 0x000fc400078208ff */
[----:B0-----:R-:W-:Y:S02]  /*95640*/  LEA R6, P2, R24, R17, 0x1 ;  /* 0x0000001118067211 */ /* 0x001fe400078408ff */
[-C--:B------:R-:W-:Y:S02]  /*95650*/  LEA.HI.X.SX32 R23, R4, R16.reuse, 0x1, P1 ;  /* 0x0000001004177211 */ /* 0x080fe400008f0eff */
[----:B------:R-:W-:-:S03]  /*95660*/  LEA.HI.X.SX32 R7, R24, R16, 0x1, P2 ;  /* 0x0000001018077211 */ /* 0x000fc600010f0eff */
[----:B------:R0:W-:Y:S01]  /*95670*/  STL.64 [R1+0x548], R22 ;  /* 0x0005481601007387 */ /* 0x0001e20000100a00 */
[----:B------:R-:W-:-:S03]  /*95680*/  LEA R4, P3, R0, R17, 0x1 ;  /* 0x0000001100047211 */ /* 0x000fc600078608ff */
[----:B------:R-:W4:Y:S04]  /*95690*/  LDL.LU R24, [R1+0x209c] ;  /* 0x00209c0001187983 */ /* 0x000f280000300800 */
[----:B------:R1:W-:Y:S01]  /*956a0*/  STL.64 [R1+0x538], R6 ;  /* 0x0005380601007387 */ /* 0x0003e20000100a00 */
[----:B0-----:R-:W-:Y:S01]  /*956b0*/  IMAD.MOV.U32 R23, RZ, RZ, R5 ;  /* 0x000000ffff177224 */ /* 0x001fe200078e0005 */
[C---:B------:R-:W-:Y:S02]  /*956c0*/  LEA R22, P1, R13.reuse, R17, 0x1 ;  /* 0x000000110d167211 */ /* 0x040fe400078208ff */
[-C--:B------:R-:W-:Y:S01]  /*956d0*/  LEA.HI.X.SX32 R5, R0, R16.reuse, 0x1, P3 ;  /* 0x0000001000057211 */ /* 0x080fe200018f0eff */
[----:B-1----:R-:W-:Y:S01]  /*956e0*/  IMAD.MOV.U32 R7, RZ, RZ, R23 ;  /* 0x000000ffff077224 */ /* 0x002fe200078e0017 */
[----:B------:R-:W-:-:S02]  /*956f0*/  LEA.HI.X.SX32 R23, R13, R16, 0x1, P1 ;  /* 0x000000100d177211 */ /* 0x000fc400008f0eff */
[----:B------:R-:W4:Y:S01]  /*95700*/  LDL.LU R13, [R1+0x2098] ;  /* 0x00209800010d7983 */ /* 0x000f220000300800 */
[----:B------:R-:W-:-:S03]  /*95710*/  LEA R6, P2, R8, R17, 0x1 ;  /* 0x0000001108067211 */ /* 0x000fc600078408ff */
[----:B------:R0:W-:Y:S04]  /*95720*/  STL.64 [R1+0x510], R22 ;  /* 0x0005101601007387 */ /* 0x0001e80000100a00 */
[----:B0-----:R-:W4:Y:S04]  /*95730*/  LDL.LU.64 R22, [R1+0x2090] ;  /* 0x0020900001167983 */ /* 0x001f280000300a00 */
[----:B------:R-:W4:Y:S04]  /*95740*/  LDL.LU R0, [R1+0x2088] ;  /* 0x0020880001007983 */ /* 0x000f280000300800 */
[----:B------:R0:W-:Y:S02]  /*95750*/  STL.64 [R1+0x508], R4 ;  /* 0x0005080401007387 */ /* 0x0001e40000100a00 */
[----:B0-----:R-:W-:Y:S01]  /*95760*/  LEA R4, P1, R7, R17, 0x1 ;  /* 0x0000001107047211 */ /* 0x001fe200078208ff */
[----:B------:R-:W-:Y:S01]  /*95770*/  IMAD.MOV.U32 R5, RZ, RZ, R7 ;  /* 0x000000ffff057224 */ /* 0x000fe200078e0007 */
[----:B------:R-:W-:-:S04]  /*95780*/  LEA.HI.X.SX32 R7, R8, R16, 0x1, P2 ;  /* 0x0000001008077211 */ /* 0x000fc800010f0eff */
[----:B------:R-:W-:Y:S01]  /*95790*/  LEA.HI.X.SX32 R5, R5, R16, 0x1, P1 ;  /* 0x0000001005057211 */ /* 0x000fe200008f0eff */
[----:B------:R0:W-:Y:S01]  /*957a0*/  STL.64 [R1+0x500], R6 ;  /* 0x0005000601007387 */ /* 0x0001e20000100a00 */
[----:B---3--:R-:W-:-:S03]  /*957b0*/  LEA R8, P3, R10, R17, 0x1 ;  /* 0x000000110a087211 */ /* 0x008fc600078608ff */
[----:B------:R2:W-:Y:S01]  /*957c0*/  STL.64 [R1+0x4d8], R4 ;  /* 0x0004d80401007387 */ /* 0x0005e20000100a00 */
[----:B0-----:R-:W-:Y:S01]  /*957d0*/  IMAD.MOV.U32 R7, RZ, RZ, R9 ;  /* 0x000000ffff077224 */ /* 0x001fe200078e0009 */
[-C--:B------:R-:W-:Y:S02]  /*957e0*/  LEA R6, P2, R9, R17.reuse, 0x1 ;  /* 0x0000001109067211 */ /* 0x080fe400078408ff */
[-C--:B--2---:R-:W-:Y:S02]  /*957f0*/  LEA R4, P1, R11, R17.reuse, 0x1 ;  /* 0x000000110b047211 */ /* 0x084fe400078208ff */
[-C--:B------:R-:W-:Y:S02]  /*95800*/  LEA.HI.X.SX32 R7, R7, R16.reuse, 0x1, P2 ;  /* 0x0000001007077211 */ /* 0x080fe400010f0eff */
[-C--:B------:R-:W-:Y:S02]  /*95810*/  LEA.HI.X.SX32 R9, R10, R16.reuse, 0x1, P3 ;  /* 0x000000100a097211 */ /* 0x080fe400018f0eff */
[----:B------:R-:W-:Y:S01]  /*95820*/  LEA.HI.X.SX32 R5, R11, R16, 0x1, P1 ;  /* 0x000000100b057211 */ /* 0x000fe200008f0eff */
[----:B------:R0:W-:Y:S04]  /*95830*/  STL.64 [R1+0x4b8], R6 ;  /* 0x0004b80601007387 */ /* 0x0001e80000100a00 */
[----:B0-----:R-:W2:Y:S04]  /*95840*/  LDL.LU.64 R6, [R1+0x2080] ;  /* 0x0020800001067983 */ /* 0x001ea80000300a00 */
[----:B------:R0:W-:Y:S04]  /*95850*/  STL.64 [R1+0x4b0], R8 ;  /* 0x0004b00801007387 */ /* 0x0001e80000100a00 */
[----:B------:R1:W-:Y:S01]  /*95860*/  STL.64 [R1+0x4a8], R4 ;  /* 0x0004a80401007387 */ /* 0x0003e20000100a00 */
[----:B0-----:R-:W-:-:S02]  /*95870*/  LEA R8, P2, R21, R17, 0x1 ;  /* 0x0000001115087211 */ /* 0x001fc400078408ff */
[C---:B-1----:R-:W-:Y:S02]  /*95880*/  LEA R4, P1, R14.reuse, R17, 0x1 ;  /* 0x000000110e047211 */ /* 0x042fe400078208ff */
[-C--:B------:R-:W-:Y:S02]  /*95890*/  LEA.HI.X.SX32 R9, R21, R16.reuse, 0x1, P2 ;  /* 0x0000001015097211 */ /* 0x080fe400010f0eff */
[----:B------:R-:W-:-:S03]  /*958a0*/  LEA.HI.X.SX32 R5, R14, R16, 0x1, P1 ;  /* 0x000000100e057211 */ /* 0x000fc600008f0eff */
[----:B------:R-:W-:Y:S04]  /*958b0*/  STL.64 [R1+0x480], R8 ;  /* 0x0004800801007387 */ /* 0x000fe80000100a00 */
[----:B------:R0:W-:Y:S04]  /*958c0*/  STL.64 [R1+0x478], R4 ;  /* 0x0004780401007387 */ /* 0x0001e80000100a00 */
[----:B0-----:R-:W3:Y:S01]  /*958d0*/  LDL.LU.64 R4, [R1+0x2078] ;  /* 0x0020780001047983 */ /* 0x001ee20000300a00 */
[----:B------:R-:W-:-:S04]  /*958e0*/  LEA R10, P3, R15, R17, 0x1 ;  /* 0x000000110f0a7211 */ /* 0x000fc800078608ff */
[----:B------:R-:W-:-:S05]  /*958f0*/  LEA.HI.X.SX32 R11, R15, R16, 0x1, P3 ;  /* 0x000000100f0b7211 */ /* 0x000fca00018f0eff */
[----:B------:R-:W-:Y:S01]  /*95900*/  STL.64 [R1+0x470], R10 ;  /* 0x0004700a01007387 */ /* 0x000fe20000100a00 */
[----:B----4-:R-:W-:-:S04]  /*95910*/  LEA R8, P2, R0, R17, 0x1 ;  /* 0x0000001100087211 */ /* 0x010fc800078408ff */
[----:B------:R-:W-:-:S05]  /*95920*/  LEA.HI.X.SX32 R9, R0, R16, 0x1, P2 ;  /* 0x0000001000097211 */ /* 0x000fca00010f0eff */
[----:B------:R2:W-:Y:S02]  /*95930*/  STL.64 [R1+0x460], R8 ;  /* 0x0004600801007387 */ /* 0x0005e40000100a00 */
[----:B--2---:R-:W-:-:S04]  /*95940*/  LEA R8, P3, R6, R17, 0x1 ;  /* 0x0000001106087211 */ /* 0x004fc800078608ff */
[-C--:B------:R-:W-:Y:S02]  /*95950*/  LEA.HI.X.SX32 R9, R6, R16.reuse, 0x1, P3 ;  /* 0x0000001006097211 */ /* 0x080fe400018f0eff */
[CC--:B---3--:R-:W-:Y:S02]  /*95960*/  LEA R14, P1, R4.reuse, R17.reuse, 0x1 ;  /* 0x00000011040e7211 */ /* 0x0c8fe400078208ff */
[C---:B------:R-:W-:Y:S02]  /*95970*/  LEA R10, P2, R5.reuse, R17, 0x1 ;  /* 0x00000011050a7211 */ /* 0x040fe400078408ff */
[-C--:B------:R-:W-:Y:S02]  /*95980*/  LEA.HI.X.SX32 R15, R4, R16.reuse, 0x1, P1 ;  /* 0x00000010040f7211 */ /* 0x080fe400008f0eff */
[----:B------:R-:W-:-:S03]  /*95990*/  LEA.HI.X.SX32 R11, R5, R16, 0x1, P2 ;  /* 0x00000010050b7211 */ /* 0x000fc600010f0eff */
[----:B------:R0:W-:Y:S04]  /*959a0*/  STL.64 [R1+0x438], R14 ;  /* 0x0004380e01007387 */ /* 0x0001e80000100a00 */
[----:B0-----:R-:W2:Y:S04]  /*959b0*/  LDL.LU.64 R14, [R1+0x2070] ;  /* 0x00207000010e7983 */ /* 0x001ea80000300a00 */
[----:B------:R0:W-:Y:S04]  /*959c0*/  STL.64 [R1+0x430], R10 ;  /* 0x0004300a01007387 */ /* 0x0001e80000100a00 */
[----:B0-----:R-:W3:Y:S04]  /*959d0*/  LDL.LU.64 R10, [R1+0x2068] ;  /* 0x00206800010a7983 */ /* 0x001ee80000300a00 */
[----:B------:R0:W-:Y:S04]  /*959e0*/  STL.64 [R1+0x428], R8 ;  /* 0x0004280801007387 */ /* 0x0001e80000100a00 */
[----:B0-----:R-:W4:Y:S01]  /*959f0*/  LDL.LU.64 R8, [R1+0x2060] ;  /* 0x0020600001087983 */ /* 0x001f220000300a00 */
[----:B------:R-:W-:-:S02]  /*95a00*/  IMAD.MOV.U32 R5, RZ, RZ, R12 ;  /* 0x000000ffff057224 */ /* 0x000fc400078e000c */
[----:B------:R-:W-:Y:S01]  /*95a10*/  IMAD.MOV.U32 R4, RZ, RZ, R20 ;  /* 0x000000ffff047224 */ /* 0x000fe200078e0014 */
[----:B------:R-:W-:-:S04]  /*95a20*/  LEA R20, P1, R7, R17, 0x1 ;  /* 0x0000001107147211 */ /* 0x000fc800078208ff */
[----:B------:R-:W-:Y:S01]  /*95a30*/  LEA.HI.X.SX32 R21, R7, R16, 0x1, P1 ;  /* 0x0000001007157211 */ /* 0x000fe200008f0eff */
[----:B------:R-:W-:Y:S01]  /*95a40*/  IMAD.MOV.U32 R7, RZ, RZ, R13 ;  /* 0x000000ffff077224 */ /* 0x000fe200078e000d */
[----:B----4-:R-:W-:-:S05]  /*95a50*/  LEA R12, P2, R8, R17, 0x1 ;  /* 0x00000011080c7211 */ /* 0x010fca00078408ff */
[----:B------:R0:W-:Y:S01]  /*95a60*/  STL [R1+0x400], R12 ;  /* 0x0004000c01007387 */ /* 0x0001e20000100800 */
[----:B------:R-:W-:Y:S01]  /*95a70*/  IMAD.MOV.U32 R6, RZ, RZ, R12 ;  /* 0x000000ffff067224 */ /* 0x000fe200078e000c */
[-C--:B------:R-:W-:Y:S02]  /*95a80*/  LEA.HI.X.SX32 R7, R8, R16.reuse, 0x1, P2 ;  /* 0x0000001008077211 */ /* 0x080fe400010f0eff */
[CC--:B0-----:R-:W-:Y:S01]  /*95a90*/  LEA R12, P1, R9.reuse, R17.reuse, 0x1 ;  /* 0x00000011090c7211 */ /* 0x0c1fe200078208ff */
[----:B------:R-:W-:Y:S03]  /*95aa0*/  STL.64 [R1+0x420], R20 ;  /* 0x0004201401007387 */ /* 0x000fe60000100a00 */
[----:B------:R-:W-:Y:S01]  /*95ab0*/  LEA.HI.X.SX32 R13, R9, R16, 0x1, P1 ;  /* 0x00000010090d7211 */ /* 0x000fe200008f0eff */
[----:B------:R-:W-:Y:S04]  /*95ac0*/  STL [R1+0x404], R7 ;  /* 0x0004040701007387 */ /* 0x000fe80000100800 */
[----:B------:R0:W-:Y:S04]  /*95ad0*/  STL.64 [R1+0x3f8], R12 ;  /* 0x0003f80c01007387 */ /* 0x0001e80000100a00 */
[----:B0-----:R-:W4:Y:S01]  /*95ae0*/  LDL.LU.64 R12, [R1+0x2058] ;  /* 0x00205800010c7983 */ /* 0x001f220000300a00 */
[----:B---3--:R-:W-:-:S02]  /*95af0*/  LEA R20, P3, R10, R17, 0x1 ;  /* 0x000000110a147211 */ /* 0x008fc400078608ff */
[C---:B------:R-:W-:Y:S02]  /*95b00*/  LEA R6, P2, R11.reuse, R17, 0x1 ;  /* 0x000000110b067211 */ /* 0x040fe400078408ff */
[-C--:B------:R-:W-:Y:S02]  /*95b10*/  LEA.HI.X.SX32 R21, R10, R16.reuse, 0x1, P3 ;  /* 0x000000100a157211 */ /* 0x080fe400018f0eff */
[----:B------:R-:W-:-:S03]  /*95b20*/  LEA.HI.X.SX32 R7, R11, R16, 0x1, P2 ;  /* 0x000000100b077211 */ /* 0x000fc600010f0eff */
[----:B------:R0:W-:Y:S01]  /*95b30*/  STL.64 [R1+0x3f0], R20 ;  /* 0x0003f01401007387 */ /* 0x0001e20000100a00 */
[----:B------:R-:W-:Y:S01]  /*95b40*/  VIADD R0, R18, UR55 ;  /* 0x0000003712007c36 */ /* 0x000fe20008000000 */
[-C--:B----4-:R-:W-:Y:S02]  /*95b50*/  LEA R8, P1, R12, R17.reuse, 0x1 ;  /* 0x000000110c087211 */ /* 0x090fe400078208ff */
[----:B0-----:R-:W3:Y:S01]  /*95b60*/  LDL.LU.64 R20, [R1+0x2050] ;  /* 0x0020500001147983 */ /* 0x001ee20000300a00 */
[-C--:B--2---:R-:W-:Y:S01]  /*95b70*/  LEA R10, P3, R14, R17.reuse, 0x1 ;  /* 0x000000110e0a7211 */ /* 0x084fe200078608ff */
[----:B------:R-:W0:Y:S02]  /*95b80*/  LDCU UR55, c[0x0][0x3b8] ;  /* 0x00007700ff3777ac */ /* 0x000e240008000800 */
[----:B------:R1:W-:Y:S01]  /*95b90*/  STL.64 [R1+0x3e0], R6 ;  /* 0x0003e00601007387 */ /* 0x0003e20000100a00 */
[----:B------:R-:W-:Y:S01]  /*95ba0*/  LEA.HI.X.SX32 R9, R12, R16, 0x1, P1 ;  /* 0x000000100c097211 */ /* 0x000fe200008f0eff */
[----:B-1----:R-:W-:Y:S01]  /*95bb0*/  IMAD.MOV.U32 R7, RZ, RZ, R18 ;  /* 0x000000ffff077224 */ /* 0x002fe200078e0012 */
[----:B------:R-:W-:Y:S01]  /*95bc0*/  LEA R18, P2, R13, R17, 0x1 ;  /* 0x000000110d127211 */ /* 0x000fe200078408ff */
[----:B------:R-:W-:-:S02]  /*95bd0*/  IMAD.MOV.U32 R6, RZ, RZ, R5 ;  /* 0x000000ffff067224 */ /* 0x000fc400078e0005 */
[----:B------:R-:W-:Y:S01]  /*95be0*/  IMAD.MOV.U32 R5, RZ, RZ, R19 ;  /* 0x000000ffff057224 */ /* 0x000fe200078e0013 */
[----:B------:R-:W-:Y:S01]  /*95bf0*/  LEA.HI.X.SX32 R19, R13, R16, 0x1, P2 ;  /* 0x000000100d137211 */ /* 0x000fe200010f0eff */
[----:B------:R-:W-:Y:S04]  /*95c00*/  STL.64 [R1+0x3d8], R8 ;  /* 0x0003d80801007387 */ /* 0x000fe80000100a00 */
[----:B------:R1:W-:Y:S04]  /*95c10*/  STL.64 [R1+0x3b0], R18 ;  /* 0x0003b01201007387 */ /* 0x0003e80000100a00 */
[----:B-1----:R-:W2:Y:S01]  /*95c20*/  LDL.LU.64 R18, [R1+0x2048] ;  /* 0x0020480001127983 */ /* 0x002ea20000300a00 */
[----:B------:R-:W-:-:S02]  /*95c30*/  LEA R8, P1, R15, R17, 0x1 ;  /* 0x000000110f087211 */ /* 0x000fc400078208ff */
[-C--:B------:R-:W-:Y:S02]  /*95c40*/  LEA.HI.X.SX32 R11, R14, R16.reuse, 0x1, P3 ;  /* 0x000000100e0b7211 */ /* 0x080fe400018f0eff */
[----:B------:R-:W-:-:S03]  /*95c50*/  LEA.HI.X.SX32 R9, R15, R16, 0x1, P1 ;  /* 0x000000100f097211 */ /* 0x000fc600008f0eff */
[----:B------:R-:W-:Y:S04]  /*95c60*/  STL.64 [R1+0x3a8], R10 ;  /* 0x0003a80a01007387 */ /* 0x000fe80000100a00 */
[----:B------:R3:W-:Y:S02]  /*95c70*/  STL.64 [R1+0x3a0], R8 ;  /* 0x0003a00801007387 */ /* 0x0007e40000100a00 */
[----:B---3--:R-:W-:-:S04]  /*95c80*/  LEA R8, P3, R20, R17, 0x1 ;  /* 0x0000001114087211 */ /* 0x008fc800078608ff */
[-C--:B------:R-:W-:Y:S02]  /*95c90*/  LEA.HI.X.SX32 R9, R20, R16.reuse, 0x1, P3 ;  /* 0x0000001014097211 */ /* 0x080fe400018f0eff */
[CC--:B--2---:R-:W-:Y:S02]  /*95ca0*/  LEA R10, P2, R18.reuse, R17.reuse, 0x1 ;  /* 0x00000011120a7211 */ /* 0x0c4fe400078408ff */
[C---:B------:R-:W-:Y:S02]  /*95cb0*/  LEA R12, P1, R19.reuse, R17, 0x1 ;  /* 0x00000011130c7211 */ /* 0x040fe400078208ff */
[-C--:B------:R-:W-:Y:S02]  /*95cc0*/  LEA.HI.X.SX32 R11, R18, R16.reuse, 0x1, P2 ;  /* 0x00000010120b7211 */ /* 0x080fe400010f0eff */
[----:B------:R-:W-:-:S03]  /*95cd0*/  LEA.HI.X.SX32 R13, R19, R16, 0x1, P1 ;  /* 0x00000010130d7211 */ /* 0x000fc600008f0eff */
[----:B------:R1:W-:Y:S04]  /*95ce0*/  STL.64 [R1+0x388], R10 ;  /* 0x0003880a01007387 */ /* 0x0003e80000100a00 */
[----:B------:R2:W-:Y:S01]  /*95cf0*/  STL.64 [R1+0x370], R8 ;  /* 0x0003700801007387 */ /* 0x0005e20000100a00 */
[CC--:B-1----:R-:W-:Y:S02]  /*95d00*/  LEA R10, P2, R21.reuse, R17.reuse, 0x1 ;  /* 0x00000011150a7211 */ /* 0x0c2fe400078408ff */
[C---:B--2---:R-:W-:Y:S02]  /*95d10*/  LEA R8, P1, R22.reuse, R17, 0x1 ;  /* 0x0000001116087211 */ /* 0x044fe400078208ff */
[-C--:B------:R-:W-:Y:S01]  /*95d20*/  LEA.HI.X.SX32 R11, R21, R16.reuse, 0x1, P2 ;  /* 0x00000010150b7211 */ /* 0x080fe200010f0eff */
[----:B------:R-:W-:Y:S01]  /*95d30*/  STL.64 [R1+0x378], R12 ;  /* 0x0003780c01007387 */ /* 0x000fe20000100a00 */
[----:B------:R-:W-:-:S03]  /*95d40*/  LEA.HI.X.SX32 R9, R22, R16, 0x1, P1 ;  /* 0x0000001016097211 */ /* 0x000fc600008f0eff */
[----:B------:R-:W2:Y:S04]  /*95d50*/  LDL.LU R19, [R1+0x210] ;  /* 0x0002100001137983 */ /* 0x000ea80000300800 */
[----:B------:R-:W3:Y:S04]  /*95d60*/  LDL.LU R18, [R1+0x204] ;  /* 0x0002040001127983 */ /* 0x000ee80000300800 */
[----:B------:R-:W-:Y:S04]  /*95d70*/  STL.64 [R1+0x340], R10 ;  /* 0x0003400a01007387 */ /* 0x000fe80000100a00 */
[----:B------:R1:W-:Y:S04]  /*95d80*/  STL.64 [R1+0x2c8], R8 ;  /* 0x0002c80801007387 */ /* 0x0003e80000100a00 */
[----:B-1----:R-:W4:Y:S01]  /*95d90*/  LDL.LU R8, [R1+0x214] ;  /* 0x0002140001087983 */ /* 0x002f220000300800 */
[----:B------:R-:W-:-:S02]  /*95da0*/  LEA R14, P2, R23, R17, 0x1 ;  /* 0x00000011170e7211 */ /* 0x000fc400078408ff */
[CC--:B------:R-:W-:Y:S02]  /*95db0*/  LEA R10, P3, R24.reuse, R17.reuse, 0x1 ;  /* 0x00000011180a7211 */ /* 0x0c0fe400078608ff */
[----:B------:R-:W-:Y:S02]  /*95dc0*/  LEA R12, P1, R25, R17, 0x1 ;  /* 0x00000011190c7211 */ /* 0x000fe400078208ff */
[-C--:B------:R-:W-:Y:S02]  /*95dd0*/  LEA.HI.X.SX32 R15, R23, R16.reuse, 0x1, P2 ;  /* 0x00000010170f7211 */ /* 0x080fe400010f0eff */
[-C--:B------:R-:W-:Y:S01]  /*95de0*/  LEA.HI.X.SX32 R11, R24, R16.reuse, 0x1, P3 ;  /* 0x00000010180b7211 */ /* 0x080fe200018f0eff */
[----:B------:R-:W4:Y:S01]  /*95df0*/  LDL.LU R23, [R1+0x218] ;  /* 0x0002180001177983 */ /* 0x000f220000300800 */
[----:B------:R-:W-:-:S03]  /*95e00*/  LEA.HI.X.SX32 R13, R25, R16, 0x1, P1 ;  /* 0x00000010190d7211 */ /* 0x000fc600008f0eff */
[----:B------:R1:W-:Y:S04]  /*95e10*/  STL.64 [R1+0x278], R14 ;  /* 0x0002780e01007387 */ /* 0x0003e80000100a00 */
[----:B------:R0:W-:Y:S04]  /*95e20*/  STL.64 [R1+0x270], R10 ;  /* 0x0002700a01007387 */ /* 0x0001e80000100a00 */
[----:B------:R-:W4:Y:S04]  /*95e30*/  LDL.LU R22, [R1+0x220] ;  /* 0x0002200001167983 */ /* 0x000f280000300800 */
[----:B------:R0:W-:Y:S01]  /*95e40*/  STL.64 [R1+0x240], R12 ;  /* 0x0002400c01007387 */ /* 0x0001e20000100a00 */
[----:B-1----:R-:W-:-:S02]  /*95e50*/  LEA R14, P3, R28, R17, 0x1 ;  /* 0x000000111c0e7211 */ /* 0x002fc400078608ff */
[CC--:B0-----:R-:W-:Y:S01]  /*95e60*/  LEA R10, P2, R26.reuse, R17.reuse, 0x1 ;  /* 0x000000111a0a7211 */ /* 0x0c1fe200078408ff */
[----:B------:R-:W4:Y:S01]  /*95e70*/  LDL.LU R13, [R1+0x21c] ;  /* 0x00021c00010d7983 */ /* 0x000f220000300800 */
[CC--:B------:R-:W-:Y:S02]  /*95e80*/  LEA R20, P1, R27.reuse, R17.reuse, 0x1 ;  /* 0x000000111b147211 */ /* 0x0c0fe400078208ff */
[-C--:B------:R-:W-:Y:S01]  /*95e90*/  LEA.HI.X.SX32 R11, R26, R16.reuse, 0x1, P2 ;  /* 0x000000101a0b7211 */ /* 0x080fe200010f0eff */
[----:B------:R-:W4:Y:S01]  /*95ea0*/  LDL.LU R9, [R1+0x224] ;  /* 0x0002240001097983 */ /* 0x000f220000300800 */
[-C--:B------:R-:W-:Y:S02]  /*95eb0*/  LEA.HI.X.SX32 R15, R28, R16.reuse, 0x1, P3 ;  /* 0x000000101c0f7211 */ /* 0x080fe400018f0eff */
[----:B------:R-:W-:Y:S01]  /*95ec0*/  LEA.HI.X.SX32 R21, R27, R16, 0x1, P1 ;  /* 0x000000101b157211 */ /* 0x000fe200008f0eff */
[----:B------:R0:W-:Y:S04]  /*95ed0*/  STL.64 [R1+0x208], R10 ;  /* 0x0002080a01007387 */ /* 0x0001e80000100a00 */
[----:B------:R-:W4:Y:S04]  /*95ee0*/  LDL.LU R27, [R1+0x228] ;  /* 0x00022800011b7983 */ /* 0x000f280000300800 */
[----:B------:R1:W-:Y:S04]  /*95ef0*/  STL.64 [R1+0x1f0], R14 ;  /* 0x0001f00e01007387 */ /* 0x0003e80000100a00 */
[----:B------:R2:W-:Y:S04]  /*95f00*/  STL.64 [R1+0x1f8], R20 ;  /* 0x0001f81401007387 */ /* 0x0005e80000100a00 */
[----:B------:R-:W4:Y:S04]  /*95f10*/  LDL.LU R26, [R1+0x230] ;  /* 0x00023000011a7983 */ /* 0x000f280000300800 */
[----:B------:R-:W4:Y:S04]  /*95f20*/  LDL.LU R24, [R1+0x22c] ;  /* 0x00022c0001187983 */ /* 0x000f280000300800 */
[----:B------:R-:W4:Y:S01]  /*95f30*/  LDL.LU R12, [R1+0x234] ;  /* 0x00023400010c7983 */ /* 0x000f220000300800 */
[C---:B------:R-:W-:Y:S01]  /*95f40*/  VIADD R25, R29.reuse, UR55 ;  /* 0x000000371d197c36 */ /* 0x040fe20008000000 */
[-C--:B0-----:R-:W-:Y:S01]  /*95f50*/  LEA R10, P2, R29, R17.reuse, 0x1 ;  /* 0x000000111d0a7211 */ /* 0x081fe200078408ff */
[----:B------:R-:W0:Y:S03]  /*95f60*/  LDCU UR55, c[0x0][0x3b8] ;  /* 0x00007700ff3777ac */ /* 0x000e260008000800 */
[----:B-1----:R-:W-:-:S02]  /*95f70*/  LEA R14, P1, R25, R17, 0x1 ;  /* 0x00000011190e7211 */ /* 0x002fc400078208ff */
[-C--:B------:R-:W-:Y:S02]  /*95f80*/  LEA.HI.X.SX32 R11, R29, R16.reuse, 0x1, P2 ;  /* 0x000000101d0b7211 */ /* 0x080fe400010f0eff */
[----:B------:R-:W-:-:S03]  /*95f90*/  LEA.HI.X.SX32 R15, R25, R16, 0x1, P1 ;  /* 0x00000010190f7211 */ /* 0x000fc600008f0eff */
[----:B------:R3:W-:Y:S04]  /*95fa0*/  STL.64 [R1+0x1e0], R10 ;  /* 0x0001e00a01007387 */ /* 0x0007e80000100a00 */
[----:B------:R-:W4:Y:S04]  /*95fb0*/  LDL.LU R25, [R1+0x238] ;  /* 0x0002380001197983 */ /* 0x000f280000300800 */
[----:B------:R4:W-:Y:S01]  /*95fc0*/  STL.64 [R1+0x1c8], R14 ;  /* 0x0001c80e01007387 */ /* 0x0009e20000100a00 */
[-C--:B--2---:R-:W-:Y:S02]  /*95fd0*/  LEA R20, P2, R19, R17.reuse, 0x1 ;  /* 0x0000001113147211 */ /* 0x084fe400078408ff */
[----:B---3--:R-:W-:-:S02]  /*95fe0*/  LEA R10, P3, R18, R17, 0x1 ;  /* 0x00000011120a7211 */ /* 0x008fc400078608ff */
[-C--:B------:R-:W-:Y:S02]  /*95ff0*/  LEA.HI.X.SX32 R21, R19, R16.reuse, 0x1, P2 ;  /* 0x0000001013157211 */ /* 0x080fe400010f0eff */
[----:B------:R-:W-:-:S05]  /*96000*/  LEA.HI.X.SX32 R11, R18, R16, 0x1, P3 ;  /* 0x00000010120b7211 */ /* 0x000fca00018f0eff */
[----:B------:R-:W-:Y:S01]  /*96010*/  STL.64 [R1+0x1b0], R10 ;  /* 0x0001b00a01007387 */ /* 0x000fe20000100a00 */
[----:B----4-:R-:W-:-:S04]  /*96020*/  LEA R14, P1, R8, R17, 0x1 ;  /* 0x00000011080e7211 */ /* 0x010fc800078208ff */
[----:B------:R-:W-:Y:S01]  /*96030*/  LEA.HI.X.SX32 R15, R8, R16, 0x1, P1 ;  /* 0x00000010080f7211 */ /* 0x000fe200008f0eff */
[----:B------:R1:W-:Y:S04]  /*96040*/  STL.64 [R1+0x1b8], R20 ;  /* 0x0001b81401007387 */ /* 0x0003e80000100a00 */
[----:B------:R2:W-:Y:S04]  /*96050*/  STL.64 [R1+0x1a8], R14 ;  /* 0x0001a80e01007387 */ /* 0x0005e80000100a00 */
[----:B-1----:R-:W3:Y:S04]  /*96060*/  LDL.LU R21, [R1+0x248] ;  /* 0x0002480001157983 */ /* 0x002ee80000300800 */
[----:B------:R-:W4:Y:S04]  /*96070*/  LDL.LU R20, [R1+0x23c] ;  /* 0x00023c0001147983 */ /* 0x000f280000300800 */
[----:B------:R-:W4:Y:S01]  /*96080*/  LDL.LU R8, [R1+0x24c] ;  /* 0x00024c0001087983 */ /* 0x000f220000300800 */
[----:B------:R-:W-:-:S02]  /*96090*/  LEA R10, P2, R23, R17, 0x1 ;  /* 0x00000011170a7211 */ /* 0x000fc400078408ff */
[CC--:B------:R-:W-:Y:S02]  /*960a0*/  LEA R18, P1, R22.reuse, R17.reuse, 0x1 ;  /* 0x0000001116127211 */ /* 0x0c0fe400078208ff */
[-C--:B------:R-:W-:Y:S02]  /*960b0*/  LEA.HI.X.SX32 R11, R23, R16.reuse, 0x1, P2 ;  /* 0x00000010170b7211 */ /* 0x080fe400010f0eff */
[-C--:B------:R-:W-:Y:S02]  /*960c0*/  LEA.HI.X.SX32 R19, R22, R16.reuse, 0x1, P1 ;  /* 0x0000001016137211 */ /* 0x080fe400008f0eff */
[CC--:B--2---:R-:W-:Y:S01]  /*960d0*/  LEA R14, P3, R13.reuse, R17.reuse, 0x1 ;  /* 0x000000110d0e7211 */ /* 0x0c4fe200078608ff */
[----:B------:R1:W-:Y:S03]  /*960e0*/  STL.64 [R1+0x1a0], R10 ;  /* 0x0001a00a01007387 */ /* 0x0003e60000100a00 */
[----:B------:R-:W-:Y:S01]  /*960f0*/  LEA.HI.X.SX32 R15, R13, R16, 0x1, P3 ;  /* 0x000000100d0f7211 */ /* 0x000fe200018f0eff */
[----:B------:R-:W2:Y:S04]  /*96100*/  LDL.LU R23, [R1+0x250] ;  /* 0x0002500001177983 */ /* 0x000ea80000300800 */
[----:B------:R0:W-:Y:S04]  /*96110*/  STL.64 [R1+0x198], R18 ;  /* 0x0001981201007387 */ /* 0x0001e80000100a00 */
[----:B------:R0:W-:Y:S04]  /*96120*/  STL.64 [R1+0x190], R14 ;  /* 0x0001900e01007387 */ /* 0x0001e80000100a00 */
[----:B------:R-:W2:Y:S01]  /*96130*/  LDL.LU R13, [R1+0x258] ;  /* 0x00025800010d7983 */ /* 0x000ea20000300800 */
[----:B-1----:R-:W-:-:S04]  /*96140*/  LEA R10, P2, R9, R17, 0x1 ;  /* 0x00000011090a7211 */ /* 0x002fc800078408ff */
[-C--:B------:R-:W-:Y:S02]  /*96150*/  LEA.HI.X.SX32 R11, R9, R16.reuse, 0x1, P2 ;  /* 0x00000010090b7211 */ /* 0x080fe400010f0eff */
[CC--:B0-----:R-:W-:Y:S01]  /*96160*/  LEA R18, P2, R26.reuse, R17.reuse, 0x1 ;  /* 0x000000111a127211 */ /* 0x0c1fe200078408ff */
[----:B------:R-:W2:Y:S01]  /*96170*/  LDL.LU R9, [R1+0x254] ;  /* 0x0002540001097983 */ /* 0x000ea20000300800 */
[C---:B------:R-:W-:Y:S02]  /*96180*/  LEA R14, P1, R27.reuse, R17, 0x1 ;  /* 0x000000111b0e7211 */ /* 0x040fe400078208ff */
[-C--:B------:R-:W-:Y:S01]  /*96190*/  LEA.HI.X.SX32 R19, R26, R16.reuse, 0x1, P2 ;  /* 0x000000101a137211 */ /* 0x080fe200010f0eff */
[----:B------:R-:W2:Y:S01]  /*961a0*/  LDL.LU R22, [R1+0x25c] ;  /* 0x00025c0001167983 */ /* 0x000ea20000300800 */
[----:B------:R-:W-:-:S03]  /*961b0*/  LEA.HI.X.SX32 R15, R27, R16, 0x1, P1 ;  /* 0x000000101b0f7211 */ /* 0x000fc600008f0eff */
[----:B------:R0:W-:Y:S04]  /*961c0*/  STL.64 [R1+0x188], R10 ;  /* 0x0001880a01007387 */ /* 0x0001e80000100a00 */
[----:B------:R-:W-:Y:S04]  /*961d0*/  STL.64 [R1+0x180], R14 ;  /* 0x0001800e01007387 */ /* 0x000fe80000100a00 */
[----:B------:R1:W-:Y:S01]  /*961e0*/  STL.64 [R1+0x178], R18 ;  /* 0x0001781201007387 */ /* 0x0003e20000100a00 */
[----:B0-----:R-:W-:-:S04]  /*961f0*/  LEA R10, P3, R24, R17, 0x1 ;  /* 0x00000011180a7211 */ /* 0x001fc800078608ff */
[----:B------:R-:W-:Y:S01]  /*96200*/  LEA.HI.X.SX32 R11, R24, R16, 0x1, P3 ;  /* 0x00000010180b7211 */ /* 0x000fe200018f0eff */
[----:B-1----:R-:W2:Y:S04]  /*96210*/  LDL.LU R19, [R1+0x268] ;  /* 0x0002680001137983 */ /* 0x002ea80000300800 */
[----:B------:R-:W2:Y:S04]  /*96220*/  LDL.LU R18, [R1+0x264] ;  /* 0x0002640001127983 */ /* 0x000ea80000300800 */
[----:B------:R-:W2:Y:S01]  /*96230*/  LDL.LU R24, [R1+0x260] ;  /* 0x0002600001187983 */ /* 0x000ea20000300800 */
[----:B------:R-:W-:-:S04]  /*96240*/  LEA R14, P1, R12, R17, 0x1 ;  /* 0x000000110c0e7211 */ /* 0x000fc800078208ff */
[----:B------:R-:W-:Y:S01]  /*96250*/  LEA.HI.X.SX32 R15, R12, R16, 0x1, P1 ;  /* 0x000000100c0f7211 */ /* 0x000fe200008f0eff */
[----:B------:R0:W-:Y:S04]  /*96260*/  STL.64 [R1+0x170], R10 ;  /* 0x0001700a01007387 */ /* 0x0001e80000100a00 */
[----:B------:R4:W-:Y:S04]  /*96270*/  STL.64 [R1+0x168], R14 ;  /* 0x0001680e01007387 */ /* 0x0009e80000100a00 */
[----:B------:R-:W2:Y:S01]  /*96280*/  LDL.LU R12, [R1+0x26c] ;  /* 0x00026c00010c7983 */ /* 0x000ea20000300800 */
[----:B0-----:R-:W-:-:S03]  /*96290*/  LEA R10, P2, R25, R17, 0x1 ;  /* 0x00000011190a7211 */ /* 0x001fc600078408ff */
[----:B------:R-:W2:Y:S01]  /*962a0*/  LDL.LU R27, [R1+0x280] ;  /* 0x00028000011b7983 */ /* 0x000ea20000300800 */
[----:B------:R-:W-:-:S05]  /*962b0*/  LEA.HI.X.SX32 R11, R25, R16, 0x1, P2 ;  /* 0x00000010190b7211 */ /* 0x000fca00010f0eff */
[----:B------:R0:W-:Y:S01]  /*962c0*/  STL.64 [R1+0x160], R10 ;  /* 0x0001600a01007387 */ /* 0x0001e20000100a00 */
[CC--:B---3--:R-:W-:Y:S02]  /*962d0*/  LEA R28, P1, R21.reuse, R17.reuse, 0x1 ;  /* 0x00000011151c7211 */ /* 0x0c8fe400078208ff */
[CC--:B----4-:R-:W-:Y:S02]  /*962e0*/  LEA R14, P3, R20.reuse, R17.reuse, 0x1 ;  /* 0x00000011140e7211 */ /* 0x0d0fe400078608ff */
[-C--:B------:R-:W-:Y:S02]  /*962f0*/  LEA.HI.X.SX32 R29, R21, R16.reuse, 0x1, P1 ;  /* 0x00000010151d7211 */ /* 0x080fe400008f0eff */
[----:B------:R-:W-:Y:S02]  /*96300*/  LEA.HI.X.SX32 R15, R20, R16, 0x1, P3 ;  /* 0x00000010140f7211 */ /* 0x000fe400018f0eff */
[----:B0-----:R-:W-:-:S03]  /*96310*/  LEA R10, P2, R8, R17, 0x1 ;  /* 0x00000011080a7211 */ /* 0x001fc600078408ff */
[----:B------:R2:W-:Y:S01]  /*96320*/  STL.64 [R1+0x150], R14 ;  /* 0x0001500e01007387 */ /* 0x0005e20000100a00 */
[----:B------:R-:W-:-:S03]  /*96330*/  LEA.HI.X.SX32 R11, R8, R16, 0x1, P2 ;  /* 0x00000010080b7211 */ /* 0x000fc600010f0eff */
[----:B------:R0:W-:Y:S04]  /*96340*/  STL.64 [R1+0x158], R28 ;  /* 0x0001581c01007387 */ /* 0x0001e80000100a00 */
[----:B------:R-:W3:Y:S04]  /*96350*/  LDL.LU R21, [R1+0x288] ;  /* 0x0002880001157983 */ /* 0x000ee80000300800 */
[----:B------:R-:W4:Y:S04]  /*96360*/  LDL.LU R8, [R1+0x284] ;  /* 0x0002840001087983 */ /* 0x000f280000300800 */
[----:B------:R-:W4:Y:S01]  /*96370*/  LDL.LU R20, [R1+0x28c] ;  /* 0x00028c0001147983 */ /* 0x000f220000300800 */
[----:B--2---:R-:W-:-:S04]  /*96380*/  LEA R14, P1, R23, R17, 0x1 ;  /* 0x00000011170e7211 */ /* 0x004fc800078208ff */
[-C--:B------:R-:W-:Y:S02]  /*96390*/  LEA.HI.X.SX32 R15, R23, R16.reuse, 0x1, P1 ;  /* 0x00000010170f7211 */ /* 0x080fe400008f0eff */
[CC--:B0-----:R-:W-:Y:S01]  /*963a0*/  LEA R28, P2, R13.reuse, R17.reuse, 0x1 ;  /* 0x000000110d1c7211 */ /* 0x0c1fe200078408ff */
[----:B------:R0:W-:Y:S03]  /*963b0*/  STL.64 [R1+0x148], R10 ;  /* 0x0001480a01007387 */ /* 0x0001e60000100a00 */
[----:B------:R-:W-:Y:S01]  /*963c0*/  LEA.HI.X.SX32 R29, R13, R16, 0x1, P2 ;  /* 0x000000100d1d7211 */ /* 0x000fe200010f0eff */
[----:B------:R1:W-:Y:S04]  /*963d0*/  STL.64 [R1+0x140], R14 ;  /* 0x0001400e01007387 */ /* 0x0003e80000100a00 */
[----:B------:R-:W2:Y:S04]  /*963e0*/  LDL.LU R26, [R1+0x290] ;  /* 0x00029000011a7983 */ /* 0x000ea80000300800 */
[----:B------:R-:W2:Y:S01]  /*963f0*/  LDL.LU R13, [R1+0x294] ;  /* 0x00029400010d7983 */ /* 0x000ea20000300800 */
[----:B0-----:R-:W-:-:S03]  /*96400*/  LEA R10, P3, R9, R17, 0x1 ;  /* 0x00000011090a7211 */ /* 0x001fc600078608ff */
[----:B------:R-:W-:Y:S04]  /*96410*/  STL.64 [R1+0x138], R28 ;  /* 0x0001381c01007387 */ /* 0x000fe80000100a00 */
[----:B------:R-:W2:Y:S01]  /*96420*/  LDL.LU R25, [R1+0x298] ;  /* 0x0002980001197983 */ /* 0x000ea20000300800 */
[C---:B-1----:R-:W-:Y:S02]  /*96430*/  LEA R14, P1, R22.reuse, R17, 0x1 ;  /* 0x00000011160e7211 */ /* 0x042fe400078208ff */
[-C--:B------:R-:W-:Y:S02]  /*96440*/  LEA.HI.X.SX32 R11, R9, R16.reuse, 0x1, P3 ;  /* 0x00000010090b7211 */ /* 0x080fe400018f0eff */
[----:B------:R-:W2:Y:S01]  /*96450*/  LDL.LU R9, [R1+0x29c] ;  /* 0x00029c0001097983 */ /* 0x000ea20000300800 */
[----:B------:R-:W-:-:S03]  /*96460*/  LEA.HI.X.SX32 R15, R22, R16, 0x1, P1 ;  /* 0x00000010160f7211 */ /* 0x000fc600008f0eff */
[----:B------:R0:W-:Y:S04]  /*96470*/  STL.64 [R1+0x130], R10 ;  /* 0x0001300a01007387 */ /* 0x0001e80000100a00 */
[----:B------:R1:W-:Y:S01]  /*96480*/  STL.64 [R1+0x128], R14 ;  /* 0x0001280e01007387 */ /* 0x0003e20000100a00 */
[-C--:B------:R-:W-:Y:S02]  /*96490*/  LEA R22, P1, R19, R17.reuse, 0x1 ;  /* 0x0000001113167211 */ /* 0x080fe400078208ff */
[-C--:B0-----:R-:W-:Y:S02]  /*964a0*/  LEA R10, P2, R24, R17.reuse, 0x1 ;  /* 0x00000011180a7211 */ /* 0x081fe400078408ff */
[----:B-1----:R-:W-:Y:S02]  /*964b0*/  LEA R14, P3, R18, R17, 0x1 ;  /* 0x00000011120e7211 */ /* 0x002fe400078608ff */
[----:B------:R-:W-:-:S02]  /*964c0*/  LEA.HI.X.SX32 R11, R24, R16, 0x1, P2 ;  /* 0x00000010180b7211 */ /* 0x000fc400010f0eff */
[-C--:B------:R-:W-:Y:S02]  /*964d0*/  LEA.HI.X.SX32 R15, R18, R16.reuse, 0x1, P3 ;  /* 0x00000010120f7211 */ /* 0x080fe400018f0eff */
[----:B------:R-:W-:Y:S01]  /*964e0*/  LEA.HI.X.SX32 R23, R19, R16, 0x1, P1 ;  /* 0x0000001013177211 */ /* 0x000fe200008f0eff */
[----:B------:R0:W-:Y:S04]  /*964f0*/  STL.64 [R1+0x120], R10 ;  /* 0x0001200a01007387 */ /* 0x0001e80000100a00 */
[----:B------:R-:W2:Y:S04]  /*96500*/  LDL.LU R24, [R1+0x2a0] ;  /* 0x0002a00001187983 */ /* 0x000ea80000300800 */
[----:B------:R1:W-:Y:S04]  /*96510*/  STL.64 [R1+0x110], R14 ;  /* 0x0001100e01007387 */ /* 0x0003e80000100a00 */
[----:B------:R3:W-:Y:S01]  /*96520*/  STL.64 [R1+0x118], R22 ;  /* 0x0001181601007387 */ /* 0x0007e20000100a00 */
[----:B0-----:R-:W-:-:S03]  /*96530*/  LEA R10, P2, R12, R17, 0x1 ;  /* 0x000000110c0a7211 */ /* 0x001fc600078408ff */
[----:B------:R-:W2:Y:S01]  /*96540*/  LDL.LU R19, [R1+0x2a8] ;  /* 0x0002a80001137983 */ /* 0x000ea20000300800 */
[----:B------:R-:W-:-:S03]  /*96550*/  LEA.HI.X.SX32 R11, R12, R16, 0x1, P2 ;  /* 0x000000100c0b7211 */ /* 0x000fc600010f0eff */
[----:B------:R-:W2:Y:S04]  /*96560*/  LDL.LU R18, [R1+0x2a4] ;  /* 0x0002a40001127983 */ /* 0x000ea80000300800 */
[----:B------:R4:W-:Y:S04]  /*96570*/  STL.64 [R1+0x108], R10 ;  /* 0x0001080a01007387 */ /* 0x0009e80000100a00 */
[----:B------:R-:W2:Y:S01]  /*96580*/  LDL.LU R12, [R1+0x2ac] ;  /* 0x0002ac00010c7983 */ /* 0x000ea20000300800 */
[----:B-1----:R-:W-:-:S04]  /*96590*/  LEA R14, P1, R27, R17, 0x1 ;  /* 0x000000111b0e7211 */ /* 0x002fc800078208ff */
[----:B------:R-:W-:-:S05]  /*965a0*/  LEA.HI.X.SX32 R15, R27, R16, 0x1, P1 ;  /* 0x000000101b0f7211 */ /* 0x000fca00008f0eff */
[----:B------:R0:W-:Y:S04]  /*965b0*/  STL.64 [R1+0x100], R14 ;  /* 0x0001000e01007387 */ /* 0x0001e80000100a00 */
[----:B------:R-:W2:Y:S01]  /*965c0*/  LDL.LU R28, [R1+0x2b0] ;  /* 0x0002b000011c7983 */ /* 0x000ea20000300800 */
[CC--:B---3--:R-:W-:Y:S02]  /*965d0*/  LEA R22, P2, R21.reuse, R17.reuse, 0x1 ;  /* 0x0000001115167211 */ /* 0x0c8fe400078408ff */
[C---:B----4-:R-:W-:Y:S02]  /*965e0*/  LEA R10, P3, R8.reuse, R17, 0x1 ;  /* 0x00000011080a7211 */ /* 0x050fe400078608ff */
[-C--:B------:R-:W-:Y:S02]  /*965f0*/  LEA.HI.X.SX32 R23, R21, R16.reuse, 0x1, P2 ;  /* 0x0000001015177211 */ /* 0x080fe400010f0eff */
[----:B------:R-:W-:-:S02]  /*96600*/  LEA.HI.X.SX32 R11, R8, R16, 0x1, P3 ;  /* 0x00000010080b7211 */ /* 0x000fc400018f0eff */
[C---:B0-----:R-:W-:Y:S01]  /*96610*/  LEA R14, P1, R20.reuse, R17, 0x1 ;  /* 0x00000011140e7211 */ /* 0x041fe200078208ff */
[----:B------:R-:W3:Y:S04]  /*96620*/  LDL.LU R8, [R1+0x2bc] ;  /* 0x0002bc0001087983 */ /* 0x000ee80000300800 */
[----:B------:R-:W-:Y:S01]  /*96630*/  STL.64 [R1+0xf8], R22 ;  /* 0x0000f81601007387 */ /* 0x000fe20000100a00 */
[----:B------:R-:W-:-:S03]  /*96640*/  LEA.HI.X.SX32 R15, R20, R16, 0x1, P1 ;  /* 0x00000010140f7211 */ /* 0x000fc600008f0eff */
[----:B------:R2:W-:Y:S04]  /*96650*/  STL.64 [R1+0xf0], R10 ;  /* 0x0000f00a01007387 */ /* 0x0005e80000100a00 */
[----:B------:R-:W4:Y:S04]  /*96660*/  LDL.LU R21, [R1+0x2b8] ;  /* 0x0002b80001157983 */ /* 0x000f280000300800 */
[----:B------:R-:W3:Y:S01]  /*96670*/  LDL.LU R20, [R1+0x2b4] ;  /* 0x0002b40001147983 */ /* 0x000ee20000300800 */
[----:B--2---:R-:W-:-:S03]  /*96680*/  LEA R10, P2, R26, R17, 0x1 ;  /* 0x000000111a0a7211 */ /* 0x004fc600078408ff */
[----:B------:R0:W-:Y:S01]  /*96690*/  STL.64 [R1+0xe8], R14 ;  /* 0x0000e80e01007387 */ /* 0x0001e20000100a00 */
[----:B------:R-:W-:Y:S02]  /*966a0*/  LEA.HI.X.SX32 R11, R26, R16, 0x1, P2 ;  /* 0x000000101a0b7211 */ /* 0x000fe400010f0eff */
[----:B------:R-:W-:-:S04]  /*966b0*/  LEA R22, P1, R25, R17, 0x1 ;  /* 0x0000001119167211 */ /* 0x000fc800078208ff */
[-C--:B------:R-:W-:Y:S02]  /*966c0*/  LEA.HI.X.SX32 R23, R25, R16.reuse, 0x1, P1 ;  /* 0x0000001019177211 */ /* 0x080fe400008f0eff */
[CC--:B0-----:R-:W-:Y:S01]  /*966d0*/  LEA R14, P3, R13.reuse, R17.reuse, 0x1 ;  /* 0x000000110d0e7211 */ /* 0x0c1fe200078608ff */
[----:B------:R0:W-:Y:S03]  /*966e0*/  STL.64 [R1+0xe0], R10 ;  /* 0x0000e00a01007387 */ /* 0x0001e60000100a00 */
[----:B------:R-:W-:Y:S01]  /*966f0*/  LEA.HI.X.SX32 R15, R13, R16, 0x1, P3 ;  /* 0x000000100d0f7211 */ /* 0x000fe200018f0eff */
[----:B------:R-:W-:Y:S04]  /*96700*/  STL.64 [R1+0xd8], R22 ;  /* 0x0000d81601007387 */ /* 0x000fe80000100a00 */
[----:B------:R-:W2:Y:S04]  /*96710*/  LDL.LU R27, [R1+0x2c0] ;  /* 0x0002c000011b7983 */ /* 0x000ea80000300800 */
[----:B------:R1:W-:Y:S04]  /*96720*/  STL.64 [R1+0xd0], R14 ;  /* 0x0000d00e01007387 */ /* 0x0003e80000100a00 */
[----:B------:R-:W2:Y:S01]  /*96730*/  LDL.LU R26, [R1+0x2d0] ;  /* 0x0002d000011a7983 */ /* 0x000ea20000300800 */
[----:B0-----:R-:W-:-:S03]  /*96740*/  LEA R10, P2, R9, R17, 0x1 ;  /* 0x00000011090a7211 */ /* 0x001fc600078408ff */
[----:B------:R-:W2:Y:S01]  /*96750*/  LDL.LU R13, [R1+0x2c4] ;  /* 0x0002c400010d7983 */ /* 0x000ea20000300800 */
[----:B------:R-:W-:-:S03]  /*96760*/  LEA.HI.X.SX32 R11, R9, R16, 0x1, P2 ;  /* 0x00000010090b7211 */ /* 0x000fc600010f0eff */
[----:B------:R-:W2:Y:S01]  /*96770*/  LDL.LU R9, [R1+0x2e0] ;  /* 0x0002e00001097983 */ /* 0x000ea20000300800 */
[----:B-1----:R-:W-:-:S03]  /*96780*/  LEA R14, P1, R24, R17, 0x1 ;  /* 0x00000011180e7211 */ /* 0x002fc600078208ff */
[----:B------:R0:W-:Y:S01]  /*96790*/  STL.64 [R1+0xc8], R10 ;  /* 0x0000c80a01007387 */ /* 0x0001e20000100a00 */
[----:B------:R-:W-:-:S05]  /*967a0*/  LEA.HI.X.SX32 R15, R24, R16, 0x1, P1 ;  /* 0x00000010180f7211 */ /* 0x000fca00008f0eff */
[----:B------:R1:W-:Y:S01]  /*967b0*/  STL.64 [R1+0xc0], R14 ;  /* 0x0000c00e01007387 */ /* 0x0003e20000100a00 */
[----:B------:R-:W-:-:S03]  /*967c0*/  LEA R22, P2, R19, R17, 0x1 ;  /* 0x0000001113167211 */ /* 0x000fc600078408ff */
[----:B------:R-:W2:Y:S01]  /*967d0*/  LDL.LU R25, [R1+0x2e4] ;  /* 0x0002e40001197983 */ /* 0x000ea20000300800 */
[CC--:B0-----:R-:W-:Y:S02]  /*967e0*/  LEA R10, P3, R18.reuse, R17.reuse, 0x1 ;  /* 0x00000011120a7211 */ /* 0x0c1fe400078608ff */
[-C--:B------:R-:W-:Y:S02]  /*967f0*/  LEA.HI.X.SX32 R23, R19, R16.reuse, 0x1, P2 ;  /* 0x0000001013177211 */ /* 0x080fe400010f0eff */
[----:B------:R-:W-:Y:S02]  /*96800*/  LEA.HI.X.SX32 R11, R18, R16, 0x1, P3 ;  /* 0x00000010120b7211 */ /* 0x000fe400018f0eff */
[----:B-1----:R-:W-:-:S03]  /*96810*/  LEA R14, P1, R12, R17, 0x1 ;  /* 0x000000110c0e7211 */ /* 0x002fc600078208ff */
[----:B------:R0:W-:Y:S04]  /*96820*/  STL.64 [R1+0xb0], R10 ;  /* 0x0000b00a01007387 */ /* 0x0001e80000100a00 */
[----:B------:R4:W-:Y:S01]  /*96830*/  STL.64 [R1+0xb8], R22 ;  /* 0x0000b81601007387 */ /* 0x0009e20000100a00 */
[----:B------:R-:W-:-:S03]  /*96840*/  LEA.HI.X.SX32 R15, R12, R16, 0x1, P1 ;  /* 0x000000100c0f7211 */ /* 0x000fc600008f0eff */
[----:B------:R-:W2:Y:S04]  /*96850*/  LDL.LU R19, [R1+0x2ec] ;  /* 0x0002ec0001137983 */ /* 0x000ea80000300800 */
[----:B------:R-:W2:Y:S04]  /*96860*/  LDL.LU R18, [R1+0x2e8] ;  /* 0x0002e80001127983 */ /* 0x000ea80000300800 */
[----:B------:R-:W2:Y:S01]  /*96870*/  LDL.LU R12, [R1+0x2f0] ;  /* 0x0002f000010c7983 */ /* 0x000ea20000300800 */
[----:B0-----:R-:W-:-:S03]  /*96880*/  LEA R10, P2, R28, R17, 0x1 ;  /* 0x000000111c0a7211 */ /* 0x001fc600078408ff */
[----:B------:R3:W-:Y:S01]  /*96890*/  STL.64 [R1+0xa8], R14 ;  /* 0x0000a80e01007387 */ /* 0x0007e20000100a00 */
[----:B------:R-:W-:-:S03]  /*968a0*/  LEA.HI.X.SX32 R11, R28, R16, 0x1, P2 ;  /* 0x000000101c0b7211 */ /* 0x000fc600010f0eff */
[----:B------:R-:W2:Y:S04]  /*968b0*/  LDL.LU R24, [R1+0x2f4] ;  /* 0x0002f40001187983 */ /* 0x000ea80000300800 */
[----:B------:R-:W-:Y:S01]  /*968c0*/  STL.64 [R1+0xa0], R10 ;  /* 0x0000a00a01007387 */ /* 0x000fe20000100a00 */
[CC--:B----4-:R-:W-:Y:S02]  /*968d0*/  LEA R22, P1, R21.reuse, R17.reuse, 0x1 ;  /* 0x0000001115167211 */ /* 0x0d0fe400078208ff */
[C---:B---3--:R-:W-:Y:S02]  /*968e0*/  LEA R14, P3, R20.reuse, R17, 0x1 ;  /* 0x00000011140e7211 */ /* 0x048fe400078608ff */
[-C--:B------:R-:W-:Y:S02]  /*968f0*/  LEA.HI.X.SX32 R23, R21, R16.reuse, 0x1, P1 ;  /* 0x0000001015177211 */ /* 0x080fe400008f0eff */
[----:B------:R-:W-:-:S03]  /*96900*/  LEA.HI.X.SX32 R15, R20, R16, 0x1, P3 ;  /* 0x00000010140f7211 */ /* 0x000fc600018f0eff */
[----:B------:R0:W-:Y:S04]  /*96910*/  STL.64 [R1+0x98], R22 ;  /* 0x0000981601007387 */ /* 0x0001e80000100a00 */
[----:B------:R2:W-:Y:S04]  /*96920*/  STL.64 [R1+0x90], R14 ;  /* 0x0000900e01007387 */ /* 0x0005e80000100a00 */
[----:B0-----:R-:W3:Y:S04]  /*96930*/  LDL.LU R23, [R1+0x2fc] ;  /* 0x0002fc0001177983 */ /* 0x001ee80000300800 */
[----:B------:R-:W4:Y:S01]  /*96940*/  LDL.LU R22, [R1+0x2f8] ;  /* 0x0002f80001167983 */ /* 0x000f220000300800 */
[----:B------:R-:W-:-:S04]  /*96950*/  LEA R10, P2, R8, R17, 0x1 ;  /* 0x00000011080a7211 */ /* 0x000fc800078408ff */
[-C--:B------:R-:W-:Y:S02]  /*96960*/  LEA.HI.X.SX32 R11, R8, R16.reuse, 0x1, P2 ;  /* 0x00000010080b7211 */ /* 0x080fe400010f0eff */
[----:B------:R-:W4:Y:S01]  /*96970*/  LDL.LU R8, [R1+0x300] ;  /* 0x0003000001087983 */ /* 0x000f220000300800 */
[CC--:B--2---:R-:W-:Y:S02]  /*96980*/  LEA R14, P1, R27.reuse, R17.reuse, 0x1 ;  /* 0x000000111b0e7211 */ /* 0x0c4fe400078208ff */
[C---:B------:R-:W-:Y:S01]  /*96990*/  LEA R20, P2, R26.reuse, R17, 0x1 ;  /* 0x000000111a147211 */ /* 0x040fe200078408ff */
[----:B------:R0:W-:Y:S01]  /*969a0*/  STL.64 [R1+0x88], R10 ;  /* 0x0000880a01007387 */ /* 0x0001e20000100a00 */
[-C--:B------:R-:W-:Y:S02]  /*969b0*/  LEA.HI.X.SX32 R15, R27, R16.reuse, 0x1, P1 ;  /* 0x000000101b0f7211 */ /* 0x080fe400008f0eff */
[----:B------:R-:W-:-:S03]  /*969c0*/  LEA.HI.X.SX32 R21, R26, R16, 0x1, P2 ;  /* 0x000000101a157211 */ /* 0x000fc600010f0eff */
[----:B------:R-:W-:Y:S01]  /*969d0*/  STL.64 [R1+0x80], R14 ;  /* 0x0000800e01007387 */ /* 0x000fe20000100a00 */
[----:B0-----:R-:W-:-:S03]  /*969e0*/  LEA R10, P3, R13, R17, 0x1 ;  /* 0x000000110d0a7211 */ /* 0x001fc600078608ff */
[----:B------:R0:W-:Y:S01]  /*969f0*/  STL.64 [R1+0x78], R20 ;  /* 0x0000781401007387 */ /* 0x0001e20000100a00 */
[----:B------:R-:W-:-:S03]  /*96a00*/  LEA.HI.X.SX32 R11, R13, R16, 0x1, P3 ;  /* 0x000000100d0b7211 */ /* 0x000fc600018f0eff */
[----:B0-----:R-:W2:Y:S04]  /*96a10*/  LDL.LU R21, [R1+0x304] ;  /* 0x0003040001157983 */ /* 0x001ea80000300800 */
[----:B------:R0:W-:Y:S04]  /*96a20*/  STL.64 [R1+0x70], R10 ;  /* 0x0000700a01007387 */ /* 0x0001e80000100a00 */
[----:B------:R-:W2:Y:S01]  /*96a30*/  LDL.LU R13, [R1+0x30c] ;  /* 0x00030c00010d7983 */ /* 0x000ea20000300800 */
[----:B------:R-:W-:-:S03]  /*96a40*/  LEA R14, P1, R9, R17, 0x1 ;  /* 0x00000011090e7211 */ /* 0x000fc600078208ff */
[----:B------:R-:W2:Y:S01]  /*96a50*/  LDL.LU R20, [R1+0x308] ;  /* 0x0003080001147983 */ /* 0x000ea20000300800 */
[-C--:B------:R-:W-:Y:S02]  /*96a60*/  LEA.HI.X.SX32 R15, R9, R16.reuse, 0x1, P1 ;  /* 0x00000010090f7211 */ /* 0x080fe400008f0eff */
[CC--:B0-----:R-:W-:Y:S01]  /*96a70*/  LEA R10, P2, R25.reuse, R17.reuse, 0x1 ;  /* 0x00000011190a7211 */ /* 0x0c1fe200078408ff */
[----:B------:R-:W2:Y:S03]  /*96a80*/  LDL.LU R9, [R1+0x330] ;  /* 0x0003300001097983 */ /* 0x000ea60000300800 */
[----:B------:R-:W-:Y:S01]  /*96a90*/  LEA.HI.X.SX32 R11, R25, R16, 0x1, P2 ;  /* 0x00000010190b7211 */ /* 0x000fe200010f0eff */
[----:B------:R0:W-:Y:S01]  /*96aa0*/  STL.64 [R1+0x68], R14 ;  /* 0x0000680e01007387 */ /* 0x0001e20000100a00 */
[----:B------:R-:W-:-:S03]  /*96ab0*/  LEA R28, P1, R19, R17, 0x1 ;  /* 0x00000011131c7211 */ /* 0x000fc600078208ff */
[----:B------:R-:W2:Y:S04]  /*96ac0*/  LDL.LU R27, [R1+0x334] ;  /* 0x00033400011b7983 */ /* 0x000ea80000300800 */
[----:B------:R1:W-:Y:S01]  /*96ad0*/  STL.64 [R1+0x60], R10 ;  /* 0x0000600a01007387 */ /* 0x0003e20000100a00 */
[CC--:B0-----:R-:W-:Y:S02]  /*96ae0*/  LEA R14, P3, R18.reuse, R17.reuse, 0x1 ;  /* 0x00000011120e7211 */ /* 0x0c1fe400078608ff */
[-C--:B------:R-:W-:Y:S02]  /*96af0*/  LEA.HI.X.SX32 R29, R19, R16.reuse, 0x1, P1 ;  /* 0x00000010131d7211 */ /* 0x080fe400008f0eff */
[----:B------:R-:W-:Y:S02]  /*96b00*/  LEA.HI.X.SX32 R15, R18, R16, 0x1, P3 ;  /* 0x00000010120f7211 */ /* 0x000fe400018f0eff */
[----:B-1----:R-:W-:-:S03]  /*96b10*/  LEA R10, P2, R12, R17, 0x1 ;  /* 0x000000110c0a7211 */ /* 0x002fc600078408ff */
[----:B------:R0:W-:Y:S01]  /*96b20*/  STL.64 [R1+0x50], R14 ;  /* 0x0000500e01007387 */ /* 0x0001e20000100a00 */
[----:B------:R-:W-:-:S03]  /*96b30*/  LEA.HI.X.SX32 R11, R12, R16, 0x1, P2 ;  /* 0x000000100c0b7211 */ /* 0x000fc600010f0eff */
[----:B------:R3:W-:Y:S04]  /*96b40*/  STL.64 [R1+0x58], R28 ;  /* 0x0000581c01007387 */ /* 0x0007e80000100a00 */
[----:B------:R4:W-:Y:S04]  /*96b50*/  STL.64 [R1+0x48], R10 ;  /* 0x0000480a01007387 */ /* 0x0009e80000100a00 */
[----:B------:R-:W2:Y:S04]  /*96b60*/  LDL.LU R19, [R1+0x33c] ;  /* 0x00033c0001137983 */ /* 0x000ea80000300800 */
[----:B------:R-:W2:Y:S04]  /*96b70*/  LDL.LU R18, [R1+0x338] ;  /* 0x0003380001127983 */ /* 0x000ea80000300800 */
[----:B------:R-:W2:Y:S01]  /*96b80*/  LDL.LU R12, [R1+0x348] ;  /* 0x00034800010c7983 */ /* 0x000ea20000300800 */
[----:B0-----:R-:W-:-:S03]  /*96b90*/  LEA R14, P1, R24, R17, 0x1 ;  /* 0x00000011180e7211 */ /* 0x001fc600078208ff */
[----:B------:R-:W2:Y:S01]  /*96ba0*/  LDL.LU R25, [R1+0x34c] ;  /* 0x00034c0001197983 */ /* 0x000ea20000300800 */
[----:B------:R-:W-:-:S05]  /*96bb0*/  LEA.HI.X.SX32 R15, R24, R16, 0x1, P1 ;  /* 0x00000010180f7211 */ /* 0x000fca00008f0eff */
[----:B------:R0:W-:Y:S01]  /*96bc0*/  STL.64 [R1+0x40], R14 ;  /* 0x0000400e01007387 */ /* 0x0001e20000100a00 */
[CC--:B---3--:R-:W-:Y:S02]  /*96bd0*/  LEA R28, P2, R23.reuse, R17.reuse, 0x1 ;  /* 0x00000011171c7211 */ /* 0x0c8fe400078408ff */
[C---:B----4-:R-:W-:Y:S02]  /*96be0*/  LEA R10, P3, R22.reuse, R17, 0x1 ;  /* 0x00000011160a7211 */ /* 0x050fe400078608ff */
[-C--:B------:R-:W-:Y:S02]  /*96bf0*/  LEA.HI.X.SX32 R29, R23, R16.reuse, 0x1, P2 ;  /* 0x00000010171d7211 */ /* 0x080fe400010f0eff */
[----:B------:R-:W-:-:S05]  /*96c00*/  LEA.HI.X.SX32 R11, R22, R16, 0x1, P3 ;  /* 0x00000010160b7211 */ /* 0x000fca00018f0eff */
[----:B------:R2:W-:Y:S04]  /*96c10*/  STL.64 [R1+0x30], R10 ;  /* 0x0000300a01007387 */ /* 0x0005e80000100a00 */
[----:B------:R1:W-:Y:S04]  /*96c20*/  STL.64 [R1+0x38], R28 ;  /* 0x0000381c01007387 */ /* 0x0003e80000100a00 */
[----:B------:R-:W3:Y:S01]  /*96c30*/  LDL.LU R23, [R1+0x354] ;  /* 0x0003540001177983 */ /* 0x000ee20000300800 */
[----:B0-----:R-:W-:-:S04]  /*96c40*/  LEA R14, P1, R8, R17, 0x1 ;  /* 0x00000011080e7211 */ /* 0x001fc800078208ff */
[----:B------:R-:W-:Y:S02]  /*96c50*/  LEA.HI.X.SX32 R15, R8, R16, 0x1, P1 ;  /* 0x00000010080f7211 */ /* 0x000fe400008f0eff */
[----:B------:R-:W4:Y:S04]  /*96c60*/  LDL.LU R8, [R1+0x350] ;  /* 0x0003500001087983 */ /* 0x000f280000300800 */
[----:B------:R-:W4:Y:S01]  /*96c70*/  LDL.LU R22, [R1+0x358] ;  /* 0x0003580001167983 */ /* 0x000f220000300800 */
[----:B--2---:R-:W-:-:S04]  /*96c80*/  LEA R10, P2, R21, R17, 0x1 ;  /* 0x00000011150a7211 */ /* 0x004fc800078408ff */
[-C--:B------:R-:W-:Y:S02]  /*96c90*/  LEA.HI.X.SX32 R11, R21, R16.reuse, 0x1, P2 ;  /* 0x00000010150b7211 */ /* 0x080fe400010f0eff */
[CC--:B-1----:R-:W-:Y:S01]  /*96ca0*/  LEA R28, P1, R13.reuse, R17.reuse, 0x1 ;  /* 0x000000110d1c7211 */ /* 0x0c2fe200078208ff */
[----:B------:R0:W-:Y:S03]  /*96cb0*/  STL.64 [R1+0x28], R14 ;  /* 0x0000280e01007387 */ /* 0x0001e60000100a00 */
[----:B------:R-:W-:Y:S01]  /*96cc0*/  LEA.HI.X.SX32 R29, R13, R16, 0x1, P1 ;  /* 0x000000100d1d7211 */ /* 0x000fe200008f0eff */
[----:B------:R1:W-:Y:S04]  /*96cd0*/  STL.64 [R1+0x20], R10 ;  /* 0x0000200a01007387 */ /* 0x0003e80000100a00 */
[----:B------:R-:W2:Y:S04]  /*96ce0*/  LDL.LU R24, [R1+0x364] ;  /* 0x0003640001187983 */ /* 0x000ea80000300800 */
[----:B------:R-:W2:Y:S04]  /*96cf0*/  LDL.LU R13, [R1+0x360] ;  /* 0x00036000010d7983 */ /* 0x000ea80000300800 */
[----:B------:R-:W-:Y:S04]  /*96d00*/  STL.64 [R1+0x18], R28 ;  /* 0x0000181c01007387 */ /* 0x000fe80000100a00 */
[----:B------:R-:W2:Y:S01]  /*96d10*/  LDL.LU R26, [R1+0x35c] ;  /* 0x00035c00011a7983 */ /* 0x000ea20000300800 */
[----:B0-----:R-:W-:-:S02]  /*96d20*/  LEA R14, P3, R20, R17, 0x1 ;  /* 0x00000011140e7211 */ /* 0x001fc400078608ff */
[C---:B-1----:R-:W-:Y:S02]  /*96d30*/  LEA R10, P2, R9.reuse, R17, 0x1 ;  /* 0x00000011090a7211 */ /* 0x042fe400078408ff */
[-C--:B------:R-:W-:Y:S02]  /*96d40*/  LEA.HI.X.SX32 R15, R20, R16.reuse, 0x1, P3 ;  /* 0x00000010140f7211 */ /* 0x080fe400018f0eff */
[----:B------:R-:W-:-:S03]  /*96d50*/  LEA.HI.X.SX32 R11, R9, R16, 0x1, P2 ;  /* 0x00000010090b7211 */ /* 0x000fc600010f0eff */
[----:B------:R0:W-:Y:S04]  /*96d60*/  STL.64 [R1+0x10], R14 ;  /* 0x0000100e01007387 */ /* 0x0001e80000100a00 */
[----:B------:R1:W-:Y:S04]  /*96d70*/  STL.64 [R1+0x1c0], R10 ;  /* 0x0001c00a01007387 */ /* 0x0003e80000100a00 */
[----:B------:R-:W2:Y:S01]  /*96d80*/  LDL.LU R9, [R1+0x368] ;  /* 0x0003680001097983 */ /* 0x000ea20000300800 */
[-C--:B0-----:R-:W-:Y:S02]  /*96d90*/  LEA R14, P1, R27, R17.reuse, 0x1 ;  /* 0x000000111b0e7211 */ /* 0x081fe400078208ff */
[----:B------:R-:W-:-:S02]  /*96da0*/  LEA R20, P2, R19, R17, 0x1 ;  /* 0x0000001113147211 */ /* 0x000fc400078408ff */
[-C--:B------:R-:W-:Y:S02]  /*96db0*/  LEA.HI.X.SX32 R15, R27, R16.reuse, 0x1, P1 ;  /* 0x000000101b0f7211 */ /* 0x080fe400008f0eff */
[CC--:B-1----:R-:W-:Y:S02]  /*96dc0*/  LEA R10, P3, R18.reuse, R17.reuse, 0x1 ;  /* 0x00000011120a7211 */ /* 0x0c2fe400078608ff */
        /* <DEDUP_REMOVED lines=8> */
[----:B0-----:R-:W2:Y:S04]  /*96e50*/  LDL.LU R21, [R1+0x384] ;  /* 0x0003840001157983 */ /* 0x001ea80000300800 */
[----:B------:R-:W2:Y:S04]  /*96e60*/  LDL.LU R12, [R1+0x380] ;  /* 0x00038000010c7983 */ /* 0x000ea80000300800 */
[----:B------:R-:W-:Y:S04]  /*96e70*/  STL.64 [R1+0x200], R14 ;  /* 0x0002000e01007387 */ /* 0x000fe80000100a00 */
[----:B------:R-:W2:Y:S01]  /*96e80*/  LDL.LU R20, [R1+0x390] ;  /* 0x0003900001147983 */ /* 0x000ea20000300800 */
[----:B------:R-:W-:-:S04]  /*96e90*/  LEA R10, P2, R25, R17, 0x1 ;  /* 0x00000011190a7211 */ /* 0x000fc800078408ff */
[----:B------:R-:W-:-:S05]  /*96ea0*/  LEA.HI.X.SX32 R11, R25, R16, 0x1, P2 ;  /* 0x00000010190b7211 */ /* 0x000fca00010f0eff */
[----:B------:R-:W-:Y:S04]  /*96eb0*/  STL.64 [R1+0x210], R10 ;  /* 0x0002100a01007387 */ /* 0x000fe80000100a00 */
[----:B------:R-:W2:Y:S01]  /*96ec0*/  LDL.LU R25, [R1+0x394] ;  /* 0x0003940001197983 */ /* 0x000ea20000300800 */
[----:B---3--:R-:W-:-:S04]  /*96ed0*/  LEA R18, P1, R23, R17, 0x1 ;  /* 0x0000001117127211 */ /* 0x008fc800078208ff */
[----:B------:R-:W-:-:S05]  /*96ee0*/  LEA.HI.X.SX32 R19, R23, R16, 0x1, P1 ;  /* 0x0000001017137211 */ /* 0x000fca00008f0eff */
[----:B------:R0:W-:Y:S04]  /*96ef0*/  STL.64 [R1+0x218], R18 ;  /* 0x0002181201007387 */ /* 0x0001e80000100a00 */
[----:B0-----:R-:W3:Y:S04]  /*96f00*/  LDL.LU R18, [R1+0x398] ;  /* 0x0003980001127983 */ /* 0x001ee80000300800 */
[----:B------:R-:W3:Y:S01]  /*96f10*/  LDL.LU R19, [R1+0x39c] ;  /* 0x00039c0001137983 */ /* 0x000ee20000300800 */
[----:B----4-:R-:W-:-:S04]  /*96f20*/  LEA R14, P3, R8, R17, 0x1 ;  /* 0x00000011080e7211 */ /* 0x010fc800078608ff */
[----:B------:R-:W-:Y:S02]  /*96f30*/  LEA.HI.X.SX32 R15, R8, R16, 0x1, P3 ;  /* 0x00000010080f7211 */ /* 0x000fe400018f0eff */
[----:B------:R-:W4:Y:S01]  /*96f40*/  LDL.LU R8, [R1+0x3b8] ;  /* 0x0003b80001087983 */ /* 0x000f220000300800 */
[----:B------:R-:W-:-:S03]  /*96f50*/  LEA R10, P2, R22, R17, 0x1 ;  /* 0x00000011160a7211 */ /* 0x000fc600078408ff */
[----:B------:R0:W-:Y:S01]  /*96f60*/  STL.64 [R1+0x220], R14 ;  /* 0x0002200e01007387 */ /* 0x0001e20000100a00 */
[----:B------:R-:W-:Y:S02]  /*96f70*/  LEA.HI.X.SX32 R11, R22, R16, 0x1, P2 ;  /* 0x00000010160b7211 */ /* 0x000fe400010f0eff */
[----:B--2---:R-:W-:-:S03]  /*96f80*/  LEA R22, P2, R24, R17, 0x1 ;  /* 0x0000001118167211 */ /* 0x004fc600078408ff */
[----:B------:R1:W-:Y:S01]  /*96f90*/  STL.64 [R1+0x228], R10 ;  /* 0x0002280a01007387 */ /* 0x0003e20000100a00 */
[----:B0-----:R-:W-:-:S04]  /*96fa0*/  LEA R14, P1, R26, R17, 0x1 ;  /* 0x000000111a0e7211 */ /* 0x001fc800078208ff */
[-C--:B------:R-:W-:Y:S02]  /*96fb0*/  LEA.HI.X.SX32 R15, R26, R16.reuse, 0x1, P1 ;  /* 0x000000101a0f7211 */ /* 0x080fe400008f0eff */
[C---:B-1----:R-:W-:Y:S02]  /*96fc0*/  LEA R10, P3, R13.reuse, R17, 0x1 ;  /* 0x000000110d0a7211 */ /* 0x042fe400078608ff */
[-C--:B------:R-:W-:Y:S01]  /*96fd0*/  LEA.HI.X.SX32 R23, R24, R16.reuse, 0x1, P2 ;  /* 0x0000001018177211 */ /* 0x080fe200010f0eff */
[----:B------:R0:W-:Y:S01]  /*96fe0*/  STL.64 [R1+0x230], R14 ;  /* 0x0002300e01007387 */ /* 0x0001e20000100a00 */
[----:B------:R-:W-:-:S03]  /*96ff0*/  LEA.HI.X.SX32 R11, R13, R16, 0x1, P3 ;  /* 0x000000100d0b7211 */ /* 0x000fc600018f0eff */
[----:B------:R-:W2:Y:S04]  /*97000*/  LDL.LU R26, [R1+0x3bc] ;  /* 0x0003bc00011a7983 */ /* 0x000ea80000300800 */
[----:B------:R1:W-:Y:S04]  /*97010*/  STL.64 [R1+0x248], R10 ;  /* 0x0002480a01007387 */ /* 0x0003e80000100a00 */
        /* <DEDUP_REMOVED lines=9> */
[----:B------:R1:W-:Y:S04]  /*970b0*/  STL.64 [R1+0x258], R10 ;  /* 0x0002580a01007387 */ /* 0x0003e80000100a00 */
[----:B------:R-:W2:Y:S01]  /*970c0*/  LDL.LU R28, [R1+0x3cc] ;  /* 0x0003cc00011c7983 */ /* 0x000ea20000300800 */
[CC--:B------:R-:W-:Y:S02]  /*970d0*/  LEA R22, P1, R21.reuse, R17.reuse, 0x1 ;  /* 0x0000001115167211 */ /* 0x0c0fe400078208ff */
[C---:B0-----:R-:W-:Y:S02]  /*970e0*/  LEA R14, P3, R12.reuse, R17, 0x1 ;  /* 0x000000110c0e7211 */ /* 0x041fe400078608ff */
[-C--:B------:R-:W-:Y:S02]  /*970f0*/  LEA.HI.X.SX32 R23, R21, R16.reuse, 0x1, P1 ;  /* 0x0000001015177211 */ /* 0x080fe400008f0eff */
[----:B------:R-:W-:-:S02]  /*97100*/  LEA.HI.X.SX32 R15, R12, R16, 0x1, P3 ;  /* 0x000000100c0f7211 */ /* 0x000fc400018f0eff */
[----:B------:R-:W2:Y:S01]  /*97110*/  LDL.LU R12, [R1+0x3e8] ;  /* 0x0003e800010c7983 */ /* 0x000ea20000300800 */
[----:B-1----:R-:W-:-:S03]  /*97120*/  LEA R10, P2, R20, R17, 0x1 ;  /* 0x00000011140a7211 */ /* 0x002fc600078408ff */
[----:B------:R-:W-:Y:S01]  /*97130*/  STL.64 [R1+0x260], R22 ;  /* 0x0002601601007387 */ /* 0x000fe20000100a00 */
[----:B------:R-:W-:-:S03]  /*97140*/  LEA.HI.X.SX32 R11, R20, R16, 0x1, P2 ;  /* 0x00000010140b7211 */ /* 0x000fc600010f0eff */
[----:B------:R0:W-:Y:S04]  /*97150*/  STL.64 [R1+0x268], R14 ;  /* 0x0002680e01007387 */ /* 0x0001e80000100a00 */
[----:B------:R-:W2:Y:S04]  /*97160*/  LDL.LU R21, [R1+0x3d4] ;  /* 0x0003d40001157983 */ /* 0x000ea80000300800 */
[----:B------:R-:W2:Y:S01]  /*97170*/  LDL.LU R20, [R1+0x3d0] ;  /* 0x0003d00001147983 */ /* 0x000ea20000300800 */
[----:B0-----:R-:W-:-:S03]  /*97180*/  LEA R14, P1, R25, R17, 0x1 ;  /* 0x00000011190e7211 */ /* 0x001fc600078208ff */
[----:B------:R3:W-:Y:S01]  /*97190*/  STL.64 [R1+0x280], R10 ;  /* 0x0002800a01007387 */ /* 0x0007e20000100a00 */
[----:B------:R-:W-:-:S05]  /*971a0*/  LEA.HI.X.SX32 R15, R25, R16, 0x1, P1 ;  /* 0x00000010190f7211 */ /* 0x000fca00008f0eff */
[----:B------:R4:W-:Y:S01]  /*971b0*/  STL.64 [R1+0x288], R14 ;  /* 0x0002880e01007387 */ /* 0x0009e20000100a00 */
[CC--:B---3--:R-:W-:Y:S02]  /*971c0*/  LEA R10, P3, R18.reuse, R17.reuse, 0x1 ;  /* 0x00000011120a7211 */ /* 0x0c8fe400078608ff */
[C---:B------:R-:W-:Y:S02]  /*971d0*/  LEA R22, P2, R19.reuse, R17, 0x1 ;  /* 0x0000001113167211 */ /* 0x040fe400078408ff */
[-C--:B------:R-:W-:Y:S02]  /*971e0*/  LEA.HI.X.SX32 R11, R18, R16.reuse, 0x1, P3 ;  /* 0x00000010120b7211 */ /* 0x080fe400018f0eff */
[----:B------:R-:W-:-:S05]  /*971f0*/  LEA.HI.X.SX32 R23, R19, R16, 0x1, P2 ;  /* 0x0000001013177211 */ /* 0x000fca00010f0eff */
[----:B------:R-:W-:Y:S04]  /*97200*/  STL.64 [R1+0x290], R22 ;  /* 0x0002901601007387 */ /* 0x000fe80000100a00 */
[----:B------:R-:W3:Y:S04]  /*97210*/  LDL.LU R25, [R1+0x3ec] ;  /* 0x0003ec0001197983 */ /* 0x000ee80000300800 */
[----:B------:R2:W-:Y:S04]  /*97220*/  STL.64 [R1+0x298], R10 ;  /* 0x0002980a01007387 */ /* 0x0005e80000100a00 */
[----:B------:R-:W3:Y:S04]  /*97230*/  LDL.LU R19, [R1+0x40c] ;  /* 0x00040c0001137983 */ /* 0x000ee80000300800 */
[----:B------:R-:W3:Y:S01]  /*97240*/  LDL.LU R18, [R1+0x408] ;  /* 0x0004080001127983 */ /* 0x000ee20000300800 */
[----:B----4-:R-:W-:-:S04]  /*97250*/  LEA R14, P1, R8, R17, 0x1 ;  /* 0x00000011080e7211 */ /* 0x010fc800078208ff */
[----:B------:R-:W-:Y:S02]  /*97260*/  LEA.HI.X.SX32 R15, R8, R16, 0x1, P1 ;  /* 0x00000010080f7211 */ /* 0x000fe400008f0eff */
[----:B------:R-:W4:Y:S01]  /*97270*/  LDL.LU R8, [R1+0x410] ;  /* 0x0004100001087983 */ /* 0x000f220000300800 */
[----:B--2---:R-:W-:-:S03]  /*97280*/  LEA R10, P2, R26, R17, 0x1 ;  /* 0x000000111a0a7211 */ /* 0x004fc600078408ff */
[----:B------:R0:W-:Y:S01]  /*97290*/  STL.64 [R1+0x2a0], R14 ;  /* 0x0002a00e01007387 */ /* 0x0001e20000100a00 */
[----:B------:R-:W-:-:S05]  /*972a0*/  LEA.HI.X.SX32 R11, R26, R16, 0x1, P2 ;  /* 0x000000101a0b7211 */ /* 0x000fca00010f0eff */
[----:B------:R1:W-:Y:S01]  /*972b0*/  STL.64 [R1+0x2a8], R10 ;  /* 0x0002a80a01007387 */ /* 0x0003e20000100a00 */
[----:B------:R-:W-:-:S03]  /*972c0*/  LEA R22, P1, R24, R17, 0x1 ;  /* 0x0000001118167211 */ /* 0x000fc600078208ff */
[----:B------:R-:W2:Y:S01]  /*972d0*/  LDL.LU R27, [R1+0x414] ;  /* 0x00041400011b7983 */ /* 0x000ea20000300800 */
[CC--:B0-----:R-:W-:Y:S02]  /*972e0*/  LEA R14, P3, R13.reuse, R17.reuse, 0x1 ;  /* 0x000000110d0e7211 */ /* 0x0c1fe400078608ff */
[-C--:B------:R-:W-:Y:S02]  /*972f0*/  LEA.HI.X.SX32 R23, R24, R16.reuse, 0x1, P1 ;  /* 0x0000001018177211 */ /* 0x080fe400008f0eff */
[-C--:B------:R-:W-:Y:S02]  /*97300*/  LEA.HI.X.SX32 R15, R13, R16.reuse, 0x1, P3 ;  /* 0x000000100d0f7211 */ /* 0x080fe400018f0eff */
[C---:B-1----:R-:W-:Y:S01]  /*97310*/  LEA R10, P2, R9.reuse, R17, 0x1 ;  /* 0x00000011090a7211 */ /* 0x042fe200078408ff */
[----:B------:R-:W-:Y:S04]  /*97320*/  STL.64 [R1+0x2b0], R22 ;  /* 0x0002b01601007387 */ /* 0x000fe80000100a00 */
        /* <DEDUP_REMOVED lines=9> */
[----:B------:R1:W-:Y:S01]  /*973c0*/  STL.64 [R1+0x2d0], R14 ;  /* 0x0002d00e01007387 */ /* 0x0003e20000100a00 */
[CC--:B------:R-:W-:Y:S02]  /*973d0*/  LEA R22, P2, R21.reuse, R17.reuse, 0x1 ;  /* 0x0000001115167211 */ /* 0x0c0fe400078408ff */
[C---:B0-----:R-:W-:Y:S02]  /*973e0*/  LEA R10, P3, R20.reuse, R17, 0x1 ;  /* 0x00000011140a7211 */ /* 0x041fe400078608ff */
[-C--:B------:R-:W-:Y:S02]  /*973f0*/  LEA.HI.X.SX32 R23, R21, R16.reuse, 0x1, P2 ;  /* 0x0000001015177211 */ /* 0x080fe400010f0eff */
[----:B------:R-:W-:-:S03]  /*97400*/  LEA.HI.X.SX32 R11, R20, R16, 0x1, P3 ;  /* 0x00000010140b7211 */ /* 0x000fc600018f0eff */
[----:B------:R-:W-:Y:S04]  /*97410*/  STL.64 [R1+0x2d8], R22 ;  /* 0x0002d81601007387 */ /* 0x000fe80000100a00 */
[----:B------:R3:W-:Y:S04]  /*97420*/  STL.64 [R1+0x2e0], R10 ;  /* 0x0002e00a01007387 */ /* 0x0007e80000100a00 */
[----:B------:R-:W2:Y:S01]  /*97430*/  LDL.LU R21, [R1+0x44c] ;  /* 0x00044c0001157983 */ /* 0x000ea20000300800 */
[----:B-1----:R-:W-:-:S03]  /*97440*/  LEA R14, P1, R12, R17, 0x1 ;  /* 0x000000110c0e7211 */ /* 0x002fc600078208ff */
[----:B------:R-:W2:Y:S01]  /*97450*/  LDL.LU R20, [R1+0x448] ;  /* 0x0004480001147983 */ /* 0x000ea20000300800 */
[----:B------:R-:W-:-:S03]  /*97460*/  LEA.HI.X.SX32 R15, R12, R16, 0x1, P1 ;  /* 0x000000100c0f7211 */ /* 0x000fc600008f0eff */
[----:B------:R-:W2:Y:S04]  /*97470*/  LDL.LU R12, [R1+0x450] ;  /* 0x00045000010c7983 */ /* 0x000ea80000300800 */
[----:B------:R0:W-:Y:S01]  /*97480*/  STL.64 [R1+0x2e8], R14 ;  /* 0x0002e80e01007387 */ /* 0x0001e20000100a00 */
[----:B---3--:R-:W-:-:S04]  /*97490*/  LEA R10, P2, R25, R17, 0x1 ;  /* 0x00000011190a7211 */ /* 0x008fc800078408ff */
[-C--:B------:R-:W-:Y:S02]  /*974a0*/  LEA.HI.X.SX32 R11, R25, R16.reuse, 0x1, P2 ;  /* 0x00000010190b7211 */ /* 0x080fe400010f0eff */
[----:B------:R-:W3:Y:S01]  /*974b0*/  LDL.LU R25, [R1+0x454] ;  /* 0x0004540001197983 */ /* 0x000ee20000300800 */
[CC--:B------:R-:W-:Y:S02]  /*974c0*/  LEA R22, P1, R19.reuse, R17.reuse, 0x1 ;  /* 0x0000001113167211 */ /* 0x0c0fe400078208ff */
[CC--:B0-----:R-:W-:Y:S02]  /*974d0*/  LEA R14, P3, R18.reuse, R17.reuse, 0x1 ;  /* 0x00000011120e7211 */ /* 0x0c1fe400078608ff */
[-C--:B------:R-:W-:Y:S02]  /*974e0*/  LEA.HI.X.SX32 R23, R19, R16.reuse, 0x1, P1 ;  /* 0x0000001013177211 */ /* 0x080fe400008f0eff */
[----:B------:R-:W-:Y:S01]  /*974f0*/  LEA.HI.X.SX32 R15, R18, R16, 0x1, P3 ;  /* 0x00000010120f7211 */ /* 0x000fe200018f0eff */
[----:B------:R4:W-:Y:S04]  /*97500*/  STL.64 [R1+0x2f0], R10 ;  /* 0x0002f00a01007387 */ /* 0x0009e80000100a00 */
[----:B------:R2:W-:Y:S04]  /*97510*/  STL.64 [R1+0x300], R14 ;  /* 0x0003000e01007387 */ /* 0x0005e80000100a00 */
[----:B------:R0:W-:Y:S04]  /*97520*/  STL.64 [R1+0x2f8], R22 ;  /* 0x0002f81601007387 */ /* 0x0001e80000100a00 */
[----:B------:R-:W3:Y:S01]  /*97530*/  LDL.LU R19, [R1+0x45c] ;  /* 0x00045c0001137983 */ /* 0x000ee20000300800 */
[----:B----4-:R-:W-:-:S04]  /*97540*/  LEA R10, P2, R8, R17, 0x1 ;  /* 0x00000011080a7211 */ /* 0x010fc800078408ff */
[----:B------:R-:W-:Y:S02]  /*97550*/  LEA.HI.X.SX32 R11, R8, R16, 0x1, P2 ;  /* 0x00000010080b7211 */ /* 0x000fe400010f0eff */
[----:B------:R-:W4:Y:S01]  /*97560*/  LDL.LU R8, [R1+0x458] ;  /* 0x0004580001087983 */ /* 0x000f220000300800 */
[----:B--2---:R-:W-:-:S03]  /*97570*/  LEA R14, P1, R27, R17, 0x1 ;  /* 0x000000111b0e7211 */ /* 0x004fc600078208ff */
[----:B------:R-:W2:Y:S01]  /*97580*/  LDL.LU R18, [R1+0x468] ;  /* 0x0004680001127983 */ /* 0x000ea20000300800 */
[----:B------:R-:W-:-:S03]  /*97590*/  LEA.HI.X.SX32 R15, R27, R16, 0x1, P1 ;  /* 0x000000101b0f7211 */ /* 0x000fc600008f0eff */
[----:B------:R1:W-:Y:S04]  /*975a0*/  STL.64 [R1+0x308], R10 ;  /* 0x0003080a01007387 */ /* 0x0003e80000100a00 */
[----:B------:R-:W2:Y:S04]  /*975b0*/  LDL.LU R27, [R1+0x46c] ;  /* 0x00046c00011b7983 */ /* 0x000ea80000300800 */
[----:B------:R1:W-:Y:S01]  /*975c0*/  STL.64 [R1+0x310], R14 ;  /* 0x0003100e01007387 */ /* 0x0003e20000100a00 */
[-C--:B0-----:R-:W-:Y:S02]  /*975d0*/  LEA R22, P2, R26, R17.reuse, 0x1 ;  /* 0x000000111a167211 */ /* 0x081fe400078408ff */
[----:B-1----:R-:W-:-:S02]  /*975e0*/  LEA R10, P3, R13, R17, 0x1 ;  /* 0x000000110d0a7211 */ /* 0x002fc400078608ff */
[-C--:B------:R-:W-:Y:S02]  /*975f0*/  LEA.HI.X.SX32 R23, R26, R16.reuse, 0x1, P2 ;  /* 0x000000101a177211 */ /* 0x080fe400010f0eff */
[----:B------:R-:W-:Y:S02]  /*97600*/  LEA R14, P1, R9, R17, 0x1 ;  /* 0x00000011090e7211 */ /* 0x000fe400078208ff */
[-C--:B------:R-:W-:Y:S02]  /*97610*/  LEA.HI.X.SX32 R11, R13, R16.reuse, 0x1, P3 ;  /* 0x000000100d0b7211 */ /* 0x080fe400018f0eff */
[----:B------:R-:W-:-:S03]  /*97620*/  LEA.HI.X.SX32 R15, R9, R16, 0x1, P1 ;  /* 0x00000010090f7211 */ /* 0x000fc600008f0eff */
[----:B------:R0:W-:Y:S04]  /*97630*/  STL.64 [R1+0x320], R10 ;  /* 0x0003200a01007387 */ /* 0x0001e80000100a00 */
[----:B------:R1:W-:Y:S04]  /*97640*/  STL.64 [R1+0x318], R22 ;  /* 0x0003181601007387 */ /* 0x0003e80000100a00 */
[----:B------:R1:W-:Y:S04]  /*97650*/  STL.64 [R1+0x328], R14 ;  /* 0x0003280e01007387 */ /* 0x0003e80000100a00 */
[----:B------:R-:W2:Y:S04]  /*97660*/  LDL.LU R26, [R1+0x48c] ;  /* 0x00048c00011a7983 */ /* 0x000ea80000300800 */
[----:B------:R-:W2:Y:S01]  /*97670*/  LDL.LU R13, [R1+0x488] ;  /* 0x00048800010d7983 */ /* 0x000ea20000300800 */
[----:B0-----:R-:W-:Y:S01]  /*97680*/  LEA R10, P2, R24, R17, 0x1 ;  /* 0x00000011180a7211 */ /* 0x001fe200078408ff */
[----:B------:R-:W-:-:S02]  /*97690*/  IMAD.MOV.U32 R9, RZ, RZ, R7 ;  /* 0x000000ffff097224 */ /* 0x000fc400078e0007 */
[----:B------:R-:W2:Y:S01]  /*976a0*/  LDL.LU R7, [R1+0x490] ;  /* 0x0004900001077983 */ /* 0x000ea20000300800 */
[----:B------:R-:W-:-:S05]  /*976b0*/  LEA.HI.X.SX32 R11, R24, R16, 0x1, P2 ;  /* 0x00000010180b7211 */ /* 0x000fca00010f0eff */
[----:B------:R0:W-:Y:S04]  /*976c0*/  STL.64 [R1+0x330], R10 ;  /* 0x0003300a01007387 */ /* 0x0001e80000100a00 */
[----:B------:R-:W2:Y:S01]  /*976d0*/  LDL.LU R24, [R1+0x494] ;  /* 0x0004940001187983 */ /* 0x000ea20000300800 */
[CC--:B-1----:R-:W-:Y:S02]  /*976e0*/  LEA R22, P1, R21.reuse, R17.reuse, 0x1 ;  /* 0x0000001115167211 */ /* 0x0c2fe400078208ff */
[C---:B------:R-:W-:Y:S02]  /*976f0*/  LEA R14, P3, R20.reuse, R17, 0x1 ;  /* 0x00000011140e7211 */ /* 0x040fe400078608ff */
[-C--:B------:R-:W-:Y:S02]  /*97700*/  LEA.HI.X.SX32 R23, R21, R16.reuse, 0x1, P1 ;  /* 0x0000001015177211 */ /* 0x080fe400008f0eff */
[----:B------:R-:W-:-:S02]  /*97710*/  LEA.HI.X.SX32 R15, R20, R16, 0x1, P3 ;  /* 0x00000010140f7211 */ /* 0x000fc400018f0eff */
[----:B0-----:R-:W-:-:S03]  /*97720*/  LEA R10, P2, R12, R17, 0x1 ;  /* 0x000000110c0a7211 */ /* 0x001fc600078408ff */
[----:B------:R3:W-:Y:S01]  /*97730*/  STL.64 [R1+0x348], R14 ;  /* 0x0003480e01007387 */ /* 0x0007e20000100a00 */
[----:B------:R-:W-:-:S03]  /*97740*/  LEA.HI.X.SX32 R11, R12, R16, 0x1, P2 ;  /* 0x000000100c0b7211 */ /* 0x000fc600010f0eff */
[----:B------:R0:W-:Y:S04]  /*97750*/  STL.64 [R1+0x338], R22 ;  /* 0x0003381601007387 */ /* 0x0001e80000100a00 */
[----:B------:R-:W2:Y:S04]  /*97760*/  LDL.LU R21, [R1+0x49c] ;  /* 0x00049c0001157983 */ /* 0x000ea80000300800 */
[----:B------:R-:W2:Y:S04]  /*97770*/  LDL.LU R20, [R1+0x498] ;  /* 0x0004980001147983 */ /* 0x000ea80000300800 */
[----:B------:R4:W-:Y:S04]  /*97780*/  STL.64 [R1+0x350], R10 ;  /* 0x0003500a01007387 */ /* 0x0009e80000100a00 */
[----:B------:R-:W2:Y:S01]  /*97790*/  LDL.LU R12, [R1+0x4a0] ;  /* 0x0004a000010c7983 */ /* 0x000ea20000300800 */
[----:B---3--:R-:W-:-:S04]  /*977a0*/  LEA R14, P1, R25, R17, 0x1 ;  /* 0x00000011190e7211 */ /* 0x008fc800078208ff */
[----:B------:R-:W-:-:S05]  /*977b0*/  LEA.HI.X.SX32 R15, R25, R16, 0x1, P1 ;  /* 0x00000010190f7211 */ /* 0x000fca00008f0eff */
[----:B------:R-:W-:Y:S04]  /*977c0*/  STL.64 [R1+0x358], R14 ;  /* 0x0003580e01007387 */ /* 0x000fe80000100a00 */
[----:B------:R-:W3:Y:S01]  /*977d0*/  LDL.LU R25, [R1+0x4a4] ;  /* 0x0004a40001197983 */ /* 0x000ee20000300800 */
[----:B0-----:R-:W-:-:S04]  /*977e0*/  LEA R22, P2, R19, R17, 0x1 ;  /* 0x0000001113167211 */ /* 0x001fc800078408ff */
[----:B------:R-:W-:Y:S02]  /*977f0*/  LEA.HI.X.SX32 R23, R19, R16, 0x1, P2 ;  /* 0x0000001013177211 */ /* 0x000fe400010f0eff */
[----:B----4-:R-:W-:-:S03]  /*97800*/  LEA R10, P3, R8, R17, 0x1 ;  /* 0x00000011080a7211 */ /* 0x010fc600078608ff */
[----:B------:R0:W-:Y:S01]  /*97810*/  STL.64 [R1+0x360], R22 ;  /* 0x0003601601007387 */ /* 0x0001e20000100a00 */
[----:B------:R-:W-:-:S03]  /*97820*/  LEA.HI.X.SX32 R11, R8, R16, 0x1, P3 ;  /* 0x00000010080b7211 */ /* 0x000fc600018f0eff */
[----:B0-----:R-:W4:Y:S04]  /*97830*/  LDL.LU R23, [R1+0x4c4] ;  /* 0x0004c40001177983 */ /* 0x001f280000300800 */
[----:B------:R-:W4:Y:S01]  /*97840*/  LDL.LU R8, [R1+0x4c0] ;  /* 0x0004c00001087983 */ /* 0x000f220000300800 */
[----:B--2---:R-:W-:-:S03]  /*97850*/  LEA R14, P1, R18, R17, 0x1 ;  /* 0x00000011120e7211 */ /* 0x004fc600078208ff */
[----:B------:R0:W-:Y:S01]  /*97860*/  STL.64 [R1+0x368], R10 ;  /* 0x0003680a01007387 */ /* 0x0001e20000100a00 */
[----:B------:R-:W-:-:S05]  /*97870*/  LEA.HI.X.SX32 R15, R18, R16, 0x1, P1 ;  /* 0x00000010120f7211 */ /* 0x000fca00008f0eff */
[----:B------:R1:W-:Y:S04]  /*97880*/  STL.64 [R1+0x380], R14 ;  /* 0x0003800e01007387 */ /* 0x0003e80000100a00 */
[----:B------:R-:W2:Y:S01]  /*97890*/  LDL.LU R22, [R1+0x4c8] ;  /* 0x0004c80001167983 */ /* 0x000ea20000300800 */
[----:B0-----:R-:W-:-:S04]  /*978a0*/  LEA R10, P2, R27, R17, 0x1 ;  /* 0x000000111b0a7211 */ /* 0x001fc800078408ff */
[----:B------:R-:W-:Y:S02]  /*978b0*/  LEA.HI.X.SX32 R11, R27, R16, 0x1, P2 ;  /* 0x000000101b0b7211 */ /* 0x000fe400010f0eff */
[----:B------:R-:W-:-:S04]  /*978c0*/  LEA R18, P1, R26, R17, 0x1 ;  /* 0x000000111a127211 */ /* 0x000fc800078208ff */
[-C--:B------:R-:W-:Y:S02]  /*978d0*/  LEA.HI.X.SX32 R19, R26, R16.reuse, 0x1, P1 ;  /* 0x000000101a137211 */ /* 0x080fe400008f0eff */
[CC--:B-1----:R-:W-:Y:S01]  /*978e0*/  LEA R14, P3, R13.reuse, R17.reuse, 0x1 ;  /* 0x000000110d0e7211 */ /* 0x0c2fe200078608ff */
[----:B------:R-:W-:Y:S03]  /*978f0*/  STL.64 [R1+0x390], R10 ;  /* 0x0003900a01007387 */ /* 0x000fe60000100a00 */
[----:B------:R-:W-:Y:S01]  /*97900*/  LEA.HI.X.SX32 R15, R13, R16, 0x1, P3 ;  /* 0x000000100d0f7211 */ /* 0x000fe200018f0eff */
[----:B------:R0:W-:Y:S04]  /*97910*/  STL.64 [R1+0x398], R18 ;  /* 0x0003981201007387 */ /* 0x0001e80000100a00 */
[----:B0-----:R-:W2:Y:S01]  /*97920*/  LDL.LU R19, [R1+0x4cc] ;  /* 0x0004cc0001137983 */ /* 0x001ea20000300800 */
[----:B------:R-:W-:-:S03]  /*97930*/  LEA R10, P2, R7, R17, 0x1 ;  /* 0x00000011070a7211 */ /* 0x000fc600078408ff */
[----:B------:R0:W-:Y:S04]  /*97940*/  STL.64 [R1+0x8], R14 ;  /* 0x0000080e01007387 */ /* 0x0001e80000100a00 */
[----:B------:R-:W2:Y:S01]  /*97950*/  LDL.LU R13, [R1+0x4d4] ;  /* 0x0004d400010d7983 */ /* 0x000ea20000300800 */
[----:B------:R-:W-:-:S03]  /*97960*/  LEA.HI.X.SX32 R11, R7, R16, 0x1, P2 ;  /* 0x00000010070b7211 */ /* 0x000fc600010f0eff */
[----:B------:R-:W2:Y:S01]  /*97970*/  LDL.LU R18, [R1+0x4d0] ;  /* 0x0004d00001127983 */ /* 0x000ea20000300800 */
[----:B0-----:R-:W-:-:S03]  /*97980*/  LEA R14, P1, R24, R17, 0x1 ;  /* 0x00000011180e7211 */ /* 0x001fc600078208ff */
[----:B------:R-:W2:Y:S01]  /*97990*/  LDL.LU R7, [R1+0x4e0] ;  /* 0x0004e00001077983 */ /* 0x000ea20000300800 */
[----:B------:R-:W-:-:S03]  /*979a0*/  LEA.HI.X.SX32 R15, R24, R16, 0x1, P1 ;  /* 0x00000010180f7211 */ /* 0x000fc600008f0eff */
[----:B------:R0:W-:Y:S01]  /*979b0*/  STL.64 [R1+0x3b8], R10 ;  /* 0x0003b80a01007387 */ /* 0x0001e20000100a00 */
[----:B------:R-:W-:-:S03]  /*979c0*/  LEA R26, P2, R21, R17, 0x1 ;  /* 0x00000011151a7211 */ /* 0x000fc600078408ff */
[----:B------:R1:W-:Y:S01]  /*979d0*/  STL.64 [R1+0x3c0], R14 ;  /* 0x0003c00e01007387 */ /* 0x0003e20000100a00 */
[----:B------:R-:W-:-:S03]  /*979e0*/  LEA.HI.X.SX32 R27, R21, R16, 0x1, P2 ;  /* 0x00000010151b7211 */ /* 0x000fc600010f0eff */
[----:B------:R-:W2:Y:S01]  /*979f0*/  LDL.LU R21, [R1+0x4e4] ;  /* 0x0004e40001157983 */ /* 0x000ea20000300800 */
[----:B0-----:R-:W-:-:S03]  /*97a00*/  LEA R10, P3, R20, R17, 0x1 ;  /* 0x00000011140a7211 */ /* 0x001fc600078608ff */
[----:B------:R-:W2:Y:S01]  /*97a10*/  LDL.LU R24, [R1+0x4e8] ;  /* 0x0004e80001187983 */ /* 0x000ea20000300800 */
[-C--:B------:R-:W-:Y:S02]  /*97a20*/  LEA.HI.X.SX32 R11, R20, R16.reuse, 0x1, P3 ;  /* 0x00000010140b7211 */ /* 0x080fe400018f0eff */
[CC--:B-1----:R-:W-:Y:S01]  /*97a30*/  LEA R14, P1, R12.reuse, R17.reuse, 0x1 ;  /* 0x000000110c0e7211 */ /* 0x0c2fe200078208ff */
[----:B------:R-:W-:Y:S03]  /*97a40*/  STL.64 [R1+0x3d0], R26 ;  /* 0x0003d01a01007387 */ /* 0x000fe60000100a00 */
[----:B------:R-:W-:Y:S01]  /*97a50*/  LEA.HI.X.SX32 R15, R12, R16, 0x1, P1 ;  /* 0x000000100c0f7211 */ /* 0x000fe200008f0eff */
[----:B------:R-:W2:Y:S04]  /*97a60*/  LDL.LU R20, [R1+0x4f0] ;  /* 0x0004f00001147983 */ /* 0x000ea80000300800 */
[----:B------:R3:W-:Y:S04]  /*97a70*/  STL.64 [R1+0x3c8], R10 ;  /* 0x0003c80a01007387 */ /* 0x0007e80000100a00 */
[----:B------:R-:W2:Y:S04]  /*97a80*/  LDL.LU R12, [R1+0x4ec] ;  /* 0x0004ec00010c7983 */ /* 0x000ea80000300800 */
[----:B------:R4:W-:Y:S01]  /*97a90*/  STL.64 [R1+0x3e8], R14 ;  /* 0x0003e80e01007387 */ /* 0x0009e20000100a00 */
[----:B---3--:R-:W-:-:S04]  /*97aa0*/  LEA R10, P2, R25, R17, 0x1 ;  /* 0x00000011190a7211 */ /* 0x008fc800078408ff */
[----:B------:R-:W-:-:S05]  /*97ab0*/  LEA.HI.X.SX32 R11, R25, R16, 0x1, P2 ;  /* 0x00000010190b7211 */ /* 0x000fca00010f0eff */
[----:B------:R2:W-:Y:S01]  /*97ac0*/  STL.64 [R1+0x408], R10 ;  /* 0x0004080a01007387 */ /* 0x0005e20000100a00 */
[----:B----4-:R-:W-:-:S04]  /*97ad0*/  LEA R14, P3, R8, R17, 0x1 ;  /* 0x00000011080e7211 */ /* 0x010fc800078608ff */
[----:B------:R-:W-:Y:S02]  /*97ae0*/  LEA.HI.X.SX32 R15, R8, R16, 0x1, P3 ;  /* 0x00000010080f7211 */ /* 0x000fe400018f0eff */
[----:B------:R-:W3:Y:S01]  /*97af0*/  LDL.LU R8, [R1+0x4f4] ;  /* 0x0004f40001087983 */ /* 0x000ee20000300800 */
[----:B------:R-:W-:-:S04]  /*97b00*/  LEA R26, P1, R23, R17, 0x1 ;  /* 0x00000011171a7211 */ /* 0x000fc800078208ff */
[----:B------:R-:W-:Y:S02]  /*97b10*/  LEA.HI.X.SX32 R27, R23, R16, 0x1, P1 ;  /* 0x00000010171b7211 */ /* 0x000fe400008f0eff */
[----:B--2---:R-:W-:-:S03]  /*97b20*/  LEA R10, P2, R22, R17, 0x1 ;  /* 0x00000011160a7211 */ /* 0x004fc600078408ff */
[----:B------:R0:W-:Y:S04]  /*97b30*/  STL.64 [R1+0x418], R26 ;  /* 0x0004181a01007387 */ /* 0x0001e80000100a00 */
[----:B------:R1:W-:Y:S01]  /*97b40*/  STL.64 [R1+0x410], R14 ;  /* 0x0004100e01007387 */ /* 0x0003e20000100a00 */
[----:B------:R-:W-:-:S03]  /*97b50*/  LEA.HI.X.SX32 R11, R22, R16, 0x1, P2 ;  /* 0x00000010160b7211 */ /* 0x000fc600010f0eff */
[----:B0-----:R-:W2:Y:S04]  /*97b60*/  LDL.LU R27, [R1+0x4fc] ;  /* 0x0004fc00011b7983 */ /* 0x001ea80000300800 */
[----:B------:R-:W4:Y:S04]  /*97b70*/  LDL.LU R23, [R1+0x4f8] ;  /* 0x0004f80001177983 */ /* 0x000f280000300800 */
[----:B------:R-:W2:Y:S04]  /*97b80*/  LDL.LU R22, [R1+0x518] ;  /* 0x0005180001167983 */ /* 0x000ea80000300800 */
[----:B------:R0:W-:Y:S01]  /*97b90*/  STL.64 [R1+0x440], R10 ;  /* 0x0004400a01007387 */ /* 0x0001e20000100a00 */
[----:B-1----:R-:W-:-:S04]  /*97ba0*/  LEA R14, P1, R19, R17, 0x1 ;  /* 0x00000011130e7211 */ /* 0x002fc800078208ff */
[----:B------:R-:W-:Y:S02]  /*97bb0*/  LEA.HI.X.SX32 R15, R19, R16, 0x1, P1 ;  /* 0x00000010130f7211 */ /* 0x000fe400008f0eff */
[----:B------:R-:W-:-:S03]  /*97bc0*/  LEA R28, P2, R13, R17, 0x1 ;  /* 0x000000110d1c7211 */ /* 0x000fc600078408ff */
[----:B------:R1:W-:Y:S01]  /*97bd0*/  STL.64 [R1+0x448], R14 ;  /* 0x0004480e01007387 */ /* 0x0003e20000100a00 */
[-C--:B------:R-:W-:Y:S02]  /*97be0*/  LEA.HI.X.SX32 R29, R13, R16.reuse, 0x1, P2 ;  /* 0x000000100d1d7211 */ /* 0x080fe400010f0eff */
[CC--:B0-----:R-:W-:Y:S01]  /*97bf0*/  LEA R10, P3, R18.reuse, R17.reuse, 0x1 ;  /* 0x00000011120a7211 */ /* 0x0c1fe200078608ff */
[----:B------:R-:W2:Y:S03]  /*97c00*/  LDL.LU R13, [R1+0x51c] ;  /* 0x00051c00010d7983 */ /* 0x000ea60000300800 */
[----:B------:R-:W-:Y:S01]  /*97c10*/  LEA.HI.X.SX32 R11, R18, R16, 0x1, P3 ;  /* 0x00000010120b7211 */ /* 0x000fe200018f0eff */
[----:B------:R-:W-:Y:S04]  /*97c20*/  STL.64 [R1+0x458], R28 ;  /* 0x0004581c01007387 */ /* 0x000fe80000100a00 */
[----:B------:R-:W2:Y:S01]  /*97c30*/  LDL.LU R26, [R1+0x524] ;  /* 0x00052400011a7983 */ /* 0x000ea20000300800 */
[----:B-1----:R-:W-:-:S03]  /*97c40*/  LEA R14, P1, R7, R17, 0x1 ;  /* 0x00000011070e7211 */ /* 0x002fc600078208ff */
[----:B------:R-:W2:Y:S04]  /*97c50*/  LDL.LU R19, [R1+0x520] ;  /* 0x0005200001137983 */ /* 0x000ea80000300800 */
[----:B------:R0:W-:Y:S04]  /*97c60*/  STL.64 [R1+0x450], R10 ;  /* 0x0004500a01007387 */ /* 0x0001e80000100a00 */
[----:B------:R-:W2:Y:S01]  /*97c70*/  LDL.LU R18, [R1+0x528] ;  /* 0x0005280001127983 */ /* 0x000ea20000300800 */
[----:B------:R-:W-:-:S03]  /*97c80*/  LEA.HI.X.SX32 R15, R7, R16, 0x1, P1 ;  /* 0x00000010070f7211 */ /* 0x000fc600008f0eff */
[----:B------:R-:W2:Y:S01]  /*97c90*/  LDL.LU R7, [R1+0x52c] ;  /* 0x00052c0001077983 */ /* 0x000ea20000300800 */
[----:B0-----:R-:W-:-:S03]  /*97ca0*/  LEA R10, P2, R21, R17, 0x1 ;  /* 0x00000011150a7211 */ /* 0x001fc600078408ff */
        /* <DEDUP_REMOVED lines=8> */
[----:B------:R-:W2:Y:S01]  /*97d30*/  LDL.LU R21, [R1+0x534] ;  /* 0x0005340001157983 */ /* 0x000ea20000300800 */
[----:B0-----:R-:W-:-:S03]  /*97d40*/  LEA R10, P2, R20, R17, 0x1 ;  /* 0x00000011140a7211 */ /* 0x001fc600078408ff */
[----:B------:R-:W2:Y:S01]  /*97d50*/  LDL.LU R12, [R1+0x544] ;  /* 0x00054400010c7983 */ /* 0x000ea20000300800 */
[----:B------:R-:W-:-:S03]  /*97d60*/  LEA.HI.X.SX32 R11, R20, R16, 0x1, P2 ;  /* 0x00000010140b7211 */ /* 0x000fc600010f0eff */
[----:B------:R3:W-:Y:S04]  /*97d70*/  STL.64 [R1+0x490], R14 ;  /* 0x0004900e01007387 */ /* 0x0007e80000100a00 */
[----:B------:R-:W2:Y:S04]  /*97d80*/  LDL.LU R20, [R1+0x564] ;  /* 0x0005640001147983 */ /* 0x000ea80000300800 */
[----:B------:R4:W-:Y:S01]  /*97d90*/  STL.64 [R1+0x4a0], R10 ;  /* 0x0004a00a01007387 */ /* 0x0009e20000100a00 */
[----:B---3--:R-:W-:-:S04]  /*97da0*/  LEA R14, P1, R8, R17, 0x1 ;  /* 0x00000011080e7211 */ /* 0x008fc800078208ff */
[-C--:B------:R-:W-:Y:S02]  /*97db0*/  LEA.HI.X.SX32 R15, R8, R16.reuse, 0x1, P1 ;  /* 0x00000010080f7211 */ /* 0x080fe400008f0eff */
[----:B------:R-:W3:Y:S04]  /*97dc0*/  LDL.LU R8, [R1+0x574] ;  /* 0x0005740001087983 */ /* 0x000ee80000300800 */
[----:B------:R0:W-:Y:S01]  /*97dd0*/  STL.64 [R1+0x4c0], R14 ;  /* 0x0004c00e01007387 */ /* 0x0001e20000100a00 */
[-C--:B----4-:R-:W-:Y:S02]  /*97de0*/  LEA R10, P3, R23, R17.reuse, 0x1 ;  /* 0x00000011170a7211 */ /* 0x090fe400078608ff */
[----:B--2---:R-:W-:Y:S02]  /*97df0*/  LEA R24, P2, R27, R17, 0x1 ;  /* 0x000000111b187211 */ /* 0x004fe400078408ff */
[----:B------:R-:W-:-:S02]  /*97e00*/  LEA.HI.X.SX32 R11, R23, R16, 0x1, P3 ;  /* 0x00000010170b7211 */ /* 0x000fc400018f0eff */
[C---:B0-----:R-:W-:Y:S02]  /*97e10*/  LEA R14, P1, R22.reuse, R17, 0x1 ;  /* 0x00000011160e7211 */ /* 0x041fe400078208ff */
[-C--:B------:R-:W-:Y:S01]  /*97e20*/  LEA.HI.X.SX32 R25, R27, R16.reuse, 0x1, P2 ;  /* 0x000000101b197211 */ /* 0x080fe200010f0eff */
[----:B------:R-:W-:Y:S01]  /*97e30*/  STL.64 [R1+0x4c8], R10 ;  /* 0x0004c80a01007387 */ /* 0x000fe20000100a00 */
[----:B------:R-:W-:-:S03]  /*97e40*/  LEA.HI.X.SX32 R15, R22, R16, 0x1, P1 ;  /* 0x00000010160f7211 */ /* 0x000fc600008f0eff */
[----:B------:R0:W-:Y:S04]  /*97e50*/  STL.64 [R1+0x4d0], R24 ;  /* 0x0004d01801007387 */ /* 0x0001e80000100a00 */
[----:B------:R1:W-:Y:S04]  /*97e60*/  STL.64 [R1+0x4e0], R14 ;  /* 0x0004e00e01007387 */ /* 0x0003e80000100a00 */
[----:B0-----:R-:W2:Y:S01]  /*97e70*/  LDL.LU R25, [R1+0x57c] ;  /* 0x00057c0001197983 */ /* 0x001ea20000300800 */
[----:B------:R-:W-:-:S04]  /*97e80*/  LEA R10, P2, R13, R17, 0x1 ;  /* 0x000000110d0a7211 */ /* 0x000fc800078408ff */
[----:B------:R-:W-:Y:S02]  /*97e90*/  LEA.HI.X.SX32 R11, R13, R16, 0x1, P2 ;  /* 0x000000100d0b7211 */ /* 0x000fe400010f0eff */
[----:B------:R-:W4:Y:S01]  /*97ea0*/  LDL.LU R13, [R1+0x584] ;  /* 0x00058400010d7983 */ /* 0x000f220000300800 */
[----:B------:R-:W-:-:S03]  /*97eb0*/  LEA R22, P1, R26, R17, 0x1 ;  /* 0x000000111a167211 */ /* 0x000fc600078208ff */
[----:B------:R-:W4:Y:S01]  /*97ec0*/  LDL.LU R24, [R1+0x5a4] ;  /* 0x0005a40001187983 */ /* 0x000f220000300800 */
[----:B-1----:R-:W-:-:S03]  /*97ed0*/  LEA R14, P3, R19, R17, 0x1 ;  /* 0x00000011130e7211 */ /* 0x002fc600078608ff */
[----:B------:R0:W-:Y:S01]  /*97ee0*/  STL.64 [R1+0x4e8], R10 ;  /* 0x0004e80a01007387 */ /* 0x0001e20000100a00 */
[-C--:B------:R-:W-:Y:S02]  /*97ef0*/  LEA.HI.X.SX32 R23, R26, R16.reuse, 0x1, P1 ;  /* 0x000000101a177211 */ /* 0x080fe400008f0eff */
[----:B------:R-:W-:Y:S02]  /*97f00*/  LEA.HI.X.SX32 R15, R19, R16, 0x1, P3 ;  /* 0x00000010130f7211 */ /* 0x000fe400018f0eff */
[----:B0-----:R-:W-:-:S03]  /*97f10*/  LEA R10, P2, R18, R17, 0x1 ;  /* 0x00000011120a7211 */ /* 0x001fc600078408ff */
[----:B------:R0:W-:Y:S01]  /*97f20*/  STL.64 [R1+0x4f0], R14 ;  /* 0x0004f00e01007387 */ /* 0x0001e20000100a00 */
[----:B------:R-:W-:-:S03]  /*97f30*/  LEA.HI.X.SX32 R11, R18, R16, 0x1, P2 ;  /* 0x00000010120b7211 */ /* 0x000fc600010f0eff */
[----:B------:R1:W-:Y:S04]  /*97f40*/  STL.64 [R1+0x4f8], R22 ;  /* 0x0004f81601007387 */ /* 0x0003e80000100a00 */
[----:B------:R1:W-:Y:S01]  /*97f50*/  STL.64 [R1+0x518], R10 ;  /* 0x0005180a01007387 */ /* 0x0003e20000100a00 */
[----:B0-----:R-:W-:-:S03]  /*97f60*/  LEA R14, P1, R7, R17, 0x1 ;  /* 0x00000011070e7211 */ /* 0x001fc600078208ff */
[----:B-1----:R-:W4:Y:S01]  /*97f70*/  LDL.LU R23, [R1+0x5ac] ;  /* 0x0005ac0001177983 */ /* 0x002f220000300800 */
[----:B------:R-:W-:Y:S01]  /*97f80*/  LEA.HI.X.SX32 R15, R7, R16, 0x1, P1 ;  /* 0x00000010070f7211 */ /* 0x000fe200008f0eff */
[----:B------:R-:W-:Y:S02]  /*97f90*/  IMAD.MOV.U32 R11, RZ, RZ, R9 ;  /* 0x000000ffff0b7224 */ /* 0x000fe400078e0009 */
[----:B------:R-:W4:Y:S01]  /*97fa0*/  LDL.LU R10, [R1+0x5b4] ;  /* 0x0005b400010a7983 */ /* 0x000f220000300800 */
[----:B------:R-:W-:-:S03]  /*97fb0*/  LEA R26, P2, R21, R17, 0x1 ;  /* 0x00000011151a7211 */ /* 0x000fc600078408ff */
[----:B------:R-:W4:Y:S01]  /*97fc0*/  LDL.LU R9, [R1+0x5c4] ;  /* 0x0005c40001097983 */ /* 0x000f220000300800 */
[----:B------:R-:W-:-:S03]  /*97fd0*/  LEA R18, P3, R12, R17, 0x1 ;  /* 0x000000110c127211 */ /* 0x000fc600078608ff */
[----:B------:R0:W-:Y:S01]  /*97fe0*/  STL.64 [R1+0x520], R14 ;  /* 0x0005200e01007387 */ /* 0x0001e20000100a00 */
[-C--:B------:R-:W-:Y:S02]  /*97ff0*/  LEA.HI.X.SX32 R27, R21, R16.reuse, 0x1, P2 ;  /* 0x00000010151b7211 */ /* 0x080fe400010f0eff */
[----:B------:R-:W-:Y:S01]  /*98000*/  LEA.HI.X.SX32 R19, R12, R16, 0x1, P3 ;  /* 0x000000100c137211 */ /* 0x000fe200018f0eff */
[----:B------:R-:W-:Y:S02]  /*98010*/  IMAD.MOV.U32 R7, RZ, RZ, R5 ;  /* 0x000000ffff077224 */ /* 0x000fe400078e0005 */
[----:B------:R-:W4:Y:S01]  /*98020*/  LDL.LU R5, [R1+0x5cc] ;  /* 0x0005cc0001057983 */ /* 0x000f220000300800 */
[----:B0-----:R-:W-:-:S03]  /*98030*/  LEA R14, P1, R20, R17, 0x1 ;  /* 0x00000011140e7211 */ /* 0x001fc600078208ff */
[----:B------:R-:W-:Y:S01]  /*98040*/  STL.64 [R1+0x530], R26 ;  /* 0x0005301a01007387 */ /* 0x000fe20000100a00 */
[----:B------:R-:W-:-:S03]  /*98050*/  LEA.HI.X.SX32 R15, R20, R16, 0x1, P1 ;  /* 0x00000010140f7211 */ /* 0x000fc600008f0eff */
[----:B------:R-:W-:Y:S04]  /*98060*/  STL.64 [R1+0x528], R18 ;  /* 0x0005281201007387 */ /* 0x000fe80000100a00 */
[----:B------:R-:W4:Y:S01]  /*98070*/  LDL.LU R20, [R1+0x5d4] ;  /* 0x0005d40001147983 */ /* 0x000f220000300800 */
[----:B------:R-:W-:-:S03]  /*98080*/  VIADD R12, R2, UR55 ;  /* 0x00000037020c7c36 */ /* 0x000fc60008000000 */
[----:B------:R0:W-:Y:S01]  /*98090*/  STL.64 [R1+0x540], R14 ;  /* 0x0005400e01007387 */ /* 0x0001e20000100a00 */
[----:B------:R-:W-:-:S03]  /*980a0*/  IMAD.MOV.U32 R28, RZ, RZ, R12 ;  /* 0x000000ffff1c7224 */ /* 0x000fc600078e000c */
[----:B0-----:R-:W4:Y:S04]  /*980b0*/  LDL.LU R15, [R1+0x5dc] ;  /* 0x0005dc00010f7983 */ /* 0x001f280000300800 */
[----:B------:R-:W4:Y:S04]  /*980c0*/  LDL.LU R12, [R1+0x5fc] ;  /* 0x0005fc00010c7983 */ /* 0x000f280000300800 */
[----:B------:R-:W4:Y:S04]  /*980d0*/  LDL.LU R22, [R1+0x604] ;  /* 0x0006040001167983 */ /* 0x000f280000300800 */
[----:B------:R2:W-:Y:S04]  /*980e0*/  STL.64 [R1+0x2028], R2 ;  /* 0x0020280201007387 */ /* 0x0005e80000100a00 */
[----:B------:R-:W4:Y:S04]  /*980f0*/  LDL.LU R21, [R1+0x60c] ;  /* 0x00060c0001157983 */ /* 0x000f280000300800 */
[----:B------:R-:W4:Y:S01]  /*98100*/  LDL.LU R14, [R1+0x614] ;  /* 0x00061400010e7983 */ /* 0x000f220000300800 */
[----:B---3--:R-:W-:-:S04]  /*98110*/  LEA R18, P2, R8, R17, 0x1 ;  /* 0x0000001108127211 */ /* 0x008fc800078408ff */
[----:B------:R-:W-:Y:S02]  /*98120*/  LEA.HI.X.SX32 R19, R8, R16, 0x1, P2 ;  /* 0x0000001008137211 */ /* 0x000fe400010f0eff */
[----:B------:R-:W3:Y:S04]  /*98130*/  LDL.LU R8, [R1+0x624] ;  /* 0x0006240001087983 */ /* 0x000ee80000300800 */
[----:B------:R0:W-:Y:S01]  /*98140*/  STL.64 [R1+0x560], R18 ;  /* 0x0005601201007387 */ /* 0x0001e20000100a00 */
[----:B--2---:R-:W-:-:S04]  /*98150*/  LEA R2, P1, R25, R17, 0x1 ;  /* 0x0000001119027211 */ /* 0x004fc800078208ff */
[----:B------:R-:W-:-:S05]  /*98160*/  LEA.HI.X.SX32 R3, R25, R16, 0x1, P1 ;  /* 0x0000001019037211 */ /* 0x000fca00008f0eff */
[----:B------:R1:W-:Y:S01]  /*98170*/  STL.64 [R1+0x578], R2 ;  /* 0x0005780201007387 */ /* 0x0003e20000100a00 */
[CC--:B----4-:R-:W-:Y:S02]  /*98180*/  LEA R26, P3, R13.reuse, R17.reuse, 0x1 ;  /* 0x000000110d1a7211 */ /* 0x0d0fe400078608ff */
[CC--:B0-----:R-:W-:Y:S02]  /*98190*/  LEA R18, P2, R24.reuse, R17.reuse, 0x1 ;  /* 0x0000001118127211 */ /* 0x0c1fe400078408ff */
[-C--:B------:R-:W-:Y:S02]  /*981a0*/  LEA.HI.X.SX32 R27, R13, R16.reuse, 0x1, P3 ;  /* 0x000000100d1b7211 */ /* 0x080fe400018f0eff */
[----:B------:R-:W-:Y:S01]  /*981b0*/  LEA.HI.X.SX32 R19, R24, R16, 0x1, P2 ;  /* 0x0000001018137211 */ /* 0x000fe200010f0eff */
[----:B------:R-:W-:Y:S02]  /*981c0*/  IMAD.MOV.U32 R13, RZ, RZ, R11 ;  /* 0x000000ffff0d7224 */ /* 0x000fe400078e000b */
[----:B------:R-:W-:Y:S01]  /*981d0*/  IMAD.MOV.U32 R11, RZ, RZ, R0 ;  /* 0x000000ffff0b7224 */ /* 0x000fe200078e0000 */
[----:B------:R-:W-:Y:S04]  /*981e0*/  STL.64 [R1+0x570], R26 ;  /* 0x0005701a01007387 */ /* 0x000fe80000100a00 */
[----:B------:R-:W2:Y:S04]  /*981f0*/  LDL.LU R0, [R1+0x628] ;  /* 0x0006280001007983 */ /* 0x000ea80000300800 */
[----:B------:R0:W-:Y:S01]  /*98200*/  STL.64 [R1+0x580], R18 ;  /* 0x0005801201007387 */ /* 0x0001e20000100a00 */
[----:B-1----:R-:W-:-:S04]  /*98210*/  LEA R2, P1, R23, R17, 0x1 ;  /* 0x0000001117027211 */ /* 0x002fc800078208ff */
[-C--:B------:R-:W-:Y:S02]  /*98220*/  LEA.HI.X.SX32 R3, R23, R16.reuse, 0x1, P1 ;  /* 0x0000001017037211 */ /* 0x080fe400008f0eff */
[CC--:B------:R-:W-:Y:S02]  /*98230*/  LEA R24, P2, R10.reuse, R17.reuse, 0x1 ;  /* 0x000000110a187211 */ /* 0x0c0fe400078408ff */
[CC--:B0-----:R-:W-:Y:S01]  /*98240*/  LEA R18, P3, R9.reuse, R17.reuse, 0x1 ;  /* 0x0000001109127211 */ /* 0x0c1fe200078608ff */
[----:B------:R0:W-:Y:S01]  /*98250*/  STL.64 [R1+0x5a0], R2 ;  /* 0x0005a00201007387 */ /* 0x0001e20000100a00 */
[-C--:B------:R-:W-:Y:S02]  /*98260*/  LEA.HI.X.SX32 R25, R10, R16.reuse, 0x1, P2 ;  /* 0x000000100a197211 */ /* 0x080fe400010f0eff */
[----:B------:R-:W-:Y:S01]  /*98270*/  LEA.HI.X.SX32 R19, R9, R16, 0x1, P3 ;  /* 0x0000001009137211 */ /* 0x000fe200018f0eff */
[----:B------:R-:W4:Y:S04]  /*98280*/  LDL.LU R10, [R1+0x62c] ;  /* 0x00062c00010a7983 */ /* 0x000f280000300800 */
[----:B------:R-:W4:Y:S04]  /*98290*/  LDL.LU R9, [R1+0x634] ;  /* 0x0006340001097983 */ /* 0x000f280000300800 */
[----:B------:R-:W-:Y:S01]  /*982a0*/  STL.64 [R1+0x5b0], R24 ;  /* 0x0005b01801007387 */ /* 0x000fe20000100a00 */
[----:B0-----:R-:W-:-:S03]  /*982b0*/  LEA R2, P1, R5, R17, 0x1 ;  /* 0x0000001105027211 */ /* 0x001fc600078208ff */
[----:B------:R0:W-:Y:S01]  /*982c0*/  STL.64 [R1+0x5a8], R18 ;  /* 0x0005a81201007387 */ /* 0x0001e20000100a00 */
[----:B------:R-:W-:-:S03]  /*982d0*/  LEA.HI.X.SX32 R3, R5, R16, 0x1, P1 ;  /* 0x0000001005037211 */ /* 0x000fc600008f0eff */
[----:B------:R-:W4:Y:S01]  /*982e0*/  LDL.LU R5, [R1+0x658] ;  /* 0x0006580001057983 */ /* 0x000f220000300800 */
[----:B0-----:R-:W-:-:S04]  /*982f0*/  LEA R18, P2, R20, R17, 0x1 ;  /* 0x0000001114127211 */ /* 0x001fc800078408ff */
[----:B------:R-:W-:Y:S01]  /*98300*/  LEA.HI.X.SX32 R19, R20, R16, 0x1, P2 ;  /* 0x0000001014137211 */ /* 0x000fe200010f0eff */
[----:B------:R0:W-:Y:S04]  /*98310*/  STL.64 [R1+0x5c0], R2 ;  /* 0x0005c00201007387 */ /* 0x0001e80000100a00 */
[----:B------:R1:W-:Y:S01]  /*98320*/  STL.64 [R1+0x5c8], R18 ;  /* 0x0005c81201007387 */ /* 0x0003e20000100a00 */
[----:B------:R-:W-:-:S03]  /*98330*/  LEA R24, P1, R15, R17, 0x1 ;  /* 0x000000110f187211 */ /* 0x000fc600078208ff */
[----:B------:R-:W4:Y:S01]  /*98340*/  LDL.LU R20, [R1+0x65c] ;  /* 0x00065c0001147983 */ /* 0x000f220000300800 */
[-C--:B------:R-:W-:Y:S02]  /*98350*/  LEA.HI.X.SX32 R25, R15, R16.reuse, 0x1, P1 ;  /* 0x000000100f197211 */ /* 0x080fe400008f0eff */
[-C--:B0-----:R-:W-:Y:S01]  /*98360*/  LEA R2, P3, R12, R17.reuse, 0x1 ;  /* 0x000000110c027211 */ /* 0x081fe200078608ff */
[----:B------:R-:W4:Y:S01]  /*98370*/  LDL.LU R15, [R1+0x664] ;  /* 0x00066400010f7983 */ /* 0x000f220000300800 */
[----:B-1----:R-:W-:Y:S02]  /*98380*/  LEA R18, P2, R22, R17, 0x1 ;  /* 0x0000001116127211 */ /* 0x002fe400078408ff */
[-C--:B------:R-:W-:Y:S01]  /*98390*/  LEA.HI.X.SX32 R3, R12, R16.reuse, 0x1, P3 ;  /* 0x000000100c037211 */ /* 0x080fe200018f0eff */
[----:B------:R-:W-:Y:S01]  /*983a0*/  STL.64 [R1+0x5d8], R24 ;  /* 0x0005d81801007387 */ /* 0x000fe20000100a00 */
[----:B------:R-:W-:-:S03]  /*983b0*/  LEA.HI.X.SX32 R19, R22, R16, 0x1, P2 ;  /* 0x0000001016137211 */ /* 0x000fc600010f0eff */
[----:B------:R-:W4:Y:S04]  /*983c0*/  LDL.LU R12, [R1+0x668] ;  /* 0x00066800010c7983 */ /* 0x000f280000300800 */
[----:B------:R0:W-:Y:S01]  /*983d0*/  STL.64 [R1+0x5d0], R2 ;  /* 0x0005d00201007387 */ /* 0x0001e20000100a00 */
[----:B------:R-:W-:-:S03]  /*983e0*/  LEA R22, P2, R14, R17, 0x1 ;  /* 0x000000110e167211 */ /* 0x000fc600078408ff */
[----:B------:R3:W-:Y:S01]  /*983f0*/  STL.64 [R1+0x5f8], R18 ;  /* 0x0005f81201007387 */ /* 0x0007e20000100a00 */
[----:B------:R-:W-:Y:S02]  /*98400*/  LEA.HI.X.SX32 R23, R14, R16, 0x1, P2 ;  /* 0x000000100e177211 */ /* 0x000fe400010f0eff */
[----:B0-----:R-:W-:-:S04]  /*98410*/  LEA R2, P1, R21, R17, 0x1 ;  /* 0x0000001115027211 */ /* 0x001fc800078208ff */
[----:B------:R-:W-:-:S05]  /*98420*/  LEA.HI.X.SX32 R3, R21, R16, 0x1, P1 ;  /* 0x0000001015037211 */ /* 0x000fca00008f0eff */
[----:B------:R-:W-:Y:S04]  /*98430*/  STL.64 [R1+0x600], R2 ;  /* 0x0006000201007387 */ /* 0x000fe80000100a00 */
[----:B------:R0:W-:Y:S01]  /*98440*/  STL.64 [R1+0x610], R22 ;  /* 0x0006101601007387 */ /* 0x0001e20000100a00 */
[----:B---3--:R-:W-:-:S04]  /*98450*/  LEA R18, P3, R8, R17, 0x1 ;  /* 0x0000001108127211 */ /* 0x008fc800078608ff */
[----:B------:R-:W-:-:S05]  /*98460*/  LEA.HI.X.SX32 R19, R8, R16, 0x1, P3 ;  /* 0x0000001008137211 */ /* 0x000fca00018f0eff */
[----:B------:R1:W-:Y:S04]  /*98470*/  STL.64 [R1+0x608], R18 ;  /* 0x0006081201007387 */ /* 0x0003e80000100a00 */
[----:B0-----:R-:W3:Y:S04]  /*98480*/  LDL.LU R23, [R1+0x66c] ;  /* 0x00066c0001177983 */ /* 0x001ee80000300800 */
[----:B------:R-:W3:Y:S01]  /*98490*/  LDL.LU R8, [R1+0x684] ;  /* 0x0006840001087983 */ /* 0x000ee20000300800 */
[----:B------:R-:W-:-:S03]  /*984a0*/  VIADD R29, R28, UR50 ;  /* 0x000000321c1d7c36 */ /* 0x000fc60008000000 */
[----:B------:R-:W3:Y:S01]  /*984b0*/  LDL.LU R14, [R1+0x68c] ;  /* 0x00068c00010e7983 */ /* 0x000ee20000300800 */
[----:B--2---:R-:W-:-:S04]  /*984c0*/  LEA R2, P1, R0, R17, 0x1 ;  /* 0x0000001100027211 */ /* 0x004fc800078208ff */
[----:B------:R-:W-:-:S05]  /*984d0*/  LEA.HI.X.SX32 R3, R0, R16, 0x1, P1 ;  /* 0x0000001000037211 */ /* 0x000fca00008f0eff */
[----:B------:R0:W-:Y:S04]  /*984e0*/  STL.64 [R1+0x620], R2 ;  /* 0x0006200201007387 */ /* 0x0001e80000100a00 */
[----:B------:R-:W-:Y:S01]  /*984f0*/  STL.64 [R1+0x2020], R28 ;  /* 0x0020201c01007387 */ /* 0x000fe20000100a00 */
[----:B------:R-:W-:Y:S01]  /*98500*/  VIADD R0, R29, UR46 ;  /* 0x0000002e1d007c36 */ /* 0x000fe20008000000 */
[CC--:B----4-:R-:W-:Y:S02]  /*98510*/  LEA R24, P1, R10.reuse, R17.reuse, 0x1 ;  /* 0x000000110a187211 */ /* 0x0d0fe400078208ff */
[----:B-1----:R-:W-:Y:S02]  /*98520*/  LEA R18, P2, R9, R17, 0x1 ;  /* 0x0000001109127211 */ /* 0x002fe400078408ff */
[----:B------:R-:W-:-:S02]  /*98530*/  LEA.HI.X.SX32 R25, R10, R16, 0x1, P1 ;  /* 0x000000100a197211 */ /* 0x000fc400008f0eff */
[----:B------:R-:W-:-:S03]  /*98540*/  LEA.HI.X.SX32 R19, R9, R16, 0x1, P2 ;  /* 0x0000001009137211 */ /* 0x000fc600010f0eff */
[----:B------:R1:W-:Y:S04]  /*98550*/  STL.64 [R1+0x628], R24 ;  /* 0x0006281801007387 */ /* 0x0003e80000100a00 */
[----:B------:R2:W-:Y:S04]  /*98560*/  STL.64 [R1+0x638], R18 ;  /* 0x0006381201007387 */ /* 0x0005e80000100a00 */
[----:B------:R-:W4:Y:S04]  /*98570*/  LDL.LU R22, [R1+0x69c] ;  /* 0x00069c0001167983 */ /* 0x000f280000300800 */
[----:B------:R-:W4:Y:S01]  /*98580*/  LDL.LU R10, [R1+0x694] ;  /* 0x00069400010a7983 */ /* 0x000f220000300800 */
[----:B0-----:R-:W-:-:S03]  /*98590*/  LEA R2, P3, R5, R17, 0x1 ;  /* 0x0000001105027211 */ /* 0x001fc600078608ff */
[----:B------:R-:W4:Y:S01]  /*985a0*/  LDL.LU R21, [R1+0x6bc] ;  /* 0x0006bc0001157983 */ /* 0x000f220000300800 */
[----:B------:R-:W-:Y:S01]  /*985b0*/  IMAD.MOV.U32 R9, RZ, RZ, R4 ;  /* 0x000000ffff097224 */ /* 0x000fe200078e0004 */
[-C--:B------:R-:W-:Y:S01]  /*985c0*/  LEA.HI.X.SX32 R3, R5, R16.reuse, 0x1, P3 ;  /* 0x0000001005037211 */ /* 0x080fe200018f0eff */
[----:B------:R-:W-:Y:S01]  /*985d0*/  VIADD R4, R0, UR45 ;  /* 0x0000002d00047c36 */ /* 0x000fe20008000000 */
[-C--:B-1----:R-:W-:Y:S02]  /*985e0*/  LEA R24, P1, R20, R17.reuse, 0x1 ;  /* 0x0000001114187211 */ /* 0x082fe400078208ff */
[CC--:B--2---:R-:W-:Y:S01]  /*985f0*/  LEA R18, P2, R15.reuse, R17.reuse, 0x1 ;  /* 0x000000110f127211 */ /* 0x0c4fe200078408ff */
[----:B------:R-:W-:Y:S01]  /*98600*/  VIADD R5, R4, UR44 ;  /* 0x0000002c04057c36 */ /* 0x000fe20008000000 */
[-C--:B------:R-:W-:Y:S02]  /*98610*/  LEA.HI.X.SX32 R25, R20, R16.reuse, 0x1, P1 ;  /* 0x0000001014197211 */ /* 0x080fe400008f0eff */
[----:B------:R-:W-:Y:S01]  /*98620*/  LEA.HI.X.SX32 R19, R15, R16, 0x1, P2 ;  /* 0x000000100f137211 */ /* 0x000fe200010f0eff */
[----:B------:R0:W-:Y:S04]  /*98630*/  STL.64 [R1+0x630], R2 ;  /* 0x0006300201007387 */ /* 0x0001e80000100a00 */
[----:B------:R1:W-:Y:S04]  /*98640*/  STL.64 [R1+0x660], R18 ;  /* 0x0006601201007387 */ /* 0x0003e80000100a00 */
[----:B------:R3:W-:Y:S04]  /*98650*/  STL.64 [R1+0x658], R24 ;  /* 0x0006581801007387 */ /* 0x0007e80000100a00 */
[----:B------:R2:W-:Y:S01]  /*98660*/  STL.64 [R1+0x2030], R4 ;  /* 0x0020300401007387 */ /* 0x0005e20000100a00 */
[----:B0-----:R-:W-:-:S03]  /*98670*/  LEA R2, P3, R12, R17, 0x1 ;  /* 0x000000110c027211 */ /* 0x001fc600078608ff */
[----:B------:R-:W4:Y:S01]  /*98680*/  LDL.LU R20, [R1+0x6c4] ;  /* 0x0006c40001147983 */ /* 0x000f220000300800 */
[----:B------:R-:W-:Y:S01]  /*98690*/  LEA.HI.X.SX32 R3, R12, R16, 0x1, P3 ;  /* 0x000000100c037211 */ /* 0x000fe200018f0eff */
[----:B------:R-:W-:Y:S02]  /*986a0*/  IMAD.MOV.U32 R15, RZ, RZ, R6 ;  /* 0x000000ffff0f7224 */ /* 0x000fe400078e0006 */
[----:B------:R-:W4:Y:S01]  /*986b0*/  LDL.LU R12, [R1+0x6d4] ;  /* 0x0006d400010c7983 */ /* 0x000f220000300800 */
[----:B------:R-:W-:Y:S02]  /*986c0*/  VIADD R6, R5, UR40 ;  /* 0x0000002805067c36 */ /* 0x000fe40008000000 */
[----:B-1----:R-:W-:Y:S02]  /*986d0*/  IMAD.MOV.U32 R19, RZ, RZ, R7 ;  /* 0x000000ffff137224 */ /* 0x002fe400078e0007 */
[----:B------:R-:W-:Y:S01]  /*986e0*/  VIADD R7, R6, UR42 ;  /* 0x0000002a06077c36 */ /* 0x000fe20008000000 */
[----:B------:R-:W-:Y:S01]  /*986f0*/  STL.64 [R1+0x670], R2 ;  /* 0x0006700201007387 */ /* 0x000fe20000100a00 */
[----:B------:R-:W-:-:S03]  /*98700*/  IMAD.MOV.U32 R18, RZ, RZ, R13 ;  /* 0x000000ffff127224 */ /* 0x000fc600078e000d */
[----:B------:R-:W4:Y:S04]  /*98710*/  LDL.LU R13, [R1+0x6cc] ;  /* 0x0006cc00010d7983 */ /* 0x000f280000300800 */
[----:B------:R-:W-:Y:S01]  /*98720*/  STL.64 [R1+0x2038], R6 ;  /* 0x0020380601007387 */ /* 0x000fe20000100a00 */
[CC--:B---3--:R-:W-:Y:S02]  /*98730*/  LEA R24, P1, R23.reuse, R17.reuse, 0x1 ;  /* 0x0000001117187211 */ /* 0x0c8fe400078208ff */
[C---:B--2---:R-:W-:Y:S02]  /*98740*/  LEA R4, P2, R8.reuse, R17, 0x1 ;  /* 0x0000001108047211 */ /* 0x044fe400078408ff */
[-C--:B------:R-:W-:Y:S02]  /*98750*/  LEA.HI.X.SX32 R25, R23, R16.reuse, 0x1, P1 ;  /* 0x0000001017197211 */ /* 0x080fe400008f0eff */
[----:B------:R-:W-:-:S03]  /*98760*/  LEA.HI.X.SX32 R5, R8, R16, 0x1, P2 ;  /* 0x0000001008057211 */ /* 0x000fc600010f0eff */
[----:B------:R0:W-:Y:S04]  /*98770*/  STL.64 [R1+0x668], R24 ;  /* 0x0006681801007387 */ /* 0x0001e80000100a00 */
[----:B------:R1:W-:Y:S04]  /*98780*/  STL.64 [R1+0x680], R4 ;  /* 0x0006800401007387 */ /* 0x0003e80000100a00 */
[----:B0-----:R-:W2:Y:S01]  /*98790*/  LDL.LU R24, [R1+0x6e4] ;  /* 0x0006e40001187983 */ /* 0x001ea20000300800 */
[----:B------:R-:W-:Y:S01]  /*987a0*/  LEA R2, P3, R14, R17, 0x1 ;  /* 0x000000110e027211 */ /* 0x000fe200078608ff */
[----:B------:R-:W-:-:S02]  /*987b0*/  VIADD R8, R7, UR43 ;  /* 0x0000002b07087c36 */ /* 0x000fc40008000000 */
[----:B------:R-:W3:Y:S01]  /*987c0*/  LDL.LU R23, [R1+0x6ec] ;  /* 0x0006ec0001177983 */ /* 0x000ee20000300800 */
[----:B------:R-:W-:Y:S01]  /*987d0*/  LEA.HI.X.SX32 R3, R14, R16, 0x1, P3 ;  /* 0x000000100e037211 */ /* 0x000fe200018f0eff */
[----:B------:R-:W-:Y:S02]  /*987e0*/  IMAD.MOV.U32 R14, RZ, RZ, R9 ;  /* 0x000000ffff0e7224 */ /* 0x000fe400078e0009 */
[----:B------:R-:W-:Y:S02]  /*987f0*/  VIADD R9, R8, UR41 ;  /* 0x0000002908097c36 */ /* 0x000fe40008000000 */
[----:B------:R0:W-:Y:S04]  /*98800*/  STL.64 [R1+0x688], R2 ;  /* 0x0006880201007387 */ /* 0x0001e80000100a00 */
[----:B------:R-:W3:Y:S04]  /*98810*/  LDL.LU R27, [R1+0x6f0] ;  /* 0x0006f000011b7983 */ /* 0x000ee80000300800 */
[----:B------:R-:W-:Y:S01]  /*98820*/  STL.64 [R1+0x2040], R8 ;  /* 0x0020400801007387 */ /* 0x000fe20000100a00 */
[----:B------:R-:W-:Y:S01]  /*98830*/  IMAD.MOV.U32 R25, RZ, RZ, R18 ;  /* 0x000000ffff197224 */ /* 0x000fe200078e0012 */
[----:B----4-:R-:W-:-:S02]  /*98840*/  LEA R6, P1, R22, R17, 0x1 ;  /* 0x0000001116067211 */ /* 0x010fc400078208ff */
[-C--:B-1----:R-:W-:Y:S02]  /*98850*/  LEA R4, P2, R10, R17.reuse, 0x1 ;  /* 0x000000110a047211 */ /* 0x082fe400078408ff */
[-C--:B------:R-:W-:Y:S02]  /*98860*/  LEA.HI.X.SX32 R7, R22, R16.reuse, 0x1, P1 ;  /* 0x0000001016077211 */ /* 0x080fe400008f0eff */
[C---:B0-----:R-:W-:Y:S02]  /*98870*/  LEA R2, P3, R21.reuse, R17, 0x1 ;  /* 0x0000001115027211 */ /* 0x041fe400078608ff */
[-C--:B------:R-:W-:Y:S02]  /*98880*/  LEA.HI.X.SX32 R5, R10, R16.reuse, 0x1, P2 ;  /* 0x000000100a057211 */ /* 0x080fe400010f0eff */
[----:B------:R-:W-:Y:S01]  /*98890*/  LEA.HI.X.SX32 R3, R21, R16, 0x1, P3 ;  /* 0x0000001015037211 */ /* 0x000fe200018f0eff */
[----:B------:R-:W-:Y:S04]  /*988a0*/  STL.64 [R1+0x698], R6 ;  /* 0x0006980601007387 */ /* 0x000fe80000100a00 */
[----:B------:R0:W-:Y:S04]  /*988b0*/  STL.64 [R1+0x690], R4 ;  /* 0x0006900401007387 */ /* 0x0001e80000100a00 */
[----:B------:R1:W-:Y:S04]  /*988c0*/  STL.64 [R1+0x6b8], R2 ;  /* 0x0006b80201007387 */ /* 0x0003e80000100a00 */
[----:B0-----:R-:W4:Y:S04]  /*988d0*/  LDL.LU R4, [R1+0x6f4] ;  /* 0x0006f40001047983 */ /* 0x001f280000300800 */
[----:B------:R-:W4:Y:S01]  /*988e0*/  LDL.LU R18, [R1+0x71c] ;  /* 0x00071c0001127983 */ /* 0x000f220000300800 */
[----:B------:R-:W-:-:S03]  /*988f0*/  VIADD R10, R9, UR66 ;  /* 0x00000042090a7c36 */ /* 0x000fc60008000000 */
[----:B------:R-:W4:Y:S01]  /*98900*/  LDL.LU R5, [R1+0x724] ;  /* 0x0007240001057983 */ /* 0x000f220000300800 */
[----:B------:R-:W-:-:S04]  /*98910*/  LEA R8, P1, R20, R17, 0x1 ;  /* 0x0000001114087211 */ /* 0x000fc800078208ff */
[-C--:B------:R-:W-:Y:S02]  /*98920*/  LEA.HI.X.SX32 R9, R20, R16.reuse, 0x1, P1 ;  /* 0x0000001014097211 */ /* 0x080fe400008f0eff */
[CC--:B------:R-:W-:Y:S01]  /*98930*/  LEA R6, P2, R12.reuse, R17.reuse, 0x1 ;  /* 0x000000110c067211 */ /* 0x0c0fe200078408ff */
[----:B------:R-:W4:Y:S03]  /*98940*/  LDL.LU R20, [R1+0x72c] ;  /* 0x00072c0001147983 */ /* 0x000f260000300800 */
[----:B------:R-:W-:Y:S01]  /*98950*/  LEA.HI.X.SX32 R7, R12, R16, 0x1, P2 ;  /* 0x000000100c077211 */ /* 0x000fe200010f0eff */
[----:B------:R2:W-:Y:S04]  /*98960*/  STL.64 [R1+0x6c0], R8 ;  /* 0x0006c00801007387 */ /* 0x0005e80000100a00 */
[----:B------:R-:W4:Y:S04]  /*98970*/  LDL.LU R21, [R1+0x744] ;  /* 0x0007440001157983 */ /* 0x000f280000300800 */
[----:B------:R-:W-:Y:S04]  /*98980*/  STL.64 [R1+0x6d0], R6 ;  /* 0x0006d00601007387 */ /* 0x000fe80000100a00 */
[----:B------:R-:W4:Y:S01]  /*98990*/  LDL.LU R28, [R1+0x74c] ;  /* 0x00074c00011c7983 */ /* 0x000f220000300800 */
[----:B-1----:R-:W-:-:S03]  /*989a0*/  LEA R2, P3, R13, R17, 0x1 ;  /* 0x000000110d027211 */ /* 0x002fc600078608ff */
[----:B------:R-:W4:Y:S04]  /*989b0*/  LDL.LU R22, [R1+0x75c] ;  /* 0x00075c0001167983 */ /* 0x000f280000300800 */
[----:B------:R-:W4:Y:S01]  /*989c0*/  LDL.LU R29, [R1+0x754] ;  /* 0x00075400011d7983 */ /* 0x000f220000300800 */
[----:B------:R-:W-:-:S05]  /*989d0*/  LEA.HI.X.SX32 R3, R13, R16, 0x1, P3 ;  /* 0x000000100d037211 */ /* 0x000fca00018f0eff */
[----:B------:R-:W-:Y:S01]  /*989e0*/  STL.64 [R1+0x6c8], R2 ;  /* 0x0006c80201007387 */ /* 0x000fe20000100a00 */
[----:B--2---:R-:W-:-:S04]  /*989f0*/  LEA R8, P1, R24, R17, 0x1 ;  /* 0x0000001118087211 */ /* 0x004fc800078208ff */
[----:B------:R-:W-:-:S05]  /*98a00*/  LEA.HI.X.SX32 R9, R24, R16, 0x1, P1 ;  /* 0x0000001018097211 */ /* 0x000fca00008f0eff */
[----:B------:R0:W-:Y:S04]  /*98a10*/  STL.64 [R1+0x6e0], R8 ;  /* 0x0006e00801007387 */ /* 0x0001e80000100a00 */
[----:B0-----:R-:W2:Y:S04]  /*98a20*/  LDL.LU.64 R8, [R1+0x2040] ;  /* 0x0020400001087983 */ /* 0x001ea80000300a00 */
[----:B------:R-:W2:Y:S01]  /*98a30*/  LDL.LU R24, [R1+0x784] ;  /* 0x0007840001187983 */ /* 0x000ea20000300800 */
[----:B------:R-:W-:Y:S02]  /*98a40*/  IMAD.MOV.U32 R26, RZ, RZ, R15 ;  /* 0x000000ffff1a7224 */ /* 0x000fe400078e000f */
[----:B------:R-:W-:-:S02]  /*98a50*/  IMAD.MOV.U32 R15, RZ, RZ, R11 ;  /* 0x000000ffff0f7224 */ /* 0x000fc400078e000b */
[----:B------:R-:W-:Y:S01]  /*98a60*/  VIADD R11, R10, UR72 ;  /* 0x000000480a0b7c36 */ /* 0x000fe20008000000 */
[----:B---3--:R-:W-:-:S03]  /*98a70*/  LEA R6, P2, R23, R17, 0x1 ;  /* 0x0000001117067211 */ /* 0x008fc600078408ff */
[----:B------:R-:W-:Y:S01]  /*98a80*/  VIADD R12, R11, UR7 ;  /* 0x000000070b0c7c36 */ /* 0x000fe20008000000 */
[-C--:B------:R-:W-:Y:S01]  /*98a90*/  LEA.HI.X.SX32 R7, R23, R16.reuse, 0x1, P2 ;  /* 0x0000001017077211 */ /* 0x080fe200010f0eff */
[----:B------:R-:W0:Y:S01]  /*98aa0*/  LDCU UR7, c[0x0][0x39c] ;  /* 0x00007380ff0777ac */ /* 0x000e220008000800 */
[C---:B------:R-:W-:Y:S01]  /*98ab0*/  LEA R2, P3, R27.reuse, R17, 0x1 ;  /* 0x000000111b027211 */ /* 0x040fe200078608ff */
[----:B------:R-:W-:Y:S02]  /*98ac0*/  VIADD R13, R12, UR71 ;  /* 0x000000470c0d7c36 */ /* 0x000fe40008000000 */
[----:B------:R4:W-:Y:S01]  /*98ad0*/  STL.64 [R1+0x6e8], R6 ;  /* 0x0006e80601007387 */ /* 0x0009e20000100a00 */
[----:B------:R-:W-:-:S03]  /*98ae0*/  LEA.HI.X.SX32 R3, R27, R16, 0x1, P3 ;  /* 0x000000101b037211 */ /* 0x000fc600018f0eff */
[----:B------:R1:W-:Y:S01]  /*98af0*/  STL.64 [R1+0x2018], R12 ;  /* 0x0020180c01007387 */ /* 0x0003e20000100a00 */
[----:B------:R-:W-:Y:S02]  /*98b00*/  IMAD.MOV.U32 R23, RZ, RZ, R14 ;  /* 0x000000ffff177224 */ /* 0x000fe400078e000e */
[----:B------:R-:W-:Y:S01]  /*98b10*/  VIADD R14, R13, UR70 ;  /* 0x000000460d0e7c36 */ /* 0x000fe20008000000 */
[----:B------:R3:W-:Y:S01]  /*98b20*/  STL.64 [R1+0x6f8], R2 ;  /* 0x0006f80201007387 */ /* 0x0007e20000100a00 */
[----:B------:R-:W-:Y:S02]  /*98b30*/  IMAD.MOV.U32 R27, RZ, RZ, R15 ;  /* 0x000000ffff1b7224 */ /* 0x000fe400078e000f */
[----:B------:R-:W-:Y:S01]  /*98b40*/  VIADD R15, R14, UR69 ;  /* 0x000000450e0f7c36 */ /* 0x000fe20008000000 */
[-C--:B----4-:R-:W-:Y:S02]  /*98b50*/  LEA R6, P1, R4, R17.reuse, 0x1 ;  /* 0x0000001104067211 */ /* 0x090fe400078208ff */
[----:B-1----:R-:W-:-:S02]  /*98b60*/  LEA R12, P2, R18, R17, 0x1 ;  /* 0x00000011120c7211 */ /* 0x002fc400078408ff */
[-C--:B------:R-:W-:Y:S02]  /*98b70*/  LEA.HI.X.SX32 R7, R4, R16.reuse, 0x1, P1 ;  /* 0x0000001004077211 */ /* 0x080fe400008f0eff */
[CC--:B---3--:R-:W-:Y:S02]  /*98b80*/  LEA R2, P3, R5.reuse, R17.reuse, 0x1 ;  /* 0x0000001105027211 */ /* 0x0c8fe400078608ff */
[-C--:B------:R-:W-:Y:S01]  /*98b90*/  LEA.HI.X.SX32 R13, R18, R16.reuse, 0x1, P2 ;  /* 0x00000010120d7211 */ /* 0x080fe200010f0eff */
[----:B------:R1:W-:Y:S01]  /*98ba0*/  STL.64 [R1+0x6f0], R6 ;  /* 0x0006f00601007387 */ /* 0x0003e20000100a00 */
[----:B------:R-:W-:Y:S01]  /*98bb0*/  LEA.HI.X.SX32 R3, R5, R16, 0x1, P3 ;  /* 0x0000001005037211 */ /* 0x000fe200018f0eff */
[----:B------:R-:W-:Y:S02]  /*98bc0*/  VIADD R18, R15, UR68 ;  /* 0x000000440f127c36 */ /* 0x000fe40008000000 */
[----:B-1----:R-:W3:Y:S01]  /*98bd0*/  LDL.LU.64 R6, [R1+0x2038] ;  /* 0x0020380001067983 */ /* 0x002ee20000300a00 */
[----:B------:R-:W-:-:S03]  /*98be0*/  LEA R4, P2, R20, R17, 0x1 ;  /* 0x0000001114047211 */ /* 0x000fc600078408ff */
[----:B------:R1:W-:Y:S01]  /*98bf0*/  STL.64 [R1+0x718], R12 ;  /* 0x0007180c01007387 */ /* 0x0003e20000100a00 */
[----:B------:R-:W-:-:S03]  /*98c00*/  LEA.HI.X.SX32 R5, R20, R16, 0x1, P2 ;  /* 0x0000001014057211 */ /* 0x000fc600010f0eff */
[----:B------:R4:W-:Y:S01]  /*98c10*/  STL.64 [R1+0x720], R2 ;  /* 0x0007200201007387 */ /* 0x0009e20000100a00 */
[----:B-1----:R-:W-:Y:S01]  /*98c20*/  IMAD.MOV.U32 R13, RZ, RZ, R19 ;  /* 0x000000ffff0d7224 */ /* 0x002fe200078e0013 */
[-C--:B------:R-:W-:Y:S02]  /*98c30*/  LEA R12, P1, R19, R17.reuse, 0x1 ;  /* 0x00000011130c7211 */ /* 0x080fe400078208ff */
[-C--:B----4-:R-:W-:Y:S02]  /*98c40*/  LEA R2, P3, R21, R17.reuse, 0x1 ;  /* 0x0000001115027211 */ /* 0x090fe400078608ff */
[-C--:B------:R-:W-:Y:S02]  /*98c50*/  LEA.HI.X.SX32 R13, R13, R16.reuse, 0x1, P1 ;  /* 0x000000100d0d7211 */ /* 0x080fe400008f0eff */
[----:B------:R-:W-:Y:S01]  /*98c60*/  LEA.HI.X.SX32 R3, R21, R16, 0x1, P3 ;  /* 0x0000001015037211 */ /* 0x000fe200018f0eff */
[----:B------:R-:W-:Y:S02]  /*98c70*/  VIADD R19, R18, UR67 ;  /* 0x0000004312137c36 */ /* 0x000fe40008000000 */
[----:B------:R1:W-:Y:S04]  /*98c80*/  STL.64 [R1+0x730], R12 ;  /* 0x0007300c01007387 */ /* 0x0003e80000100a00 */
[----:B------:R4:W-:Y:S01]  /*98c90*/  STL.64 [R1+0x728], R4 ;  /* 0x0007280401007387 */ /* 0x0009e20000100a00 */
[----:B------:R-:W-:Y:S01]  /*98ca0*/  VIADD R20, R19, UR5 ;  /* 0x0000000513147c36 */ /* 0x000fe20008000000 */
[----:B------:R-:W0:Y:S02]  /*98cb0*/  LDCU UR5, c[0x0][0x39c] ;  /* 0x00007380ff0577ac */ /* 0x000e240008000800 */
[----:B------:R0:W-:Y:S01]  /*98cc0*/  STL.64 [R1+0x740], R2 ;  /* 0x0007400201007387 */ /* 0x0001e20000100a00 */
[----:B-1----:R-:W-:-:S02]  /*98cd0*/  LEA R12, P3, R29, R17, 0x1 ;  /* 0x000000111d0c7211 */ /* 0x002fc400078608ff */
[-C--:B----4-:R-:W-:Y:S02]  /*98ce0*/  LEA R4, P1, R28, R17.reuse, 0x1 ;  /* 0x000000111c047211 */ /* 0x090fe400078208ff */
[-C--:B------:R-:W-:Y:S02]  /*98cf0*/  LEA.HI.X.SX32 R13, R29, R16.reuse, 0x1, P3 ;  /* 0x000000101d0d7211 */ /* 0x080fe400018f0eff */
[-C--:B0-----:R-:W-:Y:S01]  /*98d00*/  LEA R2, P2, R22, R17.reuse, 0x1 ;  /* 0x0000001116027211 */ /* 0x081fe200078408ff */
[----:B------:R-:W-:Y:S01]  /*98d10*/  IMAD.MOV.U32 R29, RZ, RZ, R23 ;  /* 0x000000ffff1d7224 */ /* 0x000fe200078e0017 */
[-C--:B------:R-:W-:Y:S02]  /*98d20*/  LEA.HI.X.SX32 R5, R28, R16.reuse, 0x1, P1 ;  /* 0x000000101c057211 */ /* 0x080fe400008f0eff */
[-C--:B------:R-:W-:Y:S02]  /*98d30*/  LEA.HI.X.SX32 R3, R22, R16.reuse, 0x1, P2 ;  /* 0x0000001016037211 */ /* 0x080fe400010f0eff */
[-C--:B------:R-:W-:Y:S01]  /*98d40*/  LEA R28, P1, R23, R17.reuse, 0x1 ;  /* 0x00000011171c7211 */ /* 0x080fe200078208ff */
[----:B------:R-:W-:Y:S01]  /*98d50*/  VIADD R21, R20, UR4 ;  /* 0x0000000414157c36 */ /* 0x000fe20008000000 */
[----:B------:R0:W-:Y:S01]  /*98d60*/  STL.64 [R1+0x748], R4 ;  /* 0x0007480401007387 */ /* 0x0001e20000100a00 */
[----:B------:R-:W1:Y:S01]  /*98d70*/  LDCU UR4, c[0x0][0x39c] ;  /* 0x00007380ff0477ac */ /* 0x000e620008000800 */
[----:B------:R-:W-:Y:S01]  /*98d80*/  LEA.HI.X.SX32 R29, R29, R16, 0x1, P1 ;  /* 0x000000101d1d7211 */ /* 0x000fe200008f0eff */
[----:B------:R-:W-:Y:S01]  /*98d90*/  VIADD R22, R21, UR73 ;  /* 0x0000004915167c36 */ /* 0x000fe20008000000 */
[----:B0-----:R-:W4:Y:S04]  /*98da0*/  LDL.LU.64 R4, [R1+0x2030] ;  /* 0x0020300001047983 */ /* 0x001f280000300a00 */
[----:B------:R0:W-:Y:S04]  /*98db0*/  STL.64 [R1+0x758], R2 ;  /* 0x0007580201007387 */ /* 0x0001e80000100a00 */
[----:B0-----:R-:W3:Y:S04]  /*98dc0*/  LDL.LU.64 R2, [R1+0x2028] ;  /* 0x0020280001027983 */ /* 0x001ee80000300a00 */
[----:B------:R-:W-:Y:S04]  /*98dd0*/  STL.64 [R1+0x2010], R20 ;  /* 0x0020101401007387 */ /* 0x000fe80000100a00 */
[----:B------:R0:W-:Y:S04]  /*98de0*/  STL.64 [R1+0x750], R12 ;  /* 0x0007500c01007387 */ /* 0x0001e80000100a00 */
[----:B------:R1:W-:Y:S01]  /*98df0*/  STL.64 [R1+0x778], R28 ;  /* 0x0007781c01007387 */ /* 0x0003e20000100a00 */
[----:B0-----:R-:W-:-:S02]  /*98e00*/  LEA R12, P3, R25, R17, 0x1 ;  /* 0x00000011190c7211 */ /* 0x001fc400078608ff */
[-C--:B-1----:R-:W-:Y:S02]  /*98e10*/  LEA R28, P1, R27, R17.reuse, 0x1 ;  /* 0x000000111b1c7211 */ /* 0x082fe400078208ff */
[-C--:B------:R-:W-:Y:S02]  /*98e20*/  LEA.HI.X.SX32 R13, R25, R16.reuse, 0x1, P3 ;  /* 0x00000010190d7211 */ /* 0x080fe400018f0eff */
[----:B------:R-:W-:Y:S02]  /*98e30*/  LEA.HI.X.SX32 R29, R27, R16, 0x1, P1 ;  /* 0x000000101b1d7211 */ /* 0x000fe400008f0eff */
[----:B--2---:R-:W-:-:S04]  /*98e40*/  LEA R20, P2, R24, R17, 0x1 ;  /* 0x0000001118147211 */ /* 0x004fc800078408ff */
[----:B------:R-:W-:-:S05]  /*98e50*/  LEA.HI.X.SX32 R21, R24, R16, 0x1, P2 ;  /* 0x0000001018157211 */ /* 0x000fca00010f0eff */
[----:B------:R-:W-:Y:S04]  /*98e60*/  STL.64 [R1+0x780], R20 ;  /* 0x0007801401007387 */ /* 0x000fe80000100a00 */
[----:B------:R-:W-:Y:S04]  /*98e70*/  STL.64 [R1+0x798], R12 ;  /* 0x0007980c01007387 */ /* 0x000fe80000100a00 */
[----:B------:R0:W-:Y:S04]  /*98e80*/  STL.64 [R1+0x790], R28 ;  /* 0x0007901c01007387 */ /* 0x0001e80000100a00 */
[----:B0-----:R-:W2:Y:S01]  /*98e90*/  LDL.LU.64 R28, [R1+0x2020] ;  /* 0x00202000011c7983 */ /* 0x001ea20000300a00 */
[----:B------:R-:W-:-:S04]  /*98ea0*/  LEA R20, P2, R26, R17, 0x1 ;  /* 0x000000111a147211 */ /* 0x000fc800078408ff */
[----:B------:R-:W-:-:S05]  /*98eb0*/  LEA.HI.X.SX32 R21, R26, R16, 0x1, P2 ;  /* 0x000000101a157211 */ /* 0x000fca00010f0eff */
[----:B------:R0:W-:Y:S01]  /*98ec0*/  STL.64 [R1+0x7b8], R20 ;  /* 0x0007b81401007387 */ /* 0x0001e20000100a00 */
[----:B---3--:R-:W-:-:S04]  /*98ed0*/  LEA R12, P3, R3, R17, 0x1 ;  /* 0x00000011030c7211 */ /* 0x008fc800078608ff */
[----:B------:R-:W-:Y:S01]  /*98ee0*/  LEA.HI.X.SX32 R13, R3, R16, 0x1, P3 ;  /* 0x00000010030d7211 */ /* 0x000fe200018f0eff */
[----:B0-----:R-:W-:Y:S01]  /*98ef0*/  IMAD.MOV.U32 R21, RZ, RZ, R2 ;  /* 0x000000ffff157224 */ /* 0x001fe200078e0002 */
[----:B------:R-:W-:-:S03]  /*98f00*/  LEA R20, P1, R2, R17, 0x1 ;  /* 0x0000001102147211 */ /* 0x000fc600078208ff */
[----:B------:R-:W-:Y:S01]  /*98f10*/  STL.64 [R1+0x7c8], R12 ;  /* 0x0007c80c01007387 */ /* 0x000fe20000100a00 */
[----:B------:R-:W-:-:S05]  /*98f20*/  LEA.HI.X.SX32 R21, R21, R16, 0x1, P1 ;  /* 0x0000001015157211 */ /* 0x000fca00008f0eff */
[----:B------:R0:W-:Y:S02]  /*98f30*/  STL.64 [R1+0x7e0], R20 ;  /* 0x0007e01401007387 */ /* 0x0001e40000100a00 */
[----:B0-----:R-:W-:-:S04]  /*98f40*/  LEA R20, P1, R0, R17, 0x1 ;  /* 0x0000001100147211 */ /* 0x001fc800078208ff */
[----:B------:R-:W-:Y:S02]  /*98f50*/  LEA.HI.X.SX32 R21, R0, R16, 0x1, P1 ;  /* 0x0000001000157211 */ /* 0x000fe400008f0eff */
[----:B--2---:R-:W-:-:S04]  /*98f60*/  LEA R12, P2, R28, R17, 0x1 ;  /* 0x000000111c0c7211 */ /* 0x004fc800078408ff */
[----:B------:R-:W-:Y:S02]  /*98f70*/  LEA.HI.X.SX32 R13, R28, R16, 0x1, P2 ;  /* 0x000000101c0d7211 */ /* 0x000fe400010f0eff */
[----:B------:R-:W-:-:S03]  /*98f80*/  LEA R2, P3, R29, R17, 0x1 ;  /* 0x000000111d027211 */ /* 0x000fc600078608ff */
[----:B------:R4:W-:Y:S01]  /*98f90*/  STL.64 [R1+0x7d8], R12 ;  /* 0x0007d80c01007387 */ /* 0x0009e20000100a00 */
[----:B------:R-:W-:Y:S02]  /*98fa0*/  LEA.HI.X.SX32 R3, R29, R16, 0x1, P3 ;  /* 0x000000101d037211 */ /* 0x000fe400018f0eff */
[----:B----4-:R-:W-:-:S03]  /*98fb0*/  LEA R12, P2, R4, R17, 0x1 ;  /* 0x00000011040c7211 */ /* 0x010fc600078408ff */
[----:B------:R0:W-:Y:S01]  /*98fc0*/  STL.64 [R1+0x800], R2 ;  /* 0x0008000201007387 */ /* 0x0001e20000100a00 */
[----:B------:R-:W-:-:S03]  /*98fd0*/  LEA.HI.X.SX32 R13, R4, R16, 0x1, P2 ;  /* 0x00000010040d7211 */ /* 0x000fc600010f0eff */
[----:B------:R1:W-:Y:S04]  /*98fe0*/  STL.64 [R1+0x810], R20 ;  /* 0x0008101401007387 */ /* 0x0003e80000100a00 */
[----:B------:R2:W-:Y:S01]  /*98ff0*/  STL.64 [R1+0x838], R12 ;  /* 0x0008380c01007387 */ /* 0x0005e20000100a00 */
[CC--:B0-----:R-:W-:Y:S02]  /*99000*/  LEA R2, P3, R5.reuse, R17.reuse, 0x1 ;  /* 0x0000001105027211 */ /* 0x0c1fe400078608ff */
[-C--:B-1----:R-:W-:Y:S02]  /*99010*/  LEA R20, P1, R6, R17.reuse, 0x1 ;  /* 0x0000001106147211 */ /* 0x082fe400078208ff */
[----:B------:R-:W-:Y:S02]  /*99020*/  LEA.HI.X.SX32 R3, R5, R16, 0x1, P3 ;  /* 0x0000001005037211 */ /* 0x000fe400018f0eff */
[----:B--2---:R-:W-:-:S02]  /*99030*/  LEA R12, P2, R7, R17, 0x1 ;  /* 0x00000011070c7211 */ /* 0x004fc400078408ff */
[-C--:B------:R-:W-:Y:S02]  /*99040*/  LEA.HI.X.SX32 R21, R6, R16.reuse, 0x1, P1 ;  /* 0x0000001006157211 */ /* 0x080fe400008f0eff */
[----:B------:R-:W-:Y:S01]  /*99050*/  LEA.HI.X.SX32 R13, R7, R16, 0x1, P2 ;  /* 0x00000010070d7211 */ /* 0x000fe200010f0eff */
[----:B------:R0:W-:Y:S04]  /*99060*/  STL.64 [R1+0x848], R2 ;  /* 0x0008480201007387 */ /* 0x0001e80000100a00 */
[----:B------:R-:W-:Y:S04]  /*99070*/  STL.64 [R1+0x830], R20 ;  /* 0x0008301401007387 */ /* 0x000fe80000100a00 */
[----:B------:R1:W-:Y:S01]  /*99080*/  STL.64 [R1+0x850], R12 ;  /* 0x0008500c01007387 */ /* 0x0003e20000100a00 */
[----:B0-----:R-:W-:-:S04]  /*99090*/  LEA R2, P3, R8, R17, 0x1 ;  /* 0x0000001108027211 */ /* 0x001fc800078608ff */
[----:B------:R-:W-:Y:S02]  /*990a0*/  LEA.HI.X.SX32 R3, R8, R16, 0x1, P3 ;  /* 0x0000001008037211 */ /* 0x000fe400018f0eff */
[----:B-1----:R-:W-:-:S04]  /*990b0*/  LEA R12, P1, R9, R17, 0x1 ;  /* 0x00000011090c7211 */ /* 0x002fc800078208ff */
[----:B------:R-:W-:Y:S01]  /*990c0*/  LEA.HI.X.SX32 R13, R9, R16, 0x1, P1 ;  /* 0x00000010090d7211 */ /* 0x000fe200008f0eff */
[----:B------:R-:W-:Y:S04]  /*990d0*/  STL.64 [R1+0x870], R2 ;  /* 0x0008700201007387 */ /* 0x000fe80000100a00 */
[----:B------:R0:W-:Y:S04]  /*990e0*/  STL.64 [R1+0x828], R12 ;  /* 0x0008280c01007387 */ /* 0x0001e80000100a00 */
[----:B0-----:R-:W2:Y:S01]  /*990f0*/  LDL.LU.64 R12, [R1+0x2018] ;  /* 0x00201800010c7983 */ /* 0x001ea20000300a00 */
[----:B------:R-:W-:-:S04]  /*99100*/  LEA R20, P2, R10, R17, 0x1 ;  /* 0x000000110a147211 */ /* 0x000fc800078408ff */
[----:B------:R-:W-:Y:S02]  /*99110*/  LEA.HI.X.SX32 R21, R10, R16, 0x1, P2 ;  /* 0x000000100a157211 */ /* 0x000fe400010f0eff */
[----:B------:R-:W-:-:S03]  /*99120*/  LEA R2, P3, R11, R17, 0x1 ;  /* 0x000000110b027211 */ /* 0x000fc600078608ff */
[----:B------:R-:W-:Y:S01]  /*99130*/  STL.64 [R1+0x868], R20 ;  /* 0x0008681401007387 */ /* 0x000fe20000100a00 */
[----:B------:R-:W-:-:S05]  /*99140*/  LEA.HI.X.SX32 R3, R11, R16, 0x1, P3 ;  /* 0x000000100b037211 */ /* 0x000fca00018f0eff */
[----:B------:R0:W-:Y:S02]  /*99150*/  STL.64 [R1+0x9c8], R2 ;  /* 0x0009c80201007387 */ /* 0x0001e40000100a00 */
[----:B0-----:R-:W-:-:S04]  /*99160*/  LEA R2, P3, R14, R17, 0x1 ;  /* 0x000000110e027211 */ /* 0x001fc800078608ff */
[-C--:B------:R-:W-:Y:S02]  /*99170*/  LEA.HI.X.SX32 R3, R14, R16.reuse, 0x1, P3 ;  /* 0x000000100e037211 */ /* 0x080fe400018f0eff */
[CC--:B--2---:R-:W-:Y:S02]  /*99180*/  LEA R10, P1, R12.reuse, R17.reuse, 0x1 ;  /* 0x000000110c0a7211 */ /* 0x0c4fe400078208ff */
[C---:B------:R-:W-:Y:S02]  /*99190*/  LEA R20, P2, R13.reuse, R17, 0x1 ;  /* 0x000000110d147211 */ /* 0x040fe400078408ff */
[-C--:B------:R-:W-:Y:S02]  /*991a0*/  LEA.HI.X.SX32 R11, R12, R16.reuse, 0x1, P1 ;  /* 0x000000100c0b7211 */ /* 0x080fe400008f0eff */
[----:B------:R-:W-:-:S03]  /*991b0*/  LEA.HI.X.SX32 R21, R13, R16, 0x1, P2 ;  /* 0x000000100d157211 */ /* 0x000fc600010f0eff */
[----:B------:R-:W-:Y:S04]  /*991c0*/  STL.64 [R1+0x860], R10 ;  /* 0x0008600a01007387 */ /* 0x000fe80000100a00 */
[----:B------:R0:W-:Y:S04]  /*991d0*/  STL.64 [R1+0x858], R20 ;  /* 0x0008581401007387 */ /* 0x0001e80000100a00 */
[----:B------:R-:W-:Y:S01]  /*991e0*/  STL.64 [R1+0x9e8], R2 ;  /* 0x0009e80201007387 */ /* 0x000fe20000100a00 */
[----:B0-----:R-:W-:-:S04]  /*991f0*/  LEA R20, P1, R15, R17, 0x1 ;  /* 0x000000110f147211 */ /* 0x001fc800078208ff */
[----:B------:R-:W-:-:S05]  /*99200*/  LEA.HI.X.SX32 R21, R15, R16, 0x1, P1 ;  /* 0x000000100f157211 */ /* 0x000fca00008f0eff */
[----:B------:R0:W-:Y:S04]  /*99210*/  STL.64 [R1+0x9c0], R20 ;  /* 0x0009c01401007387 */ /* 0x0001e80000100a00 */
[----:B0-----:R-:W2:Y:S01]  /*99220*/  LDL.LU.64 R20, [R1+0x2010] ;  /* 0x0020100001147983 */ /* 0x001ea20000300a00 */
[----:B------:R-:W-:-:S04]  /*99230*/  VIADD R23, R22, UR35 ;  /* 0x0000002316177c36 */ /* 0x000fc80008000000 */
[----:B------:R-:W-:-:S04]  /*99240*/  VIADD R24, R23, UR74 ;  /* 0x0000004a17187c36 */ /* 0x000fc80008000000 */
[----:B------:R-:W-:-:S04]  /*99250*/  VIADD R25, R24, UR34 ;  /* 0x0000002218197c36 */ /* 0x000fc80008000000 */
[----:B------:R-:W-:-:S04]  /*99260*/  VIADD R26, R25, UR75 ;  /* 0x0000004b191a7c36 */ /* 0x000fc80008000000 */
[----:B------:R-:W-:Y:S01]  /*99270*/  VIADD R27, R26, UR33 ;  /* 0x000000211a1b7c36 */ /* 0x000fe20008000000 */
[----:B------:R-:W-:-:S03]  /*99280*/  LEA R12, P2, R18, R17, 0x1 ;  /* 0x00000011120c7211 */ /* 0x000fc600078408ff */
[----:B------:R-:W-:Y:S01]  /*99290*/  VIADD R28, R27, UR32 ;  /* 0x000000201b1c7c36 */ /* 0x000fe20008000000 */
[----:B------:R-:W-:-:S03]  /*992a0*/  LEA R2, P3, R19, R17, 0x1 ;  /* 0x0000001113027211 */ /* 0x000fc600078608ff */
[----:B------:R-:W-:Y:S01]  /*992b0*/  VIADD R29, R28, UR76 ;  /* 0x0000004c1c1d7c36 */ /* 0x000fe20008000000 */
[-C--:B------:R-:W-:Y:S02]  /*992c0*/  LEA.HI.X.SX32 R13, R18, R16.reuse, 0x1, P2 ;  /* 0x00000010120d7211 */ /* 0x080fe400010f0eff */
[----:B------:R-:W-:Y:S01]  /*992d0*/  LEA.HI.X.SX32 R3, R19, R16, 0x1, P3 ;  /* 0x0000001013037211 */ /* 0x000fe200018f0eff */
[----:B------:R-:W-:Y:S02]  /*992e0*/  VIADD R0, R29, UR31 ;  /* 0x0000001f1d007c36 */ /* 0x000fe40008000000 */
[----:B------:R-:W-:Y:S02]  /*992f0*/  STL.64 [R1+0x9e0], R12 ;  /* 0x0009e00c01007387 */ /* 0x000fe40000100a00 */
[----:B------:R-:W-:Y:S02]  /*99300*/  VIADD R4, R0, UR77 ;  /* 0x0000004d00047c36 */ /* 0x000fe40008000000 */
[----:B------:R0:W-:Y:S02]  /*99310*/  STL.64 [R1+0x9f0], R2 ;  /* 0x0009f00201007387 */ /* 0x0001e40000100a00 */
[----:B------:R-:W-:-:S04]  /*99320*/  VIADD R5, R4, UR30 ;  /* 0x0000001e04057c36 */ /* 0x000fc80008000000 */
[----:B------:R-:W-:Y:S01]  /*99330*/  VIADD R6, R5, UR29 ;  /* 0x0000001d05067c36 */ /* 0x000fe20008000000 */
[----:B0-----:R-:W-:-:S04]  /*99340*/  LEA R2, P3, R22, R17, 0x1 ;  /* 0x0000001116027211 */ /* 0x001fc800078608ff */
[----:B------:R-:W-:Y:S01]  /*99350*/  LEA.HI.X.SX32 R3, R22, R16, 0x1, P3 ;  /* 0x0000001016037211 */ /* 0x000fe200018f0eff */
[----:B------:R-:W-:-:S04]  /*99360*/  VIADD R7, R6, UR28 ;  /* 0x0000001c06077c36 */ /* 0x000fc80008000000 */
[----:B------:R-:W-:-:S04]  /*99370*/  VIADD R8, R7, UR27 ;  /* 0x0000001b07087c36 */ /* 0x000fc80008000000 */
[----:B------:R-:W-:-:S04]  /*99380*/  VIADD R9, R8, UR26 ;  /* 0x0000001a08097c36 */ /* 0x000fc80008000000 */
[----:B------:R-:W-:-:S04]  /*99390*/  VIADD R10, R9, UR25 ;  /* 0x00000019090a7c36 */ /* 0x000fc80008000000 */
[----:B------:R-:W-:-:S04]  /*993a0*/  VIADD R11, R10, UR24 ;  /* 0x000000180a0b7c36 */ /* 0x000fc80008000000 */
[----:B------:R-:W-:-:S04]  /*993b0*/  VIADD R12, R11, UR23 ;  /* 0x000000170b0c7c36 */ /* 0x000fc80008000000 */
[----:B------:R-:W-:Y:S01]  /*993c0*/  VIADD R13, R12, UR22 ;  /* 0x000000160c0d7c36 */ /* 0x000fe20008000000 */
[----:B--2---:R-:W-:-:S04]  /*993d0*/  LEA R18, P1, R20, R17, 0x1 ;  /* 0x0000001114127211 */ /* 0x004fc800078208ff */
[----:B------:R-:W-:Y:S02]  /*993e0*/  LEA.HI.X.SX32 R19, R20, R16, 0x1, P1 ;  /* 0x0000001014137211 */ /* 0x000fe400008f0eff */
[----:B------:R-:W-:-:S03]  /*993f0*/  LEA R14, P2, R21, R17, 0x1 ;  /* 0x00000011150e7211 */ /* 0x000fc600078408ff */
[----:B------:R-:W-:Y:S01]  /*99400*/  STL.64 [R1+0x9d8], R18 ;  /* 0x0009d81201007387 */ /* 0x000fe20000100a00 */
[----:B------:R-:W-:-:S03]  /*99410*/  LEA.HI.X.SX32 R15, R21, R16, 0x1, P2 ;  /* 0x00000010150f7211 */ /* 0x000fc600010f0eff */
[----:B------:R0:W-:Y:S01]  /*99420*/  STL.64 [R1+0xa18], R2 ;  /* 0x000a180201007387 */ /* 0x0001e20000100a00 */
[----:B------:R-:W-:-:S04]  /*99430*/  LEA R20, P2, R24, R17, 0x1 ;  /* 0x0000001118147211 */ /* 0x000fc800078408ff */
[-C--:B------:R-:W-:Y:S02]  /*99440*/  LEA.HI.X.SX32 R21, R24, R16.reuse, 0x1, P2 ;  /* 0x0000001018157211 */ /* 0x080fe400010f0eff */
[-C--:B0-----:R-:W-:Y:S02]  /*99450*/  LEA R2, P1, R23, R17.reuse, 0x1 ;  /* 0x0000001117027211 */ /* 0x081fe400078208ff */
[-C--:B------:R-:W-:Y:S02]  /*99460*/  LEA R18, P3, R25, R17.reuse, 0x1 ;  /* 0x0000001119127211 */ /* 0x080fe400078608ff */
[----:B------:R-:W-:Y:S02]  /*99470*/  LEA.HI.X.SX32 R3, R23, R16, 0x1, P1 ;  /* 0x0000001017037211 */ /* 0x000fe400008f0eff */
[-C--:B------:R-:W-:Y:S01]  /*99480*/  LEA R24, P1, R26, R17.reuse, 0x1 ;  /* 0x000000111a187211 */ /* 0x080fe200078208ff */
[----:B------:R-:W-:Y:S01]  /*99490*/  STL.64 [R1+0x9f8], R14 ;  /* 0x0009f80e01007387 */ /* 0x000fe20000100a00 */
[----:B------:R-:W-:-:S02]  /*994a0*/  LEA R22, P2, R27, R17, 0x1 ;  /* 0x000000111b167211 */ /* 0x000fc400078408ff */
[-C--:B------:R-:W-:Y:S01]  /*994b0*/  LEA.HI.X.SX32 R19, R25, R16.reuse, 0x1, P3 ;  /* 0x0000001019137211 */ /* 0x080fe200018f0eff */
[----:B------:R0:W-:Y:S01]  /*994c0*/  STL.64 [R1+0x9d0], R2 ;  /* 0x0009d00201007387 */ /* 0x0001e20000100a00 */
[-C--:B------:R-:W-:Y:S02]  /*994d0*/  LEA.HI.X.SX32 R25, R26, R16.reuse, 0x1, P1 ;  /* 0x000000101a197211 */ /* 0x080fe400008f0eff */
[----:B------:R-:W-:Y:S02]  /*994e0*/  LEA.HI.X.SX32 R23, R27, R16, 0x1, P2 ;  /* 0x000000101b177211 */ /* 0x000fe400010f0eff */
[-C--:B------:R-:W-:Y:S01]  /*994f0*/  LEA R26, P1, R29, R17.reuse, 0x1 ;  /* 0x000000111d1a7211 */ /* 0x080fe200078208ff */
[----:B0-----:R-:W2:Y:S04]  /*99500*/  LDL.LU.64 R2, [R1+0x2008] ;  /* 0x0020080001027983 */ /* 0x001ea80000300a00 */
[----:B------:R0:W-:Y:S04]  /*99510*/  STL.64 [R1+0xa10], R20 ;  /* 0x000a101401007387 */ /* 0x0001e80000100a00 */
[----:B------:R-:W-:Y:S04]  /*99520*/  STL.64 [R1+0xa28], R18 ;  /* 0x000a281201007387 */ /* 0x000fe80000100a00 */
[----:B------:R1:W-:Y:S01]  /*99530*/  STL.64 [R1+0xa08], R24 ;  /* 0x000a081801007387 */ /* 0x0003e20000100a00 */
[----:B0-----:R-:W-:-:S03]  /*99540*/  LEA R20, P3, R28, R17, 0x1 ;  /* 0x000000111c147211 */ /* 0x001fc600078608ff */
[----:B------:R0:W-:Y:S01]  /*99550*/  STL.64 [R1+0xa00], R22 ;  /* 0x000a001601007387 */ /* 0x0001e20000100a00 */
[-C--:B------:R-:W-:Y:S02]  /*99560*/  LEA.HI.X.SX32 R21, R28, R16.reuse, 0x1, P3 ;  /* 0x000000101c157211 */ /* 0x080fe400018f0eff */
[-C--:B-1----:R-:W-:Y:S02]  /*99570*/  LEA R24, P2, R0, R17.reuse, 0x1 ;  /* 0x0000001100187211 */ /* 0x082fe400078408ff */
[-C--:B------:R-:W-:Y:S02]  /*99580*/  LEA.HI.X.SX32 R27, R29, R16.reuse, 0x1, P1 ;  /* 0x000000101d1b7211 */ /* 0x080fe400008f0eff */
[----:B0-----:R-:W-:Y:S02]  /*99590*/  LEA R22, P3, R4, R17, 0x1 ;  /* 0x0000001104167211 */ /* 0x001fe400078608ff */
[-C--:B------:R-:W-:Y:S02]  /*995a0*/  LEA.HI.X.SX32 R25, R0, R16.reuse, 0x1, P2 ;  /* 0x0000001000197211 */ /* 0x080fe400010f0eff */
[----:B------:R-:W-:Y:S01]  /*995b0*/  LEA.HI.X.SX32 R23, R4, R16, 0x1, P3 ;  /* 0x0000001004177211 */ /* 0x000fe200018f0eff */
[----:B------:R-:W-:Y:S04]  /*995c0*/  STL.64 [R1+0xac8], R20 ;  /* 0x000ac81401007387 */ /* 0x000fe80000100a00 */
[----:B------:R0:W-:Y:S01]  /*995d0*/  STL.64 [R1+0xa20], R26 ;  /* 0x000a201a01007387 */ /* 0x0001e20000100a00 */
[----:B------:R-:W-:-:S03]  /*995e0*/  VIADD R14, R13, UR21 ;  /* 0x000000150d0e7c36 */ /* 0x000fc60008000000 */
[----:B------:R1:W-:Y:S04]  /*995f0*/  STL.64 [R1+0xac0], R24 ;  /* 0x000ac01801007387 */ /* 0x0003e80000100a00 */
[----:B------:R3:W-:Y:S01]  /*99600*/  STL.64 [R1+0xad0], R22 ;  /* 0x000ad01601007387 */ /* 0x0007e20000100a00 */
[CC--:B0-----:R-:W-:Y:S02]  /*99610*/  LEA R26, P1, R5.reuse, R17.reuse, 0x1 ;  /* 0x00000011051a7211 */ /* 0x0c1fe400078208ff */
[-C--:B-1----:R-:W-:Y:S02]  /*99620*/  LEA R24, P2, R6, R17.reuse, 0x1 ;  /* 0x0000001106187211 */ /* 0x082fe400078408ff */
[----:B------:R-:W-:Y:S02]  /*99630*/  LEA.HI.X.SX32 R27, R5, R16, 0x1, P1 ;  /* 0x00000010051b7211 */ /* 0x000fe400008f0eff */
[----:B---3--:R-:W-:-:S02]  /*99640*/  LEA R22, P3, R7, R17, 0x1 ;  /* 0x0000001107167211 */ /* 0x008fc400078608ff */
[-C--:B------:R-:W-:Y:S01]  /*99650*/  LEA.HI.X.SX32 R25, R6, R16.reuse, 0x1, P2 ;  /* 0x0000001006197211 */ /* 0x080fe200010f0eff */
[----:B------:R-:W-:Y:S01]  /*99660*/  VIADD R15, R14, UR20 ;  /* 0x000000140e0f7c36 */ /* 0x000fe20008000000 */
[----:B------:R-:W-:Y:S01]  /*99670*/  LEA.HI.X.SX32 R23, R7, R16, 0x1, P3 ;  /* 0x0000001007177211 */ /* 0x000fe200018f0eff */
[----:B------:R0:W-:Y:S02]  /*99680*/  STL.64 [R1+0xab8], R26 ;  /* 0x000ab81a01007387 */ /* 0x0001e40000100a00 */
[----:B------:R-:W-:Y:S02]  /*99690*/  VIADD R18, R15, UR19 ;  /* 0x000000130f127c36 */ /* 0x000fe40008000000 */
[----:B------:R1:W-:Y:S04]  /*996a0*/  STL.64 [R1+0xad8], R24 ;  /* 0x000ad81801007387 */ /* 0x0003e80000100a00 */
[----:B------:R3:W-:Y:S01]  /*996b0*/  STL.64 [R1+0xb08], R22 ;  /* 0x000b081601007387 */ /* 0x0007e20000100a00 */
[----:B0-----:R-:W-:-:S02]  /*996c0*/  LEA R26, P1, R8, R17, 0x1 ;  /* 0x00000011081a7211 */ /* 0x001fc400078208ff */
[CC--:B-1----:R-:W-:Y:S01]  /*996d0*/  LEA R24, P2, R9.reuse, R17.reuse, 0x1 ;  /* 0x0000001109187211 */ /* 0x0c2fe200078408ff */
[----:B------:R-:W-:Y:S01]  /*996e0*/  VIADD R19, R18, UR18 ;  /* 0x0000001212137c36 */ /* 0x000fe20008000000 */
[-C--:B------:R-:W-:Y:S02]  /*996f0*/  LEA.HI.X.SX32 R27, R8, R16.reuse, 0x1, P1 ;  /* 0x00000010081b7211 */ /* 0x080fe400008f0eff */
[CC--:B---3--:R-:W-:Y:S02]  /*99700*/  LEA R22, P3, R10.reuse, R17.reuse, 0x1 ;  /* 0x000000110a167211 */ /* 0x0c8fe400078608ff */
[-C--:B------:R-:W-:Y:S02]  /*99710*/  LEA.HI.X.SX32 R25, R9, R16.reuse, 0x1, P2 ;  /* 0x0000001009197211 */ /* 0x080fe400010f0eff */
[----:B------:R-:W-:Y:S01]  /*99720*/  LEA.HI.X.SX32 R23, R10, R16, 0x1, P3 ;  /* 0x000000100a177211 */ /* 0x000fe200018f0eff */
[----:B------:R-:W-:Y:S01]  /*99730*/  VIADD R20, R19, UR17 ;  /* 0x0000001113147c36 */ /* 0x000fe20008000000 */
[----:B------:R-:W-:Y:S01]  /*99740*/  STL.64 [R1+0xab0], R26 ;  /* 0x000ab01a01007387 */ /* 0x000fe20000100a00 */
[----:B------:R-:W-:-:S03]  /*99750*/  LEA R8, P2, R12, R17, 0x1 ;  /* 0x000000110c087211 */ /* 0x000fc600078408ff */
[----:B------:R0:W-:Y:S01]  /*99760*/  STL.64 [R1+0xb00], R24 ;  /* 0x000b001801007387 */ /* 0x0001e20000100a00 */
[----:B------:R-:W-:-:S03]  /*99770*/  VIADD R21, R20, UR14 ;  /* 0x0000000e14157c36 */ /* 0x000fc60008000000 */
[----:B------:R1:W-:Y:S01]  /*99780*/  STL.64 [R1+0xb18], R22 ;  /* 0x000b181601007387 */ /* 0x0003e20000100a00 */
[-C--:B------:R-:W-:Y:S01]  /*99790*/  LEA.HI.X.SX32 R9, R12, R16.reuse, 0x1, P2 ;  /* 0x000000100c097211 */ /* 0x080fe200010f0eff */
[----:B------:R-:W-:Y:S01]  /*997a0*/  VIADD R0, R21, UR13 ;  /* 0x0000000d15007c36 */ /* 0x000fe20008000000 */
[-C--:B0-----:R-:W-:Y:S02]  /*997b0*/  LEA R24, P1, R11, R17.reuse, 0x1 ;  /* 0x000000110b187211 */ /* 0x081fe400078208ff */
[-C--:B-1----:R-:W-:Y:S02]  /*997c0*/  LEA R22, P3, R13, R17.reuse, 0x1 ;  /* 0x000000110d167211 */ /* 0x082fe400078608ff */
[-C--:B------:R-:W-:Y:S02]  /*997d0*/  LEA.HI.X.SX32 R25, R11, R16.reuse, 0x1, P1 ;  /* 0x000000100b197211 */ /* 0x080fe400008f0eff */
[----:B------:R-:W-:Y:S01]  /*997e0*/  LEA.HI.X.SX32 R23, R13, R16, 0x1, P3 ;  /* 0x000000100d177211 */ /* 0x000fe200018f0eff */
[----:B------:R-:W-:Y:S01]  /*997f0*/  STL.64 [R1+0xb10], R8 ;  /* 0x000b100801007387 */ /* 0x000fe20000100a00 */
[----:B------:R-:W-:Y:S01]  /*99800*/  LEA R10, P2, R15, R17, 0x1 ;  /* 0x000000110f0a7211 */ /* 0x000fe200078408ff */
[----:B------:R-:W-:-:S02]  /*99810*/  VIADD R4, R0, UR12 ;  /* 0x0000000c00047c36 */ /* 0x000fc40008000000 */
[----:B------:R0:W-:Y:S01]  /*99820*/  STL.64 [R1+0xaf8], R24 ;  /* 0x000af81801007387 */ /* 0x0001e20000100a00 */
[----:B------:R-:W-:-:S03]  /*99830*/  LEA.HI.X.SX32 R11, R15, R16, 0x1, P2 ;  /* 0x000000100f0b7211 */ /* 0x000fc600010f0eff */
[----:B------:R1:W-:Y:S01]  /*99840*/  STL.64 [R1+0xb40], R22 ;  /* 0x000b401601007387 */ /* 0x0003e20000100a00 */
[----:B------:R-:W-:Y:S01]  /*99850*/  VIADD R5, R4, UR11 ;  /* 0x0000000b04057c36 */ /* 0x000fe20008000000 */
[-C--:B0-----:R-:W-:Y:S02]  /*99860*/  LEA R24, P1, R14, R17.reuse, 0x1 ;  /* 0x000000110e187211 */ /* 0x081fe400078208ff */
[----:B-1----:R-:W-:Y:S02]  /*99870*/  LEA R22, P3, R18, R17, 0x1 ;  /* 0x0000001112167211 */ /* 0x002fe400078608ff */
[-C--:B------:R-:W-:Y:S02]  /*99880*/  LEA.HI.X.SX32 R25, R14, R16.reuse, 0x1, P1 ;  /* 0x000000100e197211 */ /* 0x080fe400008f0eff */
[----:B------:R-:W-:Y:S01]  /*99890*/  LEA.HI.X.SX32 R23, R18, R16, 0x1, P3 ;  /* 0x0000001012177211 */ /* 0x000fe200018f0eff */
[----:B------:R-:W-:Y:S01]  /*998a0*/  VIADD R6, R5, UR36 ;  /* 0x0000002405067c36 */ /* 0x000fe20008000000 */
[----:B------:R-:W-:Y:S04]  /*998b0*/  STL.64 [R1+0xb38], R10 ;  /* 0x000b380a01007387 */ /* 0x000fe80000100a00 */
[----:B------:R-:W-:Y:S01]  /*998c0*/  STL.64 [R1+0xaf0], R24 ;  /* 0x000af01801007387 */ /* 0x000fe20000100a00 */
[----:B------:R-:W-:-:S03]  /*998d0*/  VIADD R7, R6, UR15 ;  /* 0x0000000f06077c36 */ /* 0x000fc60008000000 */
[----:B------:R0:W-:Y:S01]  /*998e0*/  STL.64 [R1+0xb58], R22 ;  /* 0x000b581601007387 */ /* 0x0001e20000100a00 */
[-C--:B------:R-:W-:Y:S01]  /*998f0*/  LEA R14, P3, R21, R17.reuse, 0x1 ;  /* 0x00000011150e7211 */ /* 0x080fe200078608ff */
[----:B------:R-:W-:Y:S01]  /*99900*/  VIADD R8, R7, UR16 ;  /* 0x0000001007087c36 */ /* 0x000fe20008000000 */
[-C--:B------:R-:W-:Y:S02]  /*99910*/  LEA R12, P2, R20, R17.reuse, 0x1 ;  /* 0x00000011140c7211 */ /* 0x080fe400078408ff */
[----:B------:R-:W-:Y:S02]  /*99920*/  LEA.HI.X.SX32 R15, R21, R16, 0x1, P3 ;  /* 0x00000010150f7211 */ /* 0x000fe400018f0eff */
[----:B0-----:R-:W-:-:S04]  /*99930*/  LEA R22, P1, R19, R17, 0x1 ;  /* 0x0000001113167211 */ /* 0x001fc800078208ff */
[-C--:B------:R-:W-:Y:S01]  /*99940*/  LEA.HI.X.SX32 R23, R19, R16.reuse, 0x1, P1 ;  /* 0x0000001013177211 */ /* 0x080fe200008f0eff */
[----:B------:R-:W-:Y:S01]  /*99950*/  VIADD R9, R8, UR6 ;  /* 0x0000000608097c36 */ /* 0x000fe20008000000 */
[-C--:B------:R-:W-:Y:S01]  /*99960*/  LEA.HI.X.SX32 R13, R20, R16.reuse, 0x1, P2 ;  /* 0x00000010140d7211 */ /* 0x080fe200010f0eff */
[----:B------:R-:W0:Y:S01]  /*99970*/  LDCU UR6, c[0x0][0x39c] ;  /* 0x00007380ff0677ac */ /* 0x000e220008000800 */
[CC--:B------:R-:W-:Y:S01]  /*99980*/  LEA R24, P2, R4.reuse, R17.reuse, 0x1 ;  /* 0x0000001104187211 */ /* 0x0c0fe200078408ff */
[----:B------:R1:W-:Y:S01]  /*99990*/  STL.64 [R1+0xb30], R22 ;  /* 0x000b301601007387 */ /* 0x0003e20000100a00 */
[----:B------:R-:W-:Y:S01]  /*999a0*/  VIADD R10, R9, UR10 ;  /* 0x0000000a090a7c36 */ /* 0x000fe20008000000 */
[----:B------:R-:W3:Y:S01]  /*999b0*/  LDCU UR10, c[0x0][0x39c] ;  /* 0x00007380ff0a77ac */ /* 0x000ee20008000800 */
[----:B------:R-:W-:Y:S01]  /*999c0*/  LEA.HI.X.SX32 R25, R4, R16, 0x1, P2 ;  /* 0x0000001004197211 */ /* 0x000fe200010f0eff */
[----:B------:R-:W-:Y:S04]  /*999d0*/  STL.64 [R1+0x2000], R14 ;  /* 0x0020000e01007387 */ /* 0x000fe80000100a00 */
[----:B------:R4:W-:Y:S01]  /*999e0*/  STL.64 [R1+0xb50], R12 ;  /* 0x000b500c01007387 */ /* 0x0009e20000100a00 */
[----:B-1----:R-:W-:Y:S01]  /*999f0*/  LEA R22, P3, R5, R17, 0x1 ;  /* 0x0000001105167211 */ /* 0x002fe200078608ff */
[----:B------:R-:W-:-:S03]  /*99a00*/  VIADD R11, R10, UR37 ;  /* 0x000000250a0b7c36 */ /* 0x000fc60008000000 */
[-C--:B------:R-:W-:Y:S02]  /*99a10*/  LEA.HI.X.SX32 R23, R5, R16.reuse, 0x1, P3 ;  /* 0x0000001005177211 */ /* 0x080fe400018f0eff */
[CC--:B----4-:R-:W-:Y:S01]  /*99a20*/  LEA R12, P1, R0.reuse, R17.reuse, 0x1 ;  /* 0x00000011000c7211 */ /* 0x0d0fe200078208ff */
[----:B------:R1:W-:Y:S03]  /*99a30*/  STL.64 [R1+0xb80], R24 ;  /* 0x000b801801007387 */ /* 0x0003e60000100a00 */
[----:B------:R-:W-:Y:S01]  /*99a40*/  LEA.HI.X.SX32 R13, R0, R16, 0x1, P1 ;  /* 0x00000010000d7211 */ /* 0x000fe200008f0eff */
[----:B------:R4:W-:Y:S01]  /*99a50*/  STL.64 [R1+0xba8], R22 ;  /* 0x000ba81601007387 */ /* 0x0009e20000100a00 */
[----:B------:R-:W-:Y:S01]  /*99a60*/  VIADD R19, R11, UR38 ;  /* 0x000000260b137c36 */ /* 0x000fe20008000000 */
[-C--:B------:R-:W-:Y:S02]  /*99a70*/  LEA R14, P3, R8, R17.reuse, 0x1 ;  /* 0x00000011080e7211 */ /* 0x080fe400078608ff */
[----:B-1----:R-:W-:-:S02]  /*99a80*/  LEA R24, P1, R6, R17, 0x1 ;  /* 0x0000001106187211 */ /* 0x002fc400078208ff */
[----:B----4-:R-:W-:Y:S02]  /*99a90*/  LEA R22, P2, R7, R17, 0x1 ;  /* 0x0000001107167211 */ /* 0x010fe400078408ff */
[-C--:B------:R-:W-:Y:S01]  /*99aa0*/  LEA.HI.X.SX32 R25, R6, R16.reuse, 0x1, P1 ;  /* 0x0000001006197211 */ /* 0x080fe200008f0eff */
[----:B------:R-:W-:Y:S01]  /*99ab0*/  VIADD R20, R19, UR39 ;  /* 0x0000002713147c36 */ /* 0x000fe20008000000 */
[-C--:B------:R-:W-:Y:S02]  /*99ac0*/  LEA.HI.X.SX32 R23, R7, R16.reuse, 0x1, P2 ;  /* 0x0000001007177211 */ /* 0x080fe400010f0eff */
[----:B------:R-:W-:Y:S01]  /*99ad0*/  LEA.HI.X.SX32 R15, R8, R16, 0x1, P3 ;  /* 0x00000010080f7211 */ /* 0x000fe200018f0eff */
[----:B------:R1:W-:Y:S01]  /*99ae0*/  STL.64 [R1+0xb78], R24 ;  /* 0x000b781801007387 */ /* 0x0003e20000100a00 */
[----:B------:R-:W-:-:S03]  /*99af0*/  VIADD R4, R20, UR64 ;  /* 0x0000004014047c36 */ /* 0x000fc60008000000 */
[----:B------:R4:W-:Y:S01]  /*99b00*/  STL.64 [R1+0xb70], R22 ;  /* 0x000b701601007387 */ /* 0x0009e20000100a00 */
[----:B------:R-:W-:-:S03]  /*99b10*/  VIADD R18, R4, UR61 ;  /* 0x0000003d04127c36 */ /* 0x000fc60008000000 */
[----:B------:R0:W-:Y:S01]  /*99b20*/  STL.64 [R1+0xbd8], R14 ;  /* 0x000bd80e01007387 */ /* 0x0001e20000100a00 */
[CC--:B-1----:R-:W-:Y:S02]  /*99b30*/  LEA R24, P1, R9.reuse, R17.reuse, 0x1 ;  /* 0x0000001109187211 */ /* 0x0c2fe400078208ff */
[CC--:B----4-:R-:W-:Y:S02]  /*99b40*/  LEA R22, P2, R10.reuse, R17.reuse, 0x1 ;  /* 0x000000110a167211 */ /* 0x0d0fe400078408ff */
[-C--:B------:R-:W-:Y:S02]  /*99b50*/  LEA.HI.X.SX32 R25, R9, R16.reuse, 0x1, P1 ;  /* 0x0000001009197211 */ /* 0x080fe400008f0eff */
[C---:B0-----:R-:W-:Y:S02]  /*99b60*/  LEA R14, P3, R11.reuse, R17, 0x1 ;  /* 0x000000110b0e7211 */ /* 0x041fe400078608ff */
[-C--:B------:R-:W-:Y:S02]  /*99b70*/  LEA.HI.X.SX32 R23, R10, R16.reuse, 0x1, P2 ;  /* 0x000000100a177211 */ /* 0x080fe400010f0eff */
[----:B------:R-:W-:Y:S01]  /*99b80*/  LEA.HI.X.SX32 R15, R11, R16, 0x1, P3 ;  /* 0x000000100b0f7211 */ /* 0x000fe200018f0eff */
[----:B------:R-:W-:Y:S01]  /*99b90*/  VIADD R6, R18, UR62 ;  /* 0x0000003e12067c36 */ /* 0x000fe20008000000 */
[----:B------:R0:W-:Y:S04]  /*99ba0*/  STL.64 [R1+0xbb0], R24 ;  /* 0x000bb01801007387 */ /* 0x0001e80000100a00 */
[----:B------:R1:W-:Y:S01]  /*99bb0*/  STL.64 [R1+0xbd0], R22 ;  /* 0x000bd01601007387 */ /* 0x0003e20000100a00 */
[----:B------:R-:W-:-:S03]  /*99bc0*/  VIADD R8, R6, UR63 ;  /* 0x0000003f06087c36 */ /* 0x000fc60008000000 */
[----:B------:R4:W-:Y:S01]  /*99bd0*/  STL.64 [R1+0xbb8], R14 ;  /* 0x000bb80e01007387 */ /* 0x0009e20000100a00 */
[CC--:B0-----:R-:W-:Y:S02]  /*99be0*/  LEA R24, P1, R19.reuse, R17.reuse, 0x1 ;  /* 0x0000001113187211 */ /* 0x0c1fe400078208ff */
[-C--:B-1----:R-:W-:Y:S02]  /*99bf0*/  LEA R22, P2, R20, R17.reuse, 0x1 ;  /* 0x0000001114167211 */ /* 0x082fe400078408ff */
[-C--:B------:R-:W-:Y:S02]  /*99c00*/  LEA.HI.X.SX32 R25, R19, R16.reuse, 0x1, P1 ;  /* 0x0000001013197211 */ /* 0x080fe400008f0eff */
[-C--:B----4-:R-:W-:Y:S01]  /*99c10*/  LEA R14, P3, R4, R17.reuse, 0x1 ;  /* 0x00000011040e7211 */ /* 0x090fe200078608ff */
[----:B------:R-:W-:Y:S01]  /*99c20*/  VIADD R5, R8, UR60 ;  /* 0x0000003c08057c36 */ /* 0x000fe20008000000 */
[-C--:B------:R-:W-:Y:S02]  /*99c30*/  LEA.HI.X.SX32 R23, R20, R16.reuse, 0x1, P2 ;  /* 0x0000001014177211 */ /* 0x080fe400010f0eff */
[-C--:B------:R-:W-:Y:S01]  /*99c40*/  LEA.HI.X.SX32 R15, R4, R16.reuse, 0x1, P3 ;  /* 0x00000010040f7211 */ /* 0x080fe200018f0eff */
[----:B------:R-:W-:Y:S01]  /*99c50*/  STL.64 [R1+0xbe0], R24 ;  /* 0x000be01801007387 */ /* 0x000fe20000100a00 */
[-C--:B------:R-:W-:Y:S01]  /*99c60*/  LEA R20, P1, R18, R17.reuse, 0x1 ;  /* 0x0000001112147211 */ /* 0x080fe200078208ff */
[----:B------:R-:W-:Y:S01]  /*99c70*/  VIADD R7, R5, UR65 ;  /* 0x0000004105077c36 */ /* 0x000fe20008000000 */
[----:B------:R-:W-:Y:S01]  /*99c80*/  LEA R10, P2, R6, R17, 0x1 ;  /* 0x00000011060a7211 */ /* 0x000fe200078408ff */
[----:B------:R-:W-:Y:S01]  /*99c90*/  STL.64 [R1+0xc00], R22 ;  /* 0x000c001601007387 */ /* 0x000fe20000100a00 */
[----:B------:R-:W-:-:S03]  /*99ca0*/  LEA.HI.X.SX32 R21, R18, R16, 0x1, P1 ;  /* 0x0000001012157211 */ /* 0x000fc600008f0eff */
[----:B------:R0:W-:Y:S01]  /*99cb0*/  STL.64 [R1+0xc18], R14 ;  /* 0x000c180e01007387 */ /* 0x0001e20000100a00 */
[----:B------:R-:W-:Y:S01]  /*99cc0*/  VIADD R0, R7, UR57 ;  /* 0x0000003907007c36 */ /* 0x000fe20008000000 */
[-C--:B------:R-:W-:Y:S02]  /*99cd0*/  LEA.HI.X.SX32 R11, R6, R16.reuse, 0x1, P2 ;  /* 0x00000010060b7211 */ /* 0x080fe400010f0eff */
[-C--:B------:R-:W-:Y:S02]  /*99ce0*/  LEA R28, P1, R5, R17.reuse, 0x1 ;  /* 0x00000011051c7211 */ /* 0x080fe400078208ff */
[-C--:B------:R-:W-:Y:S02]  /*99cf0*/  LEA R26, P2, R7, R17.reuse, 0x1 ;  /* 0x00000011071a7211 */ /* 0x080fe400078408ff */
[----:B0-----:R-:W-:Y:S01]  /*99d00*/  LEA R14, P3, R8, R17, 0x1 ;  /* 0x00000011080e7211 */ /* 0x001fe200078608ff */
[----:B------:R-:W-:Y:S01]  /*99d10*/  STL.64 [R1+0xc10], R10 ;  /* 0x000c100a01007387 */ /* 0x000fe20000100a00 */
[----:B------:R-:W-:-:S02]  /*99d20*/  LEA.HI.X.SX32 R29, R5, R16, 0x1, P1 ;  /* 0x00000010051d7211 */ /* 0x000fc400008f0eff */
[-C--:B------:R-:W-:Y:S01]  /*99d30*/  LEA.HI.X.SX32 R15, R8, R16.reuse, 0x1, P3 ;  /* 0x00000010080f7211 */ /* 0x080fe200018f0eff */
[----:B------:R-:W-:Y:S01]  /*99d40*/  STL.64 [R1+0xbe8], R20 ;  /* 0x000be81401007387 */ /* 0x000fe20000100a00 */
[C---:B------:R-:W-:Y:S02]  /*99d50*/  LEA R6, P3, R0.reuse, R17, 0x1 ;  /* 0x0000001100067211 */ /* 0x040fe400078608ff */
[-C--:B------:R-:W-:Y:S01]  /*99d60*/  LEA.HI.X.SX32 R27, R7, R16.reuse, 0x1, P2 ;  /* 0x00000010071b7211 */ /* 0x080fe200010f0eff */
[----:B------:R0:W-:Y:S01]  /*99d70*/  STL.64 [R1], R14 ;  /* 0x0000000e01007387 */ /* 0x0001e20000100a00 */
[----:B------:R-:W-:-:S03]  /*99d80*/  LEA.HI.X.SX32 R7, R0, R16, 0x1, P3 ;  /* 0x0000001000077211 */ /* 0x000fc600018f0eff */
[----:B0-----:R-:W4:Y:S04]  /*99d90*/  LDL.LU R14, [R1+0xa50] ;  /* 0x000a5000010e7983 */ /* 0x001f280000300800 */
[----:B------:R0:W-:Y:S04]  /*99da0*/  STL.64 [R1+0x1fc8], R28 ;  /* 0x001fc81c01007387 */ /* 0x0001e80000100a00 */
[----:B0-----:R-:W2:Y:S04]  /*99db0*/  LDL.LU R28, [R1+0x878] ;  /* 0x00087800011c7983 */ /* 0x001ea80000300800 */
[----:B------:R-:W2:Y:S04]  /*99dc0*/  LDL.LU R29, [R1+0x87c] ;  /* 0x00087c00011d7983 */ /* 0x000ea80000300800 */
[----:B------:R0:W-:Y:S04]  /*99dd0*/  STL.64 [R1+0x1fd0], R26 ;  /* 0x001fd01a01007387 */ /* 0x0001e80000100a00 */
[----:B0-----:R-:W2:Y:S04]  /*99de0*/  LDL.LU.64 R26, [R1+0xda8] ;  /* 0x000da800011a7983 */ /* 0x001ea80000300a00 */
[----:B------:R0:W-:Y:S04]  /*99df0*/  STL.64 [R1+0x1fd8], R6 ;  /* 0x001fd80601007387 */ /* 0x0001e80000100a00 */
[----:B0-----:R-:W2:Y:S01]  /*99e00*/  LDL.LU.64 R6, [R1+0xdb8] ;  /* 0x000db80001067983 */ /* 0x001ea20000300a00 */
[----:B------:R-:W-:-:S04]  /*99e10*/  VIADD R4, R0, UR56 ;  /* 0x0000003800047c36 */ /* 0x000fc80008000000 */
[C---:B------:R-:W-:Y:S01]  /*99e20*/  VIADD R11, R4.reuse, UR59 ;  /* 0x0000003b040b7c36 */ /* 0x040fe20008000000 */
[----:B------:R-:W-:-:S03]  /*99e30*/  LEA R8, P1, R4, R17, 0x1 ;  /* 0x0000001104087211 */ /* 0x000fc600078208ff */
[C---:B------:R-:W-:Y:S01]  /*99e40*/  VIADD R18, R11.reuse, UR58 ;  /* 0x0000003a0b127c36 */ /* 0x040fe20008000000 */
[----:B------:R-:W-:-:S03]  /*99e50*/  LEA R10, P2, R11, R17, 0x1 ;  /* 0x000000110b0a7211 */ /* 0x000fc600078408ff */
[----:B------:R-:W-:Y:S01]  /*99e60*/  VIADD R5, R18, UR54 ;  /* 0x0000003612057c36 */ /* 0x000fe20008000000 */
[-C--:B------:R-:W-:Y:S02]  /*99e70*/  LEA.HI.X.SX32 R9, R4, R16.reuse, 0x1, P1 ;  /* 0x0000001004097211 */ /* 0x080fe400008f0eff */
[CC--:B------:R-:W-:Y:S02]  /*99e80*/  LEA R20, P3, R18.reuse, R17.reuse, 0x1 ;  /* 0x0000001112147211 */ /* 0x0c0fe400078608ff */
[-C--:B------:R-:W-:Y:S02]  /*99e90*/  LEA.HI.X.SX32 R11, R11, R16.reuse, 0x1, P2 ;  /* 0x000000100b0b7211 */ /* 0x080fe400010f0eff */
[C---:B------:R-:W-:Y:S01]  /*99ea0*/  LEA R22, P1, R5.reuse, R17, 0x1 ;  /* 0x0000001105167211 */ /* 0x040fe200078208ff */
[----:B------:R-:W-:Y:S01]  /*99eb0*/  STL.64 [R1+0x1fe0], R8 ;  /* 0x001fe00801007387 */ /* 0x000fe20000100a00 */
[-C--:B------:R-:W-:Y:S02]  /*99ec0*/  LEA.HI.X.SX32 R21, R18, R16.reuse, 0x1, P3 ;  /* 0x0000001012157211 */ /* 0x080fe400018f0eff */
[C---:B------:R-:W-:Y:S01]  /*99ed0*/  LEA.HI.X.SX32 R23, R5.reuse, R16, 0x1, P1 ;  /* 0x0000001005177211 */ /* 0x040fe200008f0eff */
[----:B------:R0:W-:Y:S04]  /*99ee0*/  STL.64 [R1+0x1fe8], R10 ;  /* 0x001fe80a01007387 */ /* 0x0001e80000100a00 */
[----:B0-----:R-:W3:Y:S04]  /*99ef0*/  LDL.LU.64 R10, [R1+0xdb0] ;  /* 0x000db000010a7983 */ /* 0x001ee80000300a00 */
[----:B------:R0:W-:Y:S04]  /*99f00*/  STL.64 [R1+0x1ff0], R20 ;  /* 0x001ff01401007387 */ /* 0x0001e80000100a00 */
[----:B0-----:R-:W4:Y:S04]  /*99f10*/  LDL.LU.64 R20, [R1+0xd98] ;  /* 0x000d980001147983 */ /* 0x001f280000300a00 */
[----:B------:R0:W-:Y:S04]  /*99f20*/  STL.64 [R1+0x1ff8], R22 ;  /* 0x001ff81601007387 */ /* 0x0001e80000100a00 */
[----:B0-----:R-:W4:Y:S04]  /*99f30*/  LDL.LU.64 R22, [R1+0xda0] ;  /* 0x000da00001167983 */ /* 0x001f280000300a00 */
[----:B------:R-:W4:Y:S04]  /*99f40*/  LDL.LU.64 R8, [R1+0xd90] ;  /* 0x000d900001087983 */ /* 0x000f280000300a00 */
[----:B--2---:R0:W-:Y:S04]  /*99f50*/  @P5 STG.E.U16 desc[UR8][R6.64], R28 ;  /* 0x0000001c06005986 */ /* 0x0041e8000c101508 */
[----:B0-----:R-:W2:Y:S04]  /*99f60*/  LDL.LU.64 R6, [R1+0xd88] ;  /* 0x000d880001067983 */ /* 0x001ea80000300a00 */
[----:B------:R-:W2:Y:S01]  /*99f70*/  LDL.LU R15, [R1+0xa54] ;  /* 0x000a5400010f7983 */ /* 0x000ea20000300800 */
[----:B------:R-:W-:-:S04]  /*99f80*/  VIADD R0, R5, UR51 ;  /* 0x0000003305007c36 */ /* 0x000fc80008000000 */
[C---:B------:R-:W-:Y:S01]  /*99f90*/  VIADD R19, R0.reuse, UR48 ;  /* 0x0000003000137c36 */ /* 0x040fe20008000000 */
[----:B------:R-:W-:-:S04]  /*99fa0*/  LEA R4, P2, R0, R17, 0x1 ;  /* 0x0000001100047211 */ /* 0x000fc800078408ff */
[----:B------:R-:W-:Y:S01]  /*99fb0*/  LEA.HI.X.SX32 R5, R0, R16, 0x1, P2 ;  /* 0x0000001000057211 */ /* 0x000fe200010f0eff */
[C---:B------:R-:W-:Y:S01]  /*99fc0*/  VIADD R0, R2.reuse, 0x96 ;  /* 0x0000009602007836 */ /* 0x040fe20000000000 */
[----:B------:R-:W-:Y:S01]  /*99fd0*/  LEA R24, P3, R19, R17, 0x1 ;  /* 0x0000001113187211 */ /* 0x000fe200078608ff */
[----:B------:R-:W-:-:S03]  /*99fe0*/  VIADD R17, R2, 0x97 ;  /* 0x0000009702117836 */ /* 0x000fc60000000000 */
[----:B------:R-:W-:Y:S01]  /*99ff0*/  LEA.HI.X.SX32 R25, R19, R16, 0x1, P3 ;  /* 0x0000001013197211 */ /* 0x000fe200018f0eff */
[----:B------:R-:W-:Y:S01]  /*9a000*/  VIADD R16, R2, 0x98 ;  /* 0x0000009802107836 */ /* 0x000fe20000000000 */
[----:B------:R-:W-:Y:S01]  /*9a010*/  ISETP.LT.AND P1, PT, R0, UR52, !P0 ;  /* 0x0000003400007c0c */ /* 0x000fe2000c721270 */
[----:B------:R-:W-:Y:S01]  /*9a020*/  VIADD R0, R2, 0x99 ;  /* 0x0000009902007836 */ /* 0x000fe20000000000 */
[----:B------:R-:W-:Y:S02]  /*9a030*/  ISETP.LT.AND P2, PT, R17, UR53, !P0 ;  /* 0x0000003511007c0c */ /* 0x000fe4000c741270 */
[----:B------:R-:W-:Y:S02]  /*9a040*/  ISETP.LT.AND P3, PT, R16, UR49, !P0 ;  /* 0x0000003110007c0c */ /* 0x000fe4000c761270 */
[----:B------:R-:W-:Y:S02]  /*9a050*/  PRMT R16, R28, 0x7632, R16 ;  /* 0x000076321c107816 */ /* 0x000fe40000000010 */
[----:B------:R-:W-:Y:S01]  /*9a060*/  ISETP.LT.AND P4, PT, R0, UR47, !P0 ;  /* 0x0000002f00007c0c */ /* 0x000fe2000c781270 */
[----:B------:R-:W-:-:S02]  /*9a070*/  VIADD R0, R2, 0x9a ;  /* 0x0000009a02007836 */ /* 0x000fc40000000000 */
[----:B---3--:R0:W-:Y:S04]  /*9a080*/  @P6 STG.E.U16 desc[UR8][R10.64], R16 ;  /* 0x000000100a006986 */ /* 0x0081e8000c101508 */
[----:B------:R1:W-:Y:S01]  /*9a090*/  @P1 STG.E.U16 desc[UR8][R26.64], R29 ;  /* 0x0000001d1a001986 */ /* 0x0003e2000c101508 */
[----:B------:R-:W-:-:S03]  /*9a0a0*/  ISETP.LT.AND P5, PT, R0, UR4, !P0 ;  /* 0x0000000400007c0c */ /* 0x000fc6000c7a1270 */
[----:B0-----:R-:W3:Y:S01]  /*9a0b0*/  LDL.LU.64 R10, [R1+0xd80] ;  /* 0x000d8000010a7983 */ /* 0x001ee20000300a00 */
[----:B------:R-:W-:Y:S01]  /*9a0c0*/  PRMT R16, R29, 0x7632, R16 ;  /* 0x000076321d107816 */ /* 0x000fe20000000010 */
[----:B------:R-:W-:Y:S01]  /*9a0d0*/  VIADD R0, R2, 0x9b ;  /* 0x0000009b02007836 */ /* 0x000fe20000000000 */
[----:B------:R-:W0:Y:S01]  /*9a0e0*/  LDCU UR4, c[0x0][0x39c] ;  /* 0x00007380ff0477ac */ /* 0x000e220008000800 */
[----:B-1----:R-:W3:Y:S04]  /*9a0f0*/  LDL.LU.64 R26, [R1+0xd78] ;  /* 0x000d7800011a7983 */ /* 0x002ee80000300a00 */
[----:B------:R-:W3:Y:S04]  /*9a100*/  LDL.LU R28, [R1+0xa58] ;  /* 0x000a5800011c7983 */ /* 0x000ee80000300800 */
[----:B----4-:R1:W-:Y:S04]  /*9a110*/  @P2 STG.E.U16 desc[UR8][R22.64], R16 ;  /* 0x0000001016002986 */ /* 0x0103e8000c101508 */
[----:B------:R4:W-:Y:S04]  /*9a120*/  @P3 STG.E.U16 desc[UR8][R20.64], R14 ;  /* 0x0000000e14003986 */ /* 0x0009e8000c101508 */
[----:B-1----:R-:W3:Y:S01]  /*9a130*/  LDL.LU.64 R22, [R1+0xd70] ;  /* 0x000d700001167983 */ /* 0x002ee20000300a00 */
[----:B------:R-:W-:-:S03]  /*9a140*/  PRMT R16, R14, 0x7632, R16 ;  /* 0x000076320e107816 */ /* 0x000fc60000000010 */
[----:B----4-:R-:W4:Y:S04]  /*9a150*/  LDL.LU.64 R20, [R1+0xd58] ;  /* 0x000d580001147983 */ /* 0x010f280000300a00 */
[----:B------:R-:W4:Y:S04]  /*9a160*/  LDL.LU R29, [R1+0xa5c] ;  /* 0x000a5c00011d7983 */ /* 0x000f280000300800 */
[----:B------:R1:W-:Y:S04]  /*9a170*/  @P4 STG.E.U16 desc[UR8][R8.64], R16 ;  /* 0x0000001008004986 */ /* 0x0003e8000c101508 */
[----:B-1----:R-:W4:Y:S04]  /*9a180*/  LDL.LU.64 R8, [R1+0xd50] ;  /* 0x000d500001087983 */ /* 0x002f280000300a00 */
[----:B--2---:R1:W-:Y:S04]  /*9a190*/  @P5 STG.E.U16 desc[UR8][R6.64], R15 ;  /* 0x0000000f06005986 */ /* 0x0043e8000c101508 */
[----:B-1----:R-:W2:Y:S04]  /*9a1a0*/  LDL.LU.64 R6, [R1+0xd48] ;  /* 0x000d480001067983 */ /* 0x002ea80000300a00 */
[----:B------:R-:W2:Y:S01]  /*9a1b0*/  LDL.LU R14, [R1+0xa40] ;  /* 0x000a4000010e7983 */ /* 0x000ea20000300800 */
[----:B------:R-:W-:Y:S01]  /*9a1c0*/  ISETP.LT.AND P6, PT, R0, UR5, !P0 ;  /* 0x0000000500007c0c */ /* 0x000fe2000c7c1270 */
[----:B------:R-:W-:Y:S01]  /*9a1d0*/  VIADD R0, R2, 0x9c ;  /* 0x0000009c02007836 */ /* 0x000fe20000000000 */
[----:B------:R-:W1:Y:S04]  /*9a1e0*/  LDCU UR5, c[0x0][0x39c] ;  /* 0x00007380ff0577ac */ /* 0x000e680008000800 */
[----:B------:R-:W-:Y:S01]  /*9a1f0*/  ISETP.LT.AND P1, PT, R0, UR6, !P0 ;  /* 0x0000000600007c0c */ /* 0x000fe2000c721270 */
[----:B------:R-:W-:Y:S01]  /*9a200*/  VIADD R0, R2, 0x9d ;  /* 0x0000009d02007836 */ /* 0x000fe20000000000 */
[----:B------:R-:W3:Y:S04]  /*9a210*/  LDCU UR6, c[0x0][0x39c] ;  /* 0x00007380ff0677ac */ /* 0x000ee80008000800 */
[----:B------:R-:W-:Y:S01]  /*9a220*/  ISETP.LT.AND P2, PT, R0, UR7, !P0 ;  /* 0x0000000700007c0c */ /* 0x000fe2000c741270 */
[----:B------:R-:W-:Y:S01]  /*9a230*/  VIADD R0, R2, 0x9e ;  /* 0x0000009e02007836 */ /* 0x000fe20000000000 */
[----:B------:R-:W-:Y:S01]  /*9a240*/  PRMT R16, R15, 0x7632, R16 ;  /* 0x000076320f107816 */ /* 0x000fe20000000010 */
[----:B------:R-:W2:Y:S03]  /*9a250*/  LDCU UR7, c[0x0][0x39c] ;  /* 0x00007380ff0777ac */ /* 0x000ea60008000800 */
[----:B0-----:R-:W-:Y:S01]  /*9a260*/  ISETP.LT.AND P3, PT, R0, UR4, !P0 ;  /* 0x0000000400007c0c */ /* 0x001fe2000c761270 */
[----:B------:R-:W-:Y:S01]  /*9a270*/  VIADD R0, R2, 0x9f ;  /* 0x0000009f02007836 */ /* 0x000fe20000000000 */
[----:B------:R-:W0:Y:S04]  /*9a280*/  LDCU UR4, c[0x0][0x39c] ;  /* 0x00007380ff0477ac */ /* 0x000e280008000800 */
[----:B-1----:R-:W-:Y:S01]  /*9a290*/  ISETP.LT.AND P4, PT, R0, UR5, !P0 ;  /* 0x0000000500007c0c */ /* 0x002fe2000c781270 */
[----:B------:R-:W-:Y:S01]  /*9a2a0*/  VIADD R0, R2, 0xa0 ;  /* 0x000000a002007836 */ /* 0x000fe20000000000 */
[----:B---3--:R1:W-:Y:S01]  /*9a2b0*/  @P6 STG.E.U16 desc[UR8][R10.64], R16 ;  /* 0x000000100a006986 */ /* 0x0083e2000c101508 */
[----:B------:R-:W3:Y:S03]  /*9a2c0*/  LDCU UR5, c[0x0][0x39c] ;  /* 0x00007380ff0577ac */ /* 0x000ee60008000800 */
[----:B------:R0:W-:Y:S01]  /*9a2d0*/  @P1 STG.E.U16 desc[UR8][R26.64], R28 ;  /* 0x0000001c1a001986 */ /* 0x0001e2000c101508 */
[----:B------:R-:W-:-:S03]  /*9a2e0*/  ISETP.LT.AND P5, PT, R0, UR6, !P0 ;  /* 0x0000000600007c0c */ /* 0x000fc6000c7a1270 */
[----:B-1----:R-:W3:Y:S01]  /*9a2f0*/  LDL.LU.64 R10, [R1+0xd40] ;  /* 0x000d4000010a7983 */ /* 0x002ee20000300a00 */
[----:B------:R-:W-:Y:S01]  /*9a300*/  PRMT R16, R28, 0x7632, R16 ;  /* 0x000076321c107816 */ /* 0x000fe20000000010 */
[----:B------:R-:W-:Y:S01]  /*9a310*/  VIADD R0, R2, 0xa1 ;  /* 0x000000a102007836 */ /* 0x000fe20000000000 */
[----:B------:R-:W1:Y:S01]  /*9a320*/  LDCU UR6, c[0x0][0x39c] ;  /* 0x00007380ff0677ac */ /* 0x000e620008000800 */
[----:B0-----:R-:W3:Y:S04]  /*9a330*/  LDL.LU.64 R26, [R1+0xd28] ;  /* 0x000d2800011a7983 */ /* 0x001ee80000300a00 */
[----:B------:R-:W3:Y:S04]  /*9a340*/  LDL.LU R15, [R1+0xa44] ;  /* 0x000a4400010f7983 */ /* 0x000ee80000300800 */
[----:B------:R0:W-:Y:S04]  /*9a350*/  @P2 STG.E.U16 desc[UR8][R22.64], R16 ;  /* 0x0000001016002986 */ /* 0x0001e8000c101508 */
[----:B----4-:R4:W-:Y:S04]  /*9a360*/  @P3 STG.E.U16 desc[UR8][R20.64], R29 ;  /* 0x0000001d14003986 */ /* 0x0109e8000c101508 */
[----:B0-----:R-:W3:Y:S01]  /*9a370*/  LDL.LU.64 R22, [R1+0xd20] ;  /* 0x000d200001167983 */ /* 0x001ee20000300a00 */
[----:B------:R-:W-:-:S03]  /*9a380*/  PRMT R16, R29, 0x7632, R16 ;  /* 0x000076321d107816 */ /* 0x000fc60000000010 */
[----:B----4-:R-:W4:Y:S04]  /*9a390*/  LDL.LU.64 R20, [R1+0xd18] ;  /* 0x000d180001147983 */ /* 0x010f280000300a00 */
[----:B------:R-:W4:Y:S04]  /*9a3a0*/  LDL.LU R28, [R1+0xa48] ;  /* 0x000a4800011c7983 */ /* 0x000f280000300800 */
[----:B------:R0:W-:Y:S04]  /*9a3b0*/  @P4 STG.E.U16 desc[UR8][R8.64], R16 ;  /* 0x0000001008004986 */ /* 0x0001e8000c101508 */
[----:B0-----:R-:W4:Y:S04]  /*9a3c0*/  LDL.LU.64 R8, [R1+0xd10] ;  /* 0x000d100001087983 */ /* 0x001f280000300a00 */
[----:B--2---:R0:W-:Y:S04]  /*9a3d0*/  @P5 STG.E.U16 desc[UR8][R6.64], R14 ;  /* 0x0000000e06005986 */ /* 0x0041e8000c101508 */
[----:B0-----:R-:W2:Y:S04]  /*9a3e0*/  LDL.LU.64 R6, [R1+0xcf8] ;  /* 0x000cf80001067983 */ /* 0x001ea80000300a00 */
[----:B------:R-:W2:Y:S01]  /*9a3f0*/  LDL.LU R29, [R1+0xa4c] ;  /* 0x000a4c00011d7983 */ /* 0x000ea20000300800 */
[----:B------:R-:W-:Y:S01]  /*9a400*/  ISETP.LT.AND P6, PT, R0, UR7, !P0 ;  /* 0x0000000700007c0c */ /* 0x000fe2000c7c1270 */
[----:B------:R-:W-:Y:S01]  /*9a410*/  VIADD R0, R2, 0xa2 ;  /* 0x000000a202007836 */ /* 0x000fe20000000000 */
[----:B------:R-:W0:Y:S04]  /*9a420*/  LDCU UR7, c[0x0][0x39c] ;  /* 0x00007380ff0777ac */ /* 0x000e280008000800 */
[----:B------:R-:W-:Y:S01]  /*9a430*/  ISETP.LT.AND P1, PT, R0, UR4, !P0 ;  /* 0x0000000400007c0c */ /* 0x000fe2000c721270 */
[----:B------:R-:W-:Y:S01]  /*9a440*/  VIADD R0, R2, 0xa3 ;  /* 0x000000a302007836 */ /* 0x000fe20000000000 */
[----:B------:R-:W3:Y:S04]  /*9a450*/  LDCU UR4, c[0x0][0x39c] ;  /* 0x00007380ff0477ac */ /* 0x000ee80008000800 */
[----:B---3--:R-:W-:Y:S01]  /*9a460*/  ISETP.LT.AND P2, PT, R0, UR5, !P0 ;  /* 0x0000000500007c0c */ /* 0x008fe2000c741270 */
[----:B------:R-:W-:Y:S01]  /*9a470*/  VIADD R0, R2, 0xa4 ;  /* 0x000000a402007836 */ /* 0x000fe20000000000 */
[----:B------:R-:W-:Y:S01]  /*9a480*/  PRMT R16, R14, 0x7632, R16 ;  /* 0x000076320e107816 */ /* 0x000fe20000000010 */
[----:B------:R-:W3:Y:S03]  /*9a490*/  LDCU UR5, c[0x0][0x39c] ;  /* 0x00007380ff0577ac */ /* 0x000ee60008000800 */
[----:B-1----:R-:W-:Y:S01]  /*9a4a0*/  ISETP.LT.AND P3, PT, R0, UR6, !P0 ;  /* 0x0000000600007c0c */ /* 0x002fe2000c761270 */
[----:B------:R-:W-:Y:S01]  /*9a4b0*/  VIADD R0, R2, 0xa5 ;  /* 0x000000a502007836 */ /* 0x000fe20000000000 */
[----:B------:R-:W1:Y:S01]  /*9a4c0*/  LDCU UR6, c[0x0][0x39c] ;  /* 0x00007380ff0677ac */ /* 0x000e620008000800 */
[----:B------:R1:W-:Y:S03]  /*9a4d0*/  @P6 STG.E.U16 desc[UR8][R10.64], R16 ;  /* 0x000000100a006986 */ /* 0x0003e6000c101508 */
[----:B0-----:R-:W-:Y:S01]  /*9a4e0*/  ISETP.LT.AND P4, PT, R0, UR7, !P0 ;  /* 0x0000000700007c0c */ /* 0x001fe2000c781270 */
[----:B------:R-:W-:Y:S01]  /*9a4f0*/  VIADD R0, R2, 0xa6 ;  /* 0x000000a602007836 */ /* 0x000fe20000000000 */
[----:B------:R-:W0:Y:S01]  /*9a500*/  LDCU UR7, c[0x0][0x39c] ;  /* 0x00007380ff0777ac */ /* 0x000e220008000800 */
[----:B------:R0:W-:Y:S01]  /*9a510*/  @P1 STG.E.U16 desc[UR8][R26.64], R15 ;  /* 0x0000000f1a001986 */ /* 0x0001e2000c101508 */
[----:B-1----:R-:W-:-:S03]  /*9a520*/  PRMT R16, R15, 0x7632, R16 ;  /* 0x000076320f107816 */ /* 0x002fc60000000010 */
[----:B------:R-:W3:Y:S01]  /*9a530*/  LDL.LU.64 R10, [R1+0xcf0] ;  /* 0x000cf000010a7983 */ /* 0x000ee20000300a00 */
[----:B------:R-:W-:-:S03]  /*9a540*/  ISETP.LT.AND P5, PT, R0, UR4, !P0 ;  /* 0x0000000400007c0c */ /* 0x000fc6000c7a1270 */
[----:B0-----:R-:W3:Y:S04]  /*9a550*/  LDL.LU.64 R26, [R1+0xcd8] ;  /* 0x000cd800011a7983 */ /* 0x001ee80000300a00 */
[----:B------:R0:W-:Y:S01]  /*9a560*/  @P2 STG.E.U16 desc[UR8][R22.64], R16 ;  /* 0x0000001016002986 */ /* 0x0001e2000c101508 */
[----:B------:R-:W-:Y:S01]  /*9a570*/  VIADD R0, R2, 0xa7 ;  /* 0x000000a702007836 */ /* 0x000fe20000000000 */
[----:B------:R-:W1:Y:S02]  /*9a580*/  LDCU UR4, c[0x0][0x39c] ;  /* 0x00007380ff0477ac */ /* 0x000e640008000800 */
[----:B------:R-:W3:Y:S04]  /*9a590*/  LDL.LU R14, [R1+0xa30] ;  /* 0x000a3000010e7983 */ /* 0x000ee80000300800 */
        /* <DEDUP_REMOVED lines=10> */
[----:B---3--:R-:W-:Y:S01]  /*9a640*/  ISETP.LT.AND P6, PT, R0, UR5, !P0 ;  /* 0x0000000500007c0c */ /* 0x008fe2000c7c1270 */
[----:B------:R-:W-:Y:S01]  /*9a650*/  VIADD R0, R2, 0xa8 ;  /* 0x000000a802007836 */ /* 0x000fe20000000000 */
[----:B------:R-:W0:Y:S04]  /*9a660*/  LDCU UR5, c[0x0][0x39c] ;  /* 0x00007380ff0577ac */ /* 0x000e280008000800 */
[----:B------:R-:W-:Y:S01]  /*9a670*/  ISETP.LT.AND P1, PT, R0, UR6, !P0 ;  /* 0x0000000600007c0c */ /* 0x000fe2000c721270 */
[----:B------:R-:W-:Y:S01]  /*9a680*/  VIADD R0, R2, 0xa9 ;  /* 0x000000a902007836 */ /* 0x000fe20000000000 */
[----:B------:R-:W3:Y:S04]  /*9a690*/  LDCU UR6, c[0x0][0x39c] ;  /* 0x00007380ff0677ac */ /* 0x000ee80008000800 */
[----:B------:R-:W-:Y:S01]  /*9a6a0*/  ISETP.LT.AND P2, PT, R0, UR7, !P0 ;  /* 0x0000000700007c0c */ /* 0x000fe2000c741270 */
[----:B------:R-:W-:Y:S01]  /*9a6b0*/  VIADD R0, R2, 0xaa ;  /* 0x000000aa02007836 */ /* 0x000fe20000000000 */
[----:B------:R-:W-:Y:S01]  /*9a6c0*/  PRMT R16, R29, 0x7632, R16 ;  /* 0x000076321d107816 */ /* 0x000fe20000000010 */
[----:B------:R-:W2:Y:S03]  /*9a6d0*/  LDCU UR7, c[0x0][0x39c] ;  /* 0x00007380ff0777ac */ /* 0x000ea60008000800 */
[----:B-1----:R-:W-:Y:S01]  /*9a6e0*/  ISETP.LT.AND P3, PT, R0, UR4, !P0 ;  /* 0x0000000400007c0c */ /* 0x002fe2000c761270 */
[----:B------:R-:W-:Y:S01]  /*9a6f0*/  VIADD R0, R2, 0xab ;  /* 0x000000ab02007836 */ /* 0x000fe20000000000 */
[----:B------:R1:W-:Y:S01]  /*9a700*/  @P6 STG.E.U16 desc[UR8][R10.64], R16 ;  /* 0x000000100a006986 */ /* 0x0003e2000c101508 */
[----:B------:R-:W2:Y:S03]  /*9a710*/  LDCU UR4, c[0x0][0x39c] ;  /* 0x00007380ff0477ac */ /* 0x000ea60008000800 */
[----:B0-----:R-:W-:Y:S01]  /*9a720*/  ISETP.LT.AND P4, PT, R0, UR5, !P0 ;  /* 0x0000000500007c0c */ /* 0x001fe2000c781270 */
[----:B------:R-:W-:Y:S01]  /*9a730*/  VIADD R0, R2, 0xac ;  /* 0x000000ac02007836 */ /* 0x000fe20000000000 */
[----:B------:R-:W0:Y:S01]  /*9a740*/  LDCU UR5, c[0x0][0x39c] ;  /* 0x00007380ff0577ac */ /* 0x000e220008000800 */
[----:B-1----:R-:W2:Y:S03]  /*9a750*/  LDL.LU.64 R10, [R1+0xca0] ;  /* 0x000ca000010a7983 */ /* 0x002ea60000300a00 */
[----:B---3--:R-:W-:Y:S01]  /*9a760*/  ISETP.LT.AND P5, PT, R0, UR6, !P0 ;  /* 0x0000000600007c0c */ /* 0x008fe2000c7a1270 */
[----:B------:R1:W-:Y:S01]  /*9a770*/  @P1 STG.E.U16 desc[UR8][R26.64], R14 ;  /* 0x0000000e1a001986 */ /* 0x0003e2000c101508 */
[----:B------:R-:W-:Y:S01]  /*9a780*/  PRMT R16, R14, 0x7632, R16 ;  /* 0x000076320e107816 */ /* 0x000fe20000000010 */
[----:B------:R-:W-:Y:S01]  /*9a790*/  VIADD R0, R2, 0xad ;  /* 0x000000ad02007836 */ /* 0x000fe20000000000 */
[----:B------:R-:W3:Y:S03]  /*9a7a0*/  LDCU UR6, c[0x0][0x39c] ;  /* 0x00007380ff0677ac */ /* 0x000ee60008000800 */
[----:B------:R0:W-:Y:S04]  /*9a7b0*/  @P2 STG.E.U16 desc[UR8][R22.64], R16 ;  /* 0x0000001016002986 */ /* 0x0001e8000c101508 */
[----:B-1----:R-:W3:Y:S04]  /*9a7c0*/  LDL.LU.64 R26, [R1+0xc88] ;  /* 0x000c8800011a7983 */ /* 0x002ee80000300a00 */
[----:B------:R-:W3:Y:S04]  /*9a7d0*/  LDL.LU R29, [R1+0xa3c] ;  /* 0x000a3c00011d7983 */ /* 0x000ee80000300800 */
[----:B0-----:R-:W3:Y:S04]  /*9a7e0*/  LDL.LU.64 R22, [R1+0xc80] ;  /* 0x000c800001167983 */ /* 0x001ee80000300a00 */
[----:B----4-:R0:W-:Y:S01]  /*9a7f0*/  @P3 STG.E.U16 desc[UR8][R20.64], R15 ;  /* 0x0000000f14003986 */ /* 0x0101e2000c101508 */
[----:B------:R-:W-:-:S03]  /*9a800*/  PRMT R16, R15, 0x7632, R16 ;  /* 0x000076320f107816 */ /* 0x000fc60000000010 */
[----:B0-----:R-:W4:Y:S04]  /*9a810*/  LDL.LU.64 R20, [R1+0xc68] ;  /* 0x000c680001147983 */ /* 0x001f280000300a00 */
        /* <DEDUP_REMOVED lines=11> */
[----:B------:R-:W1:Y:S04]  /*9a8d0*/  LDCU UR4, c[0x0][0x39c] ;  /* 0x00007380ff0477ac */ /* 0x000e680008000800 */
[----:B------:R-:W-:Y:S01]  /*9a8e0*/  ISETP.LT.AND P2, PT, R0, UR5, !P0 ;  /* 0x0000000500007c0c */ /* 0x000fe2000c741270 */
[----:B------:R-:W-:Y:S01]  /*9a8f0*/  VIADD R0, R2, 0xb0 ;  /* 0x000000b002007836 */ /* 0x000fe20000000000 */
[----:B------:R-:W-:Y:S01]  /*9a900*/  PRMT R16, R28, 0x7632, R16 ;  /* 0x000076321c107816 */ /* 0x000fe20000000010 */
[----:B------:R-:W1:Y:S03]  /*9a910*/  LDCU UR5, c[0x0][0x39c] ;  /* 0x00007380ff0577ac */ /* 0x000e660008000800 */
[----:B---3--:R-:W-:Y:S01]  /*9a920*/  ISETP.LT.AND P3, PT, R0, UR6, !P0 ;  /* 0x0000000600007c0c */ /* 0x008fe2000c761270 */
[----:B------:R-:W-:Y:S01]  /*9a930*/  VIADD R0, R2, 0xb1 ;  /* 0x000000b102007836 */ /* 0x000fe20000000000 */
[----:B------:R3:W-:Y:S01]  /*9a940*/  @P6 STG.E.U16 desc[UR8][R10.64], R16 ;  /* 0x000000100a006986 */ /* 0x0007e2000c101508 */
[----:B------:R-:W2:Y:S03]  /*9a950*/  LDCU UR6, c[0x0][0x39c] ;  /* 0x00007380ff0677ac */ /* 0x000ea60008000800 */
[----:B0-----:R-:W-:Y:S01]  /*9a960*/  ISETP.LT.AND P4, PT, R0, UR7, !P0 ;  /* 0x0000000700007c0c */ /* 0x001fe2000c781270 */
[----:B------:R-:W-:Y:S01]  /*9a970*/  VIADD R0, R2, 0xb2 ;  /* 0x000000b202007836 */ /* 0x000fe20000000000 */
[----:B------:R-:W0:Y:S01]  /*9a980*/  LDCU UR7, c[0x0][0x39c] ;  /* 0x00007380ff0777ac */ /* 0x000e220008000800 */
[----:B---3--:R-:W3:Y:S03]  /*9a990*/  LDL.LU.64 R10, [R1+0xc40] ;  /* 0x000c4000010a7983 */ /* 0x008ee60000300a00 */
[----:B-1----:R-:W-:-:S02]  /*9a9a0*/  ISETP.LT.AND P5, PT, R0, UR4, !P0 ;  /* 0x0000000400007c0c */ /* 0x002fc4000c7a1270 */
[----:B------:R-:W-:Y:S01]  /*9a9b0*/  PRMT R16, R29, 0x7632, R16 ;  /* 0x000076321d107816 */ /* 0x000fe20000000010 */
[----:B------:R1:W-:Y:S01]  /*9a9c0*/  @P1 STG.E.U16 desc[UR8][R26.64], R29 ;  /* 0x0000001d1a001986 */ /* 0x0003e2000c101508 */
[----:B------:R-:W-:Y:S01]  /*9a9d0*/  VIADD R0, R2, 0xb3 ;  /* 0x000000b302007836 */ /* 0x000fe20000000000 */
[----:B------:R-:W0:Y:S02]  /*9a9e0*/  LDCU UR4, c[0x0][0x39c] ;  /* 0x00007380ff0477ac */ /* 0x000e240008000800 */
        /* <DEDUP_REMOVED lines=23> */
[----:B------:R-:W-:Y:S01]  /*9ab60*/  ISETP.LT.AND P3, PT, R0, UR4, !P0 ;  /* 0x0000000400007c0c */ /* 0x000fe2000c761270 */
[----:B------:R-:W-:Y:S01]  /*9ab70*/  VIADD R0, R2, 0xb7 ;  /* 0x000000b702007836 */ /* 0x000fe20000000000 */
[----:B---3--:R3:W-:Y:S01]  /*9ab80*/  @P6 STG.E.U16 desc[UR8][R10.64], R16 ;  /* 0x000000100a006986 */ /* 0x0087e2000c101508 */
[----:B------:R-:W2:Y:S03]  /*9ab90*/  LDCU UR4, c[0x0][0x39c] ;  /* 0x00007380ff0477ac */ /* 0x000ea60008000800 */
[----:B0-----:R-:W-:Y:S01]  /*9aba0*/  ISETP.LT.AND P4, PT, R0, UR5, !P0 ;  /* 0x0000000500007c0c */ /* 0x001fe2000c781270 */
[----:B------:R-:W-:Y:S01]  /*9abb0*/  VIADD R0, R2, 0xb8 ;  /* 0x000000b802007836 */ /* 0x000fe20000000000 */
[----:B------:R-:W0:Y:S01]  /*9abc0*/  LDCU UR5, c[0x0][0x39c] ;  /* 0x00007380ff0577ac */ /* 0x000e220008000800 */
[----:B---3--:R-:W3:Y:S03]  /*9abd0*/  LDL.LU.64 R10, [R1+0xb48] ;  /* 0x000b4800010a7983 */ /* 0x008ee60000300a00 */
[----:B-1----:R-:W-:Y:S01]  /*9abe0*/  ISETP.LT.AND P5, PT, R0, UR6, !P0 ;  /* 0x0000000600007c0c */ /* 0x002fe2000c7a1270 */
[----:B------:R1:W-:Y:S01]  /*9abf0*/  @P1 STG.E.U16 desc[UR8][R26.64], R28 ;  /* 0x0000001c1a001986 */ /* 0x0003e2000c101508 */
[----:B------:R-:W-:Y:S01]  /*9ac00*/  PRMT R16, R28, 0x7632, R16 ;  /* 0x000076321c107816 */ /* 0x000fe20000000010 */
[----:B------:R-:W-:Y:S01]  /*9ac10*/  VIADD R0, R2, 0xb9 ;  /* 0x000000b902007836 */ /* 0x000fe20000000000 */
[----:B------:R-:W0:Y:S03]  /*9ac20*/  LDCU UR6, c[0x0][0x39c] ;  /* 0x00007380ff0677ac */ /* 0x000e260008000800 */
        /* <DEDUP_REMOVED lines=1623> */
[----:B----4-:R1:W-:Y:S01]  /*a11a0*/  @P3 STG.E.U16 desc[UR8][R20.64], R26 ;  /* 0x0000001a14003986 */ /* 0x0103e2000c101508 */
[----:B0-----:R-:W-:-:S03]  /*a11b0*/  PRMT R16, R26, 0x7632, R16 ;  /* 0x000076321a107816 */ /* 0x001fc60000000010 */
[----:B-1----:R-:W4:Y:S04]  /*a11c0*/  LDL.LU.64 R20, [R1+0x9e8] ;  /* 0x0009e80001147983 */ /* 0x002f280000300a00 */
[----:B------:R-:W4:Y:S04]  /*a11d0*/  LDL.LU.64 R18, [R1+0x9c0] ;  /* 0x0009c00001127983 */ /* 0x000f280000300a00 */
[----:B------:R-:W4:Y:S04]  /*a11e0*/  LDL.LU R15, [R1+0xcc4] ;  /* 0x000cc400010f7983 */ /* 0x000f280000300800 */
[----:B------:R0:W-:Y:S04]  /*a11f0*/  @P4 STG.E.U16 desc[UR8][R8.64], R16 ;  /* 0x0000001008004986 */ /* 0x0001e8000c101508 */
[----:B0-----:R-:W4:Y:S01]  /*a1200*/  LDL.LU.64 R8, [R1+0x9e0] ;  /* 0x0009e00001087983 */ /* 0x001f220000300a00 */
[----:B--2---:R-:W-:-:S03]  /*a1210*/  PRMT R16, R27, 0x7632, R16 ;  /* 0x000076321b107816 */ /* 0x004fc60000000010 */
[----:B------:R0:W-:Y:S04]  /*a1220*/  @P5 STG.E.U16 desc[UR8][R6.64], R27 ;  /* 0x0000001b06005986 */ /* 0x0001e8000c101508 */
[----:B0-----:R-:W2:Y:S04]  /*a1230*/  LDL.LU.64 R26, [R1+0x9f0] ;  /* 0x0009f000011a7983 */ /* 0x001ea80000300a00 */
[----:B------:R-:W2:Y:S01]  /*a1240*/  LDL.LU R7, [R1+0xcc8] ;  /* 0x000cc80001077983 */ /* 0x000ea20000300800 */
[----:B------:R-:W-:Y:S01]  /*a1250*/  ISETP.LT.AND P6, PT, R0, UR5, !P0 ;  /* 0x0000000500007c0c */ /* 0x000fe2000c7c1270 */
[----:B------:R-:W-:Y:S01]  /*a1260*/  VIADD R0, R2, 0x1c8 ;  /* 0x000001c802007836 */ /* 0x000fe20000000000 */
[----:B------:R-:W0:Y:S01]  /*a1270*/  LDCU UR5, c[0x0][0x39c] ;  /* 0x00007380ff0577ac */ /* 0x000e220008000800 */
[----:B------:R-:W2:Y:S03]  /*a1280*/  LDL.LU.64 R22, [R1+0x9d8] ;  /* 0x0009d80001167983 */ /* 0x000ea60000300a00 */
[----:B------:R-:W-:Y:S01]  /*a1290*/  ISETP.LT.AND P1, PT, R0, UR6, !P0 ;  /* 0x0000000600007c0c */ /* 0x000fe2000c721270 */
[----:B------:R-:W-:Y:S01]  /*a12a0*/  VIADD R0, R2, 0x1c9 ;  /* 0x000001c902007836 */ /* 0x000fe20000000000 */
[----:B------:R-:W1:Y:S04]  /*a12b0*/  LDCU UR6, c[0x0][0x39c] ;  /* 0x00007380ff0677ac */ /* 0x000e680008000800 */
[----:B------:R-:W-:Y:S01]  /*a12c0*/  ISETP.LT.AND P2, PT, R0, UR7, !P0 ;  /* 0x0000000700007c0c */ /* 0x000fe2000c741270 */
[----:B------:R-:W-:Y:S01]  /*a12d0*/  VIADD R0, R2, 0x1ca ;  /* 0x000001ca02007836 */ /* 0x000fe20000000000 */
[----:B------:R-:W1:Y:S04]  /*a12e0*/  LDCU UR7, c[0x0][0x39c] ;  /* 0x00007380ff0777ac */ /* 0x000e680008000800 */
        /* <DEDUP_REMOVED lines=12> */
[----:B------:R-:W0:Y:S01]  /*a13b0*/  LDCU UR6, c[0x0][0x39c] ;  /* 0x00007380ff0677ac */ /* 0x000e220008000800 */
[----:B-1----:R-:W3:Y:S04]  /*a13c0*/  LDL.LU R29, [R1+0xccc] ;  /* 0x000ccc00011d7983 */ /* 0x002ee80000300800 */
        /* <DEDUP_REMOVED lines=16> */
[----:B------:R-:W1:Y:S04]  /*a14d0*/  LDCU UR4, c[0x0][0x39c] ;  /* 0x00007380ff0477ac */ /* 0x000e680008000800 */
[----:B0-----:R-:W-:Y:S01]  /*a14e0*/  ISETP.LT.AND P2, PT, R0, UR5, !P0 ;  /* 0x0000000500007c0c */ /* 0x001fe2000c741270 */
[----:B------:R-:W-:Y:S01]  /*a14f0*/  VIADD R0, R2, 0x1d0 ;  /* 0x000001d002007836 */ /* 0x000fe20000000000 */
[----:B------:R-:W-:Y:S01]  /*a1500*/  PRMT R16, R7, 0x7632, R16 ;  /* 0x0000763207107816 */ /* 0x000fe20000000010 */
[----:B------:R-:W0:Y:S03]  /*a1510*/  LDCU UR5, c[0x0][0x39c] ;  /* 0x00007380ff0577ac */ /* 0x000e260008000800 */
[----:B------:R-:W-:Y:S01]  /*a1520*/  ISETP.LT.AND P3, PT, R0, UR6, !P0 ;  /* 0x0000000600007c0c */ /* 0x000fe2000c761270 */
[----:B------:R-:W-:Y:S01]  /*a1530*/  VIADD R0, R2, 0x1d1 ;  /* 0x000001d102007836 */ /* 0x000fe20000000000 */
[----:B------:R0:W-:Y:S01]  /*a1540*/  @P6 STG.E.U16 desc[UR8][R22.64], R16 ;  /* 0x0000001016006986 */ /* 0x0001e2000c101508 */
[----:B------:R-:W2:Y:S03]  /*a1550*/  LDCU UR6, c[0x0][0x39c] ;  /* 0x00007380ff0677ac */ /* 0x000ea60008000800 */
[----:B-1----:R-:W-:Y:S01]  /*a1560*/  ISETP.LT.AND P4, PT, R0, UR7, !P0 ;  /* 0x0000000700007c0c */ /* 0x002fe2000c781270 */
[----:B------:R-:W-:Y:S01]  /*a1570*/  VIADD R0, R2, 0x1d2 ;  /* 0x000001d202007836 */ /* 0x000fe20000000000 */
[----:B------:R-:W1:Y:S01]  /*a1580*/  LDCU UR7, c[0x0][0x39c] ;  /* 0x00007380ff0777ac */ /* 0x000e620008000800 */
[----:B0-----:R-:W2:Y:S03]  /*a1590*/  LDL.LU.64 R22, [R1+0xa08] ;  /* 0x000a080001167983 */ /* 0x001ea60000300a00 */
[----:B------:R-:W-:Y:S01]  /*a15a0*/  ISETP.LT.AND P5, PT, R0, UR4, !P0 ;  /* 0x0000000400007c0c */ /* 0x000fe2000c7a1270 */
[----:B---3--:R0:W-:Y:S01]  /*a15b0*/  @P1 STG.E.U16 desc[UR8][R10.64], R29 ;  /* 0x0000001d0a001986 */ /* 0x0081e2000c101508 */
[----:B------:R-:W-:Y:S01]  /*a15c0*/  PRMT R16, R29, 0x7632, R16 ;  /* 0x000076321d107816 */ /* 0x000fe20000000010 */
[----:B------:R-:W-:Y:S01]  /*a15d0*/  VIADD R0, R2, 0x1d3 ;  /* 0x000001d302007836 */ /* 0x000fe20000000000 */
[----:B------:R-:W3:Y:S01]  /*a15e0*/  LDCU UR4, c[0x0][0x39c] ;  /* 0x00007380ff0477ac */ /* 0x000ee20008000800 */
[----:B0-----:R-:W3:Y:S04]  /*a15f0*/  LDL.LU.64 R10, [R1+0xa00] ;  /* 0x000a0000010a7983 */ /* 0x001ee80000300a00 */
[----:B------:R-:W3:Y:S04]  /*a1600*/  LDL.LU R7, [R1+0xce8] ;  /* 0x000ce80001077983 */ /* 0x000ee80000300800 */
[----:B------:R0:W-:Y:S04]  /*a1610*/  @P2 STG.E.U16 desc[UR8][R20.64], R16 ;  /* 0x0000001014002986 */ /* 0x0001e8000c101508 */
[----:B----4-:R4:W-:Y:S01]  /*a1620*/  @P3 STG.E.U16 desc[UR8][R14.64], R6 ;  /* 0x000000060e003986 */ /* 0x0109e2000c101508 */
[----:B0-----:R-:W-:-:S03]  /*a1630*/  PRMT R16, R6, 0x7632, R16 ;  /* 0x0000763206107816 */ /* 0x001fc60000000010 */
[----:B----4-:R-:W4:Y:S04]  /*a1640*/  LDL.LU.64 R14, [R1+0xac8] ;  /* 0x000ac800010e7983 */ /* 0x010f280000300a00 */
[----:B------:R-:W4:Y:S04]  /*a1650*/  LDL.LU.64 R20, [R1+0xa20] ;  /* 0x000a200001147983 */ /* 0x000f280000300a00 */
        /* <DEDUP_REMOVED lines=12> */
[----:B-1----:R-:W-:Y:S01]  /*a1720*/  ISETP.LT.AND P2, PT, R0, UR7, !P0 ;  /* 0x0000000700007c0c */ /* 0x002fe2000c741270 */
[----:B------:R-:W-:Y:S01]  /*a1730*/  VIADD R0, R2, 0x1d6 ;  /* 0x000001d602007836 */ /* 0x000fe20000000000 */
[----:B------:R-:W-:Y:S01]  /*a1740*/  PRMT R16, R28, 0x7632, R16 ;  /* 0x000076321c107816 */ /* 0x000fe20000000010 */
[----:B------:R-:W1:Y:S03]  /*a1750*/  LDCU UR7, c[0x0][0x39c] ;  /* 0x00007380ff0777ac */ /* 0x000e660008000800 */
[----:B---3--:R-:W-:Y:S01]  /*a1760*/  ISETP.LT.AND P3, PT, R0, UR4, !P0 ;  /* 0x0000000400007c0c */ /* 0x008fe2000c761270 */
[----:B------:R-:W-:Y:S01]  /*a1770*/  VIADD R0, R2, 0x1d7 ;  /* 0x000001d702007836 */ /* 0x000fe20000000000 */
[----:B------:R3:W-:Y:S01]  /*a1780*/  @P6 STG.E.U16 desc[UR8][R22.64], R16 ;  /* 0x0000001016006986 */ /* 0x0007e2000c101508 */
[----:B------:R-:W1:Y:S03]  /*a1790*/  LDCU UR4, c[0x0][0x39c] ;  /* 0x00007380ff0477ac */ /* 0x000e660008000800 */
[----:B0-----:R-:W-:Y:S01]  /*a17a0*/  ISETP.LT.AND P4, PT, R0, UR5, !P0 ;  /* 0x0000000500007c0c */ /* 0x001fe2000c781270 */
[----:B------:R-:W-:Y:S01]  /*a17b0*/  VIADD R0, R2, 0x1d8 ;  /* 0x000001d802007836 */ /* 0x000fe20000000000 */
[----:B------:R-:W0:Y:S04]  /*a17c0*/  LDCU UR5, c[0x0][0x39c] ;  /* 0x00007380ff0577ac */ /* 0x000e280008000800 */
[----:B------:R-:W-:Y:S01]  /*a17d0*/  ISETP.LT.AND P5, PT, R0, UR6, !P0 ;  /* 0x0000000600007c0c */ /* 0x000fe2000c7a1270 */
[----:B------:R0:W-:Y:S01]  /*a17e0*/  @P1 STG.E.U16 desc[UR8][R10.64], R7 ;  /* 0x000000070a001986 */ /* 0x0001e2000c101508 */
[----:B---3--:R-:W-:Y:S01]  /*a17f0*/  PRMT R16, R7, 0x7632, R16 ;  /* 0x0000763207107816 */ /* 0x008fe20000000010 */
[----:B------:R-:W-:Y:S01]  /*a1800*/  VIADD R0, R2, 0x1d9 ;  /* 0x000001d902007836 */ /* 0x000fe20000000000 */
[----:B------:R-:W3:Y:S01]  /*a1810*/  LDCU UR6, c[0x0][0x39c] ;  /* 0x00007380ff0677ac */ /* 0x000ee20008000800 */
[----:B0-----:R-:W3:Y:S04]  /*a1820*/  LDL.LU.64 R10, [R1+0xab8] ;  /* 0x000ab800010a7983 */ /* 0x001ee80000300a00 */
[----:B------:R-:W3:Y:S04]  /*a1830*/  LDL.LU.64 R22, [R1+0xad8] ;  /* 0x000ad80001167983 */ /* 0x000ee80000300a00 */
[----:B------:R-:W3:Y:S04]  /*a1840*/  LDL.LU R28, [R1+0xd04] ;  /* 0x000d0400011c7983 */ /* 0x000ee80000300800 */
[----:B----4-:R0:W-:Y:S04]  /*a1850*/  @P2 STG.E.U16 desc[UR8][R14.64], R16 ;  /* 0x000000100e002986 */ /* 0x0101e8000c101508 */
[----:B------:R4:W-:Y:S04]  /*a1860*/  @P3 STG.E.U16 desc[UR8][R20.64], R29 ;  /* 0x0000001d14003986 */ /* 0x0009e8000c101508 */
[----:B0-----:R-:W3:Y:S01]  /*a1870*/  LDL.LU.64 R14, [R1+0xb08] ;  /* 0x000b0800010e7983 */ /* 0x001ee20000300a00 */
[----:B------:R-:W-:-:S03]  /*a1880*/  PRMT R16, R29, 0x7632, R16 ;  /* 0x000076321d107816 */ /* 0x000fc60000000010 */
[----:B----4-:R-:W4:Y:S04]  /*a1890*/  LDL.LU.64 R20, [R1+0xab0] ;  /* 0x000ab00001147983 */ /* 0x010f280000300a00 */
[----:B------:R-:W4:Y:S04]  /*a18a0*/  LDL.LU R7, [R1+0xd08] ;  /* 0x000d080001077983 */ /* 0x000f280000300800 */
[----:B------:R-:W-:Y:S04]  /*a18b0*/  @P4 STG.E.U16 desc[UR8][R8.64], R16 ;  /* 0x0000001008004986 */ /* 0x000fe8000c101508 */
[----:B--2---:R0:W-:Y:S04]  /*a18c0*/  @P5 STG.E.U16 desc[UR8][R26.64], R6 ;  /* 0x000000061a005986 */ /* 0x0041e8000c101508 */
[----:B0-----:R-:W2:Y:S04]  /*a18d0*/  LDL.LU.64 R26, [R1+0xb00] ;  /* 0x000b0000011a7983 */ /* 0x001ea80000300a00 */
[----:B------:R-:W2:Y:S04]  /*a18e0*/  LDL.LU.64 R8, [R1+0xb18] ;  /* 0x000b180001087983 */ /* 0x000ea80000300a00 */
[----:B------:R-:W2:Y:S01]  /*a18f0*/  LDL.LU R29, [R1+0xd0c] ;  /* 0x000d0c00011d7983 */ /* 0x000ea20000300800 */
[----:B-1----:R-:W-:Y:S01]  /*a1900*/  ISETP.LT.AND P6, PT, R0, UR7, !P0 ;  /* 0x0000000700007c0c */ /* 0x002fe2000c7c1270 */
        /* <DEDUP_REMOVED lines=8> */
[----:B------:R-:W2:Y:S03]  /*a1990*/  LDCU UR5, c[0x0][0x39c] ;  /* 0x00007380ff0577ac */ /* 0x000ea60008000800 */
[----:B---3--:R-:W-:Y:S01]  /*a19a0*/  ISETP.LT.AND P3, PT, R0, UR6, !P0 ;  /* 0x0000000600007c0c */ /* 0x008fe2000c761270 */
[----:B------:R-:W-:Y:S01]  /*a19b0*/  VIADD R0, R2, 0x1dd ;  /* 0x000001dd02007836 */ /* 0x000fe20000000000 */
[----:B------:R-:W3:Y:S04]  /*a19c0*/  LDCU UR6, c[0x0][0x39c] ;  /* 0x00007380ff0677ac */ /* 0x000ee80008000800 */
[----:B0-----:R-:W-:Y:S01]  /*a19d0*/  ISETP.LT.AND P4, PT, R0, UR7, !P0 ;  /* 0x0000000700007c0c */ /* 0x001fe2000c781270 */
[----:B------:R-:W-:Y:S01]  /*a19e0*/  VIADD R0, R2, 0x1de ;  /* 0x000001de02007836 */ /* 0x000fe20000000000 */
[----:B------:R-:W0:Y:S04]  /*a19f0*/  LDCU UR7, c[0x0][0x39c] ;  /* 0x00007380ff0777ac */ /* 0x000e280008000800 */
[----:B-1----:R-:W-:Y:S01]  /*a1a00*/  ISETP.LT.AND P5, PT, R0, UR4, !P0 ;  /* 0x0000000400007c0c */ /* 0x002fe2000c7a1270 */
[----:B------:R1:W-:Y:S01]  /*a1a10*/  @P6 STG.E.U16 desc[UR8][R10.64], R16 ;  /* 0x000000100a006986 */ /* 0x0003e2000c101508 */
[----:B------:R-:W-:Y:S01]  /*a1a20*/  VIADD R0, R2, 0x1df ;  /* 0x000001df02007836 */ /* 0x000fe20000000000 */
[----:B------:R-:W0:Y:S02]  /*a1a30*/  LDCU UR4, c[0x0][0x39c] ;  /* 0x00007380ff0477ac */ /* 0x000e240008000800 */
[----:B------:R-:W-:Y:S01]  /*a1a40*/  @P1 STG.E.U16 desc[UR8][R22.64], R28 ;  /* 0x0000001c16001986 */ /* 0x000fe2000c101508 */
[----:B-1----:R-:W-:-:S03]  /*a1a50*/  PRMT R16, R28, 0x7632, R16 ;  /* 0x000076321c107816 */ /* 0x002fc60000000010 */
[----:B------:R-:W3:Y:S04]  /*a1a60*/  LDL.LU.64 R10, [R1+0xaf8] ;  /* 0x000af800010a7983 */ /* 0x000ee80000300a00 */
[----:B------:R1:W-:Y:S04]  /*a1a70*/  @P2 STG.E.U16 desc[UR8][R14.64], R16 ;  /* 0x000000100e002986 */ /* 0x0003e8000c101508 */
[----:B-1----:R-:W3:Y:S04]  /*a1a80*/  LDL.LU.64 R14, [R1+0xb10] ;  /* 0x000b1000010e7983 */ /* 0x002ee80000300a00 */
[----:B------:R-:W3:Y:S01]  /*a1a90*/  LDL.LU R6, [R1+0xd30] ;  /* 0x000d300001067983 */ /* 0x000ee20000300800 */
[----:B----4-:R-:W-:-:S03]  /*a1aa0*/  PRMT R16, R7, 0x7632, R16 ;  /* 0x0000763207107816 */ /* 0x010fc60000000010 */
[----:B------:R-:W4:Y:S04]  /*a1ab0*/  LDL.LU.64 R18, [R1+0xb40] ;  /* 0x000b400001127983 */ /* 0x000f280000300a00 */
[----:B------:R-:W4:Y:S04]  /*a1ac0*/  LDL.LU.64 R22, [R1+0xaf0] ;  /* 0x000af00001167983 */ /* 0x000f280000300a00 */
[----:B------:R-:W4:Y:S04]  /*a1ad0*/  LDL.LU R28, [R1+0xd34] ;  /* 0x000d3400011c7983 */ /* 0x000f280000300800 */
[----:B------:R-:W-:Y:S04]  /*a1ae0*/  @P3 STG.E.U16 desc[UR8][R20.64], R7 ;  /* 0x0000000714003986 */ /* 0x000fe8000c101508 */
[----:B--2---:R1:W-:Y:S04]  /*a1af0*/  @P4 STG.E.U16 desc[UR8][R26.64], R16 ;  /* 0x000000101a004986 */ /* 0x0043e8000c101508 */
[----:B------:R2:W-:Y:S04]  /*a1b00*/  @P5 STG.E.U16 desc[UR8][R8.64], R29 ;  /* 0x0000001d08005986 */ /* 0x0005e8000c101508 */
[----:B-1----:R-:W4:Y:S01]  /*a1b10*/  LDL.LU.64 R26, [R1+0xb38] ;  /* 0x000b3800011a7983 */ /* 0x002f220000300a00 */
[----:B------:R-:W-:-:S03]  /*a1b20*/  PRMT R16, R29, 0x7632, R16 ;  /* 0x000076321d107816 */ /* 0x000fc60000000010 */
[----:B--2---:R-:W2:Y:S04]  /*a1b30*/  LDL.LU.64 R8, [R1+0xb58] ;  /* 0x000b580001087983 */ /* 0x004ea80000300a00 */
[----:B------:R-:W2:Y:S01]  /*a1b40*/  LDL.LU R29, [R1+0xd38] ;  /* 0x000d3800011d7983 */ /* 0x000ea20000300800 */
[----:B------:R-:W-:Y:S01]  /*a1b50*/  ISETP.LT.AND P6, PT, R0, UR5, !P0 ;  /* 0x0000000500007c0c */ /* 0x000fe2000c7c1270 */
[----:B------:R-:W-:Y:S01]  /*a1b60*/  VIADD R0, R2, 0x1e0 ;  /* 0x000001e002007836 */ /* 0x000fe20000000000 */
[----:B------:R-:W1:Y:S01]  /*a1b70*/  LDCU UR5, c[0x0][0x39c] ;  /* 0x00007380ff0577ac */ /* 0x000e620008000800 */
[----:B------:R-:W2:Y:S03]  /*a1b80*/  LDL.LU.64 R20, [R1+0xb30] ;  /* 0x000b300001147983 */ /* 0x000ea60000300a00 */
[----:B---3--:R-:W-:Y:S01]  /*a1b90*/  ISETP.LT.AND P1, PT, R0, UR6, !P0 ;  /* 0x0000000600007c0c */ /* 0x008fe2000c721270 */
[----:B------:R-:W-:Y:S01]  /*a1ba0*/  VIADD R0, R2, 0x1e1 ;  /* 0x000001e102007836 */ /* 0x000fe20000000000 */
[----:B------:R-:W3:Y:S04]  /*a1bb0*/  LDCU UR6, c[0x0][0x39c] ;  /* 0x00007380ff0677ac */ /* 0x000ee80008000800 */
[----:B0-----:R-:W-:Y:S01]  /*a1bc0*/  ISETP.LT.AND P2, PT, R0, UR7, !P0 ;  /* 0x0000000700007c0c */ /* 0x001fe2000c741270 */
[----:B------:R-:W-:Y:S01]  /*a1bd0*/  VIADD R0, R2, 0x1e2 ;  /* 0x000001e202007836 */ /* 0x000fe20000000000 */
[----:B------:R-:W0:Y:S04]  /*a1be0*/  LDCU UR7, c[0x0][0x39c] ;  /* 0x00007380ff0777ac */ /* 0x000e280008000800 */
[----:B------:R-:W-:Y:S01]  /*a1bf0*/  ISETP.LT.AND P3, PT, R0, UR4, !P0 ;  /* 0x0000000400007c0c */ /* 0x000fe2000c761270 */
[----:B------:R-:W-:Y:S01]  /*a1c00*/  VIADD R0, R2, 0x1e3 ;  /* 0x000001e302007836 */ /* 0x000fe20000000000 */
[----:B------:R-:W0:Y:S04]  /*a1c10*/  LDCU UR4, c[0x0][0x39c] ;  /* 0x00007380ff0477ac */ /* 0x000e280008000800 */
[----:B-1----:R-:W-:Y:S01]  /*a1c20*/  ISETP.LT.AND P4, PT, R0, UR5, !P0 ;  /* 0x0000000500007c0c */ /* 0x002fe2000c781270 */
[----:B------:R-:W-:Y:S01]  /*a1c30*/  VIADD R0, R2, 0x1e4 ;  /* 0x000001e402007836 */ /* 0x000fe20000000000 */
[----:B------:R-:W1:Y:S04]  /*a1c40*/  LDCU UR5, c[0x0][0x39c] ;  /* 0x00007380ff0577ac */ /* 0x000e680008000800 */
[----:B---3--:R-:W-:Y:S01]  /*a1c50*/  ISETP.LT.AND P5, PT, R0, UR6, !P0 ;  /* 0x0000000600007c0c */ /* 0x008fe2000c7a1270 */
[----:B------:R3:W-:Y:S01]  /*a1c60*/  @P6 STG.E.U16 desc[UR8][R10.64], R16 ;  /* 0x000000100a006986 */ /* 0x0007e2000c101508 */
[----:B------:R-:W-:Y:S01]  /*a1c70*/  VIADD R0, R2, 0x1e5 ;  /* 0x000001e502007836 */ /* 0x000fe20000000000 */
[----:B------:R-:W0:Y:S02]  /*a1c80*/  LDCU UR6, c[0x0][0x39c] ;  /* 0x00007380ff0677ac */ /* 0x000e240008000800 */
[----:B---3--:R-:W3:Y:S04]  /*a1c90*/  LDL.LU.64 R10, [R1+0xb50] ;  /* 0x000b5000010a7983 */ /* 0x008ee80000300a00 */
[----:B------:R-:W3:Y:S01]  /*a1ca0*/  LDL.LU R7, [R1+0xd3c] ;  /* 0x000d3c0001077983 */ /* 0x000ee20000300800 */
[----:B------:R-:W-:-:S03]  /*a1cb0*/  PRMT R16, R6, 0x7632, R16 ;  /* 0x0000763206107816 */ /* 0x000fc60000000010 */
[----:B------:R0:W-:Y:S04]  /*a1cc0*/  @P1 STG.E.U16 desc[UR8][R14.64], R6 ;  /* 0x000000060e001986 */ /* 0x0001e8000c101508 */
[----:B----4-:R4:W-:Y:S04]  /*a1cd0*/  @P2 STG.E.U16 desc[UR8][R18.64], R16 ;  /* 0x0000001012002986 */ /* 0x0109e8000c101508 */
[----:B0-----:R-:W3:Y:S01]  /*a1ce0*/  LDL.LU.64 R14, [R1+0x2000] ;  /* 0x00200000010e7983 */ /* 0x001ee20000300a00 */
[----:B----4-:R-:W-:-:S03]  /*a1cf0*/  PRMT R16, R28, 0x7632, R16 ;  /* 0x000076321c107816 */ /* 0x010fc60000000010 */
[----:B------:R-:W4:Y:S04]  /*a1d00*/  LDL.LU R19, [R1+0xd60] ;  /* 0x000d600001137983 */ /* 0x000f280000300800 */
[----:B------:R-:W-:Y:S04]  /*a1d10*/  @P3 STG.E.U16 desc[UR8][R22.64], R28 ;  /* 0x0000001c16003986 */ /* 0x000fe8000c101508 */
        /* <DEDUP_REMOVED lines=15> */
[----:B------:R-:W-:Y:S01]  /*a1e10*/  ISETP.LT.AND P3, PT, R0, UR6, !P0 ;  /* 0x0000000600007c0c */ /* 0x000fe2000c761270 */
[----:B------:R-:W-:Y:S01]  /*a1e20*/  VIADD R0, R2, 0x1e9 ;  /* 0x000001e902007836 */ /* 0x000fe20000000000 */
[----:B------:R-:W1:Y:S01]  /*a1e30*/  LDCU UR6, c[0x0][0x39c] ;  /* 0x00007380ff0677ac */ /* 0x000e620008000800 */
[----:B------:R1:W-:Y:S03]  /*a1e40*/  @P6 STG.E.U16 desc[UR8][R20.64], R16 ;  /* 0x0000001014006986 */ /* 0x0003e6000c101508 */
[----:B0-----:R-:W-:Y:S01]  /*a1e50*/  ISETP.LT.AND P4, PT, R0, UR7, !P0 ;  /* 0x0000000700007c0c */ /* 0x001fe2000c781270 */
[----:B------:R-:W-:Y:S01]  /*a1e60*/  VIADD R0, R2, 0x1ea ;  /* 0x000001ea02007836 */ /* 0x000fe20000000000 */
[----:B------:R-:W0:Y:S04]  /*a1e70*/  LDCU UR7, c[0x0][0x39c] ;  /* 0x00007380ff0777ac */ /* 0x000e280008000800 */
[----:B------:R-:W-:Y:S01]  /*a1e80*/  ISETP.LT.AND P5, PT, R0, UR4, !P0 ;  /* 0x0000000400007c0c */ /* 0x000fe2000c7a1270 */
[----:B-1----:R-:W2:Y:S01]  /*a1e90*/  LDL.LU.64 R20, [R1+0xb78] ;  /* 0x000b780001147983 */ /* 0x002ea20000300a00 */
[----:B------:R-:W-:Y:S01]  /*a1ea0*/  VIADD R0, R2, 0x1eb ;  /* 0x000001eb02007836 */ /* 0x000fe20000000000 */
[----:B------:R-:W1:Y:S02]  /*a1eb0*/  LDCU UR4, c[0x0][0x39c] ;  /* 0x00007380ff0477ac */ /* 0x000e640008000800 */
[----:B---3--:R3:W-:Y:S02]  /*a1ec0*/  @P1 STG.E.U16 desc[UR8][R10.64], R7 ;  /* 0x000000070a001986 */ /* 0x0087e4000c101508 */
[----:B------:R-:W-:Y:S01]  /*a1ed0*/  ISETP.LT.AND P6, PT, R0, UR5, !P0 ;  /* 0x0000000500007c0c */ /* 0x000fe2000c7c1270 */
[----:B------:R-:W-:Y:S01]  /*a1ee0*/  VIADD R0, R2, 0x1ec ;  /* 0x000001ec02007836 */ /* 0x000fe20000000000 */
[----:B------:R-:W-:Y:S01]  /*a1ef0*/  PRMT R16, R7, 0x7632, R16 ;  /* 0x0000763207107816 */ /* 0x000fe20000000010 */
[----:B------:R-:W0:Y:S01]  /*a1f00*/  LDCU UR5, c[0x0][0x39c] ;  /* 0x00007380ff0577ac */ /* 0x000e220008000800 */
[----:B---3--:R-:W3:Y:S04]  /*a1f10*/  LDL.LU.64 R10, [R1+0xb70] ;  /* 0x000b7000010a7983 */ /* 0x008ee80000300a00 */
[----:B------:R-:W3:Y:S01]  /*a1f20*/  LDL.LU R9, [R1+0xd68] ;  /* 0x000d680001097983 */ /* 0x000ee20000300800 */
[----:B------:R-:W-:Y:S01]  /*a1f30*/  ISETP.LT.AND P1, PT, R0, UR6, !P0 ;  /* 0x0000000600007c0c */ /* 0x000fe2000c721270 */
[----:B------:R-:W-:Y:S01]  /*a1f40*/  VIADD R17, R2, 0x1ed ;  /* 0x000001ed02117836 */ /* 0x000fe20000000000 */
[----:B------:R-:W0:Y:S01]  /*a1f50*/  LDCU UR6, c[0x0][0x39c] ;  /* 0x00007380ff0677ac */ /* 0x000e220008000800 */
[----:B------:R-:W3:Y:S04]  /*a1f60*/  LDL.LU.64 R6, [R1+0xbd8] ;  /* 0x000bd80001067983 */ /* 0x000ee80000300a00 */
[----:B------:R-:W3:Y:S04]  /*a1f70*/  LDL.LU.64 R22, [R1+0xbb0] ;  /* 0x000bb00001167983 */ /* 0x000ee80000300a00 */
[----:B------:R-:W3:Y:S01]  /*a1f80*/  LDL.LU R18, [R1+0xd6c] ;  /* 0x000d6c0001127983 */ /* 0x000ee20000300800 */
[----:B----4-:R-:W-:-:S03]  /*a1f90*/  PRMT R0, R19, 0x7632, R0 ;  /* 0x0000763213007816 */ /* 0x010fc60000000000 */
[----:B------:R-:W-:Y:S04]  /*a1fa0*/  @P2 STG.E.U16 desc[UR8][R14.64], R16 ;  /* 0x000000100e002986 */ /* 0x000fe8000c101508 */
[----:B------:R-:W-:Y:S04]  /*a1fb0*/  @P3 STG.E.U16 desc[UR8][R12.64], R19 ;  /* 0x000000130c003986 */ /* 0x000fe8000c101508 */
[----:B------:R4:W-:Y:S04]  /*a1fc0*/  @P4 STG.E.U16 desc[UR8][R26.64], R0 ;  /* 0x000000001a004986 */ /* 0x0009e8000c101508 */
[----:B----4-:R-:W4:Y:S04]  /*a1fd0*/  LDL.LU.64 R26, [R1+0xbd0] ;  /* 0x000bd000011a7983 */ /* 0x010f280000300a00 */
[----:B--2---:R2:W-:Y:S04]  /*a1fe0*/  @P5 STG.E.U16 desc[UR8][R28.64], R8 ;  /* 0x000000081c005986 */ /* 0x0045e8000c101508 */
[----:B--2---:R-:W2:Y:S01]  /*a1ff0*/  LDL.LU.64 R28, [R1+0xbb8] ;  /* 0x000bb800011c7983 */ /* 0x004ea20000300a00 */
[----:B------:R-:W-:Y:S01]  /*a2000*/  VIADD R14, R2, 0x1ee ;  /* 0x000001ee020e7836 */ /* 0x000fe20000000000 */
[----:B0-----:R-:W-:Y:S01]  /*a2010*/  ISETP.LT.AND P2, PT, R17, UR7, !P0 ;  /* 0x0000000711007c0c */ /* 0x001fe2000c741270 */
[----:B------:R-:W0:Y:S03]  /*a2020*/  LDCU UR7, c[0x0][0x39c] ;  /* 0x00007380ff0777ac */ /* 0x000e260008000800 */
[----:B-1----:R-:W-:Y:S01]  /*a2030*/  ISETP.LT.AND P3, PT, R14, UR4, !P0 ;  /* 0x000000040e007c0c */ /* 0x002fe2000c761270 */
[C---:B------:R-:W-:Y:S01]  /*a2040*/  VIADD R16, R2.reuse, 0x1ef ;  /* 0x000001ef02107836 */ /* 0x040fe20000000000 */
[----:B------:R-:W1:Y:S01]  /*a2050*/  LDS.128 R12, [R3] ;  /* 0x00000000030c7984 */ /* 0x000e620000000c00 */
[----:B------:R-:W1:Y:S01]  /*a2060*/  LDCU UR4, c[0x0][0x39c] ;  /* 0x00007380ff0477ac */ /* 0x000e620008000800 */
[----:B------:R-:W-:-:S02]  /*a2070*/  VIADD R0, R2, 0x1f0 ;  /* 0x000001f002007836 */ /* 0x000fc40000000000 */
[----:B------:R-:W-:Y:S01]  /*a2080*/  ISETP.LT.AND P4, PT, R16, UR5, !P0 ;  /* 0x0000000510007c0c */ /* 0x000fe2000c781270 */
[----:B------:R-:W1:Y:S01]  /*a2090*/  LDCU UR5, c[0x0][0x39c] ;  /* 0x00007380ff0577ac */ /* 0x000e620008000800 */
[----:B------:R-:W-:Y:S02]  /*a20a0*/  PRMT R16, R8, 0x7632, R16 ;  /* 0x0000763208107816 */ /* 0x000fe40000000010 */
[----:B------:R-:W-:Y:S01]  /*a20b0*/  ISETP.LT.AND P5, PT, R0, UR6, !P0 ;  /* 0x0000000600007c0c */ /* 0x000fe2000c7a1270 */
[----:B------:R-:W-:Y:S01]  /*a20c0*/  VIADD R0, R2, 0x1f1 ;  /* 0x000001f102007836 */ /* 0x000fe20000000000 */
[----:B------:R-:W1:Y:S01]  /*a20d0*/  LDCU UR6, c[0x0][0x39c] ;  /* 0x00007380ff0677ac */ /* 0x000e620008000800 */
[----:B------:R0:W-:Y:S03]  /*a20e0*/  @P6 STG.E.U16 desc[UR8][R20.64], R16 ;  /* 0x0000001014006986 */ /* 0x0001e6000c101508 */
[----:B0-----:R-:W-:Y:S01]  /*a20f0*/  ISETP.LT.AND P6, PT, R0, UR7, !P0 ;  /* 0x0000000700007c0c */ /* 0x001fe2000c7c1270 */
[C---:B------:R-:W-:Y:S01]  /*a2100*/  VIADD R0, R2.reuse, 0x1f2 ;  /* 0x000001f202007836 */ /* 0x040fe20000000000 */
[----:B------:R-:W0:Y:S01]  /*a2110*/  LDCU UR7, c[0x0][0x39c] ;  /* 0x00007380ff0777ac */ /* 0x000e220008000800 */
[----:B------:R-:W-:Y:S01]  /*a2120*/  VIADD R17, R2, 0x1f5 ;  /* 0x000001f502117836 */ /* 0x000fe20000000000 */
[----:B------:R-:W2:Y:S04]  /*a2130*/  LDL.LU.64 R20, [R1+0xbe0] ;  /* 0x000be00001147983 */ /* 0x000ea80000300a00 */
[----:B---3--:R3:W-:Y:S01]  /*a2140*/  @P1 STG.E.U16 desc[UR8][R10.64], R9 ;  /* 0x000000090a001986 */ /* 0x0087e2000c101508 */
[----:B------:R-:W-:-:S02]  /*a2150*/  PRMT R16, R9, 0x7632, R16 ;  /* 0x0000763209107816 */ /* 0x000fc40000000010 */
[----:B-1----:R-:W-:Y:S01]  /*a2160*/  ISETP.LT.AND P1, PT, R0, UR4, !P0 ;  /* 0x0000000400007c0c */ /* 0x002fe2000c721270 */
[----:B------:R-:W-:Y:S01]  /*a2170*/  VIADD R0, R2, 0x1f3 ;  /* 0x000001f302007836 */ /* 0x000fe20000000000 */
[----:B------:R-:W1:Y:S01]  /*a2180*/  LDCU UR4, c[0x0][0x39c] ;  /* 0x00007380ff0477ac */ /* 0x000e620008000800 */
[----:B------:R0:W-:Y:S03]  /*a2190*/  @P2 STG.E.U16 desc[UR8][R6.64], R16 ;  /* 0x0000001006002986 */ /* 0x0001e6000c101508 */
[----:B------:R-:W-:Y:S01]  /*a21a0*/  ISETP.LT.AND P2, PT, R0, UR5, !P0 ;  /* 0x0000000500007c0c */ /* 0x000fe2000c741270 */
[----:B------:R-:W-:Y:S01]  /*a21b0*/  VIADD R0, R2, 0x1f4 ;  /* 0x000001f402007836 */ /* 0x000fe20000000000 */
[----:B------:R-:W1:Y:S01]  /*a21c0*/  LDCU UR5, c[0x0][0x39c] ;  /* 0x00007380ff0577ac */ /* 0x000e620008000800 */
[----:B------:R1:W-:Y:S03]  /*a21d0*/  @P3 STG.E.U16 desc[UR8][R22.64], R18 ;  /* 0x0000001216003986 */ /* 0x0003e6000c101508 */
[----:B------:R-:W-:Y:S01]  /*a21e0*/  ISETP.LT.AND P3, PT, R0, UR6, !P0 ;  /* 0x0000000600007c0c */ /* 0x000fe2000c761270 */
[----:B---3--:R-:W3:Y:S01]  /*a21f0*/  LDL.LU.64 R10, [R1+0xc00] ;  /* 0x000c0000010a7983 */ /* 0x008ee20000300a00 */
[----:B0-----:R-:W-:Y:S01]  /*a2200*/  PRMT R16, R18, 0x7632, R16 ;  /* 0x0000763212107816 */ /* 0x001fe20000000010 */
[----:B------:R-:W0:Y:S02]  /*a2210*/  LDCU UR6, c[0x0][0x39c] ;  /* 0x00007380ff0677ac */ /* 0x000e240008000800 */
[----:B------:R-:W3:Y:S01]  /*a2220*/  LDL.LU.64 R8, [R1+0xc18] ;  /* 0x000c180001087983 */ /* 0x000ee20000300a00 */
[----:B------:R-:W-:-:S03]  /*a2230*/  PRMT R0, R12, 0x7632, R0 ;  /* 0x000076320c007816 */ /* 0x000fc60000000000 */
[----:B------:R-:W3:Y:S04]  /*a2240*/  LDL.LU.64 R6, [R1+0xbe8] ;  /* 0x000be80001067983 */ /* 0x000ee80000300a00 */
[----:B-1----:R-:W3:Y:S04]  /*a2250*/  LDL.LU.64 R22, [R1+0x1ff8] ;  /* 0x001ff80001167983 */ /* 0x002ee80000300a00 */
[----:B----4-:R1:W-:Y:S01]  /*a2260*/  @P4 STG.E.U16 desc[UR8][R26.64], R16 ;  /* 0x000000101a004986 */ /* 0x0103e2000c101508 */
[----:B------:R-:W-:Y:S01]  /*a2270*/  ISETP.LT.AND P4, PT, R17, UR7, !P0 ;  /* 0x0000000711007c0c */ /* 0x000fe2000c781270 */
[----:B------:R-:W4:Y:S02]  /*a2280*/  LDCU UR7, c[0x0][0x39c] ;  /* 0x00007380ff0777ac */ /* 0x000f240008000800 */
[----:B------:R-:W0:Y:S04]  /*a2290*/  LDS.128 R16, [R3+0x400] ;  /* 0x0004000003107984 */ /* 0x000e280000000c00 */
[----:B-1----:R-:W3:Y:S04]  /*a22a0*/  LDL.LU.64 R26, [R1+0xc10] ;  /* 0x000c1000011a7983 */ /* 0x002ee80000300a00 */
[----:B--2---:R1:W-:Y:S04]  /*a22b0*/  @P5 STG.E.U16 desc[UR8][R28.64], R12 ;  /* 0x0000000c1c005986 */ /* 0x0043e8000c101508 */
[----:B-1----:R-:W2:Y:S04]  /*a22c0*/  LDL.LU.64 R28, [R1] ;  /* 0x00000000011c7983 */ /* 0x002ea80000300a00 */
[----:B------:R1:W-:Y:S04]  /*a22d0*/  STL.S16 [R1+0x8], R0 ;  /* 0x0000080001007387 */ /* 0x0003e80000100600 */
[----:B------:R-:W2:Y:S01]  /*a22e0*/  LDL.LU.S16 R3, [R1+0x8] ;  /* 0x0000080001037983 */ /* 0x000ea20000300600 */
[----:B------:R-:W-:-:S05]  /*a22f0*/  VIADD R12, R2, 0x1f6 ;  /* 0x000001f6020c7836 */ /* 0x000fca0000000000 */
[----:B------:R-:W-:Y:S01]  /*a2300*/  ISETP.LT.AND P5, PT, R12, UR4, !P0 ;  /* 0x000000040c007c0c */ /* 0x000fe2000c7a1270 */
[----:B-1----:R-:W-:Y:S01]  /*a2310*/  VIADD R0, R2, 0x1f7 ;  /* 0x000001f702007836 */ /* 0x002fe20000000000 */
[----:B------:R-:W1:Y:S01]  /*a2320*/  LDCU UR4, c[0x0][0x39c] ;  /* 0x00007380ff0477ac */ /* 0x000e620008000800 */
[----:B--2---:R2:W-:Y:S04]  /*a2330*/  @P6 STG.E.U16 desc[UR8][R20.64], R3 ;  /* 0x0000000314006986 */ /* 0x0045e8000c101508 */
[----:B---3--:R3:W-:Y:S04]  /*a2340*/  @P1 STG.E.U16 desc[UR8][R10.64], R13 ;  /* 0x0000000d0a001986 */ /* 0x0087e8000c101508 */
[----:B--2---:R-:W2:Y:S01]  /*a2350*/  LDL.LU.64 R20, [R1+0x1ff0] ;  /* 0x001ff00001147983 */ /* 0x004ea20000300a00 */
[----:B---3--:R-:W-:-:S03]  /*a2360*/  PRMT R13, R13, 0x7632, R13 ;  /* 0x000076320d0d7816 */ /* 0x008fc6000000000d */
[----:B------:R-:W3:Y:S04]  /*a2370*/  LDL.LU.64 R10, [R1+0x1fe8] ;  /* 0x001fe800010a7983 */ /* 0x000ee80000300a00 */
[----:B------:R0:W-:Y:S04]  /*a2380*/  @P2 STG.E.U16 desc[UR8][R8.64], R13 ;  /* 0x0000000d08002986 */ /* 0x0001e8000c101508 */
[----:B------:R1:W-:Y:S04]  /*a2390*/  @P3 STG.E.U16 desc[UR8][R6.64], R14 ;  /* 0x0000000e06003986 */ /* 0x0003e8000c101508 */
[----:B0-----:R-:W2:Y:S01]  /*a23a0*/  LDL.LU.64 R8, [R1+0x1fe0] ;  /* 0x001fe00001087983 */ /* 0x001ea20000300a00 */
[----:B-1----:R-:W-:-:S03]  /*a23b0*/  PRMT R14, R14, 0x7632, R14 ;  /* 0x000076320e0e7816 */ /* 0x002fc6000000000e */
[----:B------:R-:W2:Y:S04]  /*a23c0*/  LDL.LU.64 R6, [R1+0x1fd8] ;  /* 0x001fd80001067983 */ /* 0x000ea80000300a00 */
[----:B------:R0:W-:Y:S04]  /*a23d0*/  @P4 STG.E.U16 desc[UR8][R26.64], R14 ;  /* 0x0000000e1a004986 */ /* 0x0001e8000c101508 */
[----:B------:R1:W-:Y:S04]  /*a23e0*/  @P5 STG.E.U16 desc[UR8][R28.64], R15 ;  /* 0x0000000f1c005986 */ /* 0x0003e8000c101508 */
[----:B0-----:R-:W2:Y:S04]  /*a23f0*/  LDL.LU.64 R26, [R1+0x1fd0] ;  /* 0x001fd000011a7983 */ /* 0x001ea80000300a00 */
[----:B-1----:R-:W2:Y:S01]  /*a2400*/  LDL.LU.64 R28, [R1+0x1fc8] ;  /* 0x001fc800011c7983 */ /* 0x002ea20000300a00 */
[----:B------:R-:W-:Y:S01]  /*a2410*/  ISETP.LT.AND P6, PT, R0, UR5, !P0 ;  /* 0x0000000500007c0c */ /* 0x000fe2000c7c1270 */
[----:B------:R-:W-:Y:S01]  /*a2420*/  VIADD R0, R2, 0x1f8 ;  /* 0x000001f802007836 */ /* 0x000fe20000000000 */
[----:B------:R-:W0:Y:S04]  /*a2430*/  LDCU UR5, c[0x0][0x39c] ;  /* 0x00007380ff0577ac */ /* 0x000e280008000800 */
[----:B------:R-:W-:Y:S01]  /*a2440*/  ISETP.LT.AND P1, PT, R0, UR6, !P0 ;  /* 0x0000000600007c0c */ /* 0x000fe2000c721270 */
[----:B------:R-:W-:Y:S01]  /*a2450*/  VIADD R0, R2, 0x1f9 ;  /* 0x000001f902007836 */ /* 0x000fe20000000000 */
[----:B------:R-:W1:Y:S04]  /*a2460*/  LDCU UR6, c[0x0][0x39c] ;  /* 0x00007380ff0677ac */ /* 0x000e680008000800 */
[----:B----4-:R-:W-:Y:S01]  /*a2470*/  ISETP.LT.AND P2, PT, R0, UR7, !P0 ;  /* 0x0000000700007c0c */ /* 0x010fe2000c741270 */
[----:B------:R-:W4:Y:S01]  /*a2480*/  LDCU UR7, c[0x0][0x39c] ;  /* 0x00007380ff0777ac */ /* 0x000f220008000800 */
[----:B------:R-:W-:-:S05]  /*a2490*/  VIADD R0, R2, 0x1fa ;  /* 0x000001fa02007836 */ /* 0x000fca0000000000 */
[----:B------:R-:W-:Y:S01]  /*a24a0*/  ISETP.LT.AND P3, PT, R0, UR4, !P0 ;  /* 0x0000000400007c0c */ /* 0x000fe2000c761270 */
[C---:B------:R-:W-:Y:S01]  /*a24b0*/  VIADD R0, R2.reuse, 0x1fb ;  /* 0x000001fb02007836 */ /* 0x040fe20000000000 */
[----:B------:R-:W2:Y:S01]  /*a24c0*/  LDCU UR4, c[0x0][0x39c] ;  /* 0x00007380ff0477ac */ /* 0x000ea20008000800 */
[----:B------:R-:W-:Y:S01]  /*a24d0*/  PRMT R12, R15, 0x7632, R12 ;  /* 0x000076320f0c7816 */ /* 0x000fe2000000000c */
[----:B------:R-:W-:Y:S02]  /*a24e0*/  VIADD R3, R2, 0x1fd ;  /* 0x000001fd02037836 */ /* 0x000fe40000000000 */
[----:B0-----:R-:W-:Y:S01]  /*a24f0*/  ISETP.LT.AND P4, PT, R0, UR5, !P0 ;  /* 0x0000000500007c0c */ /* 0x001fe2000c781270 */
[----:B------:R-:W-:-:S05]  /*a2500*/  VIADD R0, R2, 0x1fc ;  /* 0x000001fc02007836 */ /* 0x000fca0000000000 */
[----:B-1----:R-:W-:Y:S01]  /*a2510*/  ISETP.LT.AND P5, PT, R0, UR6, !P0 ;  /* 0x0000000600007c0c */ /* 0x002fe2000c7a1270 */
[C---:B------:R-:W-:Y:S02]  /*a2520*/  VIADD R0, R2.reuse, 0x1ff ;  /* 0x000001ff02007836 */ /* 0x040fe40000000000 */
[----:B------:R-:W-:Y:S01]  /*a2530*/  VIADD R2, R2, 0x1fe ;  /* 0x000001fe02027836 */ /* 0x000fe20000000000 */
[----:B--2---:R0:W-:Y:S01]  /*a2540*/  @P6 STG.E.U16 desc[UR8][R28.64], R12 ;  /* 0x0000000c1c006986 */ /* 0x0041e2000c101508 */
[----:B----4-:R-:W-:Y:S02]  /*a2550*/  ISETP.LT.AND P6, PT, R3, UR7, !P0 ;  /* 0x0000000703007c0c */ /* 0x010fe4000c7c1270 */
[----:B------:R-:W-:Y:S01]  /*a2560*/  PRMT R3, R16, 0x7632, R3 ;  /* 0x0000763210037816 */ /* 0x000fe20000000003 */
[----:B------:R0:W-:Y:S01]  /*a2570*/  @P1 STG.E.U16 desc[UR8][R26.64], R16 ;  /* 0x000000101a001986 */ /* 0x0001e2000c101508 */
[----:B------:R-:W-:Y:S02]  /*a2580*/  ISETP.LT.AND P1, PT, R0, UR10, !P0 ;  /* 0x0000000a00007c0c */ /* 0x000fe4000c721270 */
[----:B------:R-:W-:-:S02]  /*a2590*/  PRMT R0, R17, 0x7632, R0 ;  /* 0x0000763211007816 */ /* 0x000fc40000000000 */
[----:B------:R-:W-:Y:S01]  /*a25a0*/  ISETP.LT.AND P0, PT, R2, UR4, !P0 ;  /* 0x0000000402007c0c */ /* 0x000fe2000c701270 */
[----:B------:R0:W-:Y:S01]  /*a25b0*/  @P2 STG.E.U16 desc[UR8][R6.64], R3 ;  /* 0x0000000306002986 */ /* 0x0001e2000c101508 */
[----:B------:R-:W-:-:S03]  /*a25c0*/  PRMT R2, R18, 0x7632, R2 ;  /* 0x0000763212027816 */ /* 0x000fc60000000002 */
[----:B------:R0:W-:Y:S04]  /*a25d0*/  @P3 STG.E.U16 desc[UR8][R8.64], R17 ;  /* 0x0000001108003986 */ /* 0x0001e8000c101508 */
[----:B---3--:R0:W-:Y:S04]  /*a25e0*/  @P4 STG.E.U16 desc[UR8][R10.64], R0 ;  /* 0x000000000a004986 */ /* 0x0081e8000c101508 */
[----:B------:R0:W-:Y:S04]  /*a25f0*/  @P5 STG.E.U16 desc[UR8][R20.64], R18 ;  /* 0x0000001214005986 */ /* 0x0001e8000c101508 */
[----:B------:R0:W-:Y:S04]  /*a2600*/  @P6 STG.E.U16 desc[UR8][R22.64], R2 ;  /* 0x0000000216006986 */ /* 0x0001e8000c101508 */
[----:B------:R0:W-:Y:S01]  /*a2610*/  @P0 STG.E.U16 desc[UR8][R4.64], R19 ;  /* 0x0000001304000986 */ /* 0x0001e2000c101508 */
[----:B------:R-:W-:Y:S05]  /*a2620*/  @!P1 EXIT ;  /* 0x000000000000994d */ /* 0x000fea0003800000 */
[----:B0-----:R-:W-:-:S05]  /*a2630*/  PRMT R12, R19, 0x7632, R12 ;  /* 0x00007632130c7816 */ /* 0x001fca000000000c */
[----:B------:R-:W-:Y:S01]  /*a2640*/  STG.E.U16 desc[UR8][R24.64], R12 ;  /* 0x0000000c18007986 */ /* 0x000fe2000c101508 */
[----:B------:R-:W-:Y:S05]  /*a2650*/  EXIT ;  /* 0x000000000000794d */ /* 0x000fea0003800000 */
.L_x_3:
[----:B------:R-:W-:-:S00]  /*a2660*/  BRA `(.L_x_3) ;  /* 0xfffffffc00fc7947 */ /* 0x000fc0000383ffff */
[----:B------:R-:W-:-:S00]  /*a2670*/  NOP ;  /* 0x0000000000007918 */ /* 0x000fc00000000000 */
        /* <DEDUP_REMOVED lines=8> */
.L_x_4:


//--------------------- .nv.shared.matmul_kernel  --------------------------
	.section	.nv.shared.matmul_kernel,"aw",@nobits
	.sectionflags	@""
	.align	16
	.zero		1024


//--------------------- .nv.shared.reserved.0     --------------------------
	.section	.nv.shared.reserved.0,"aw",@nobits
	.weak		__nv_reservedSMEM_offset_0_alias
	.size		__nv_reservedSMEM_offset_0_alias, 0, 64
	.other		__nv_reservedSMEM_offset_0_alias,@"STO_CUDA_RESERVED_SHARED STV_DEFAULT"
__nv_reservedSMEM_offset_0_alias:
	.zero		0
	.zero		64


//--------------------- .nv.constant0.matmul_kernel --------------------------
	.section	.nv.constant0.matmul_kernel,"a",@progbits
	.sectionflags	@""
	.align	4
.nv.constant0.matmul_kernel:
	.zero		976


//--------------------- SYMBOLS --------------------------

	.type		.nv.reservedSmem.offset0,@object
	.size		.nv.reservedSmem.offset0,0x4
	.type		.nv.reservedSmem.cap,@object
	.size		.nv.reservedSmem.cap,0x4
